# CuTe-DSL kernel — source=fa4 family=fa4_fwd_sm100
# config = {"dtype": "BFloat16", "causal": false, "use_2cta": true, "q_stage": 2, "head_dim": 80}


// ===== COMPILED SASS (sm_100a) =====

	.target	sm_100a

	.elftype	@"ET_EXEC"


//--------------------- .note.nv.tkinfo           --------------------------
	.section	.note.nv.tkinfo,"",@"SHT_NOTE"
	.sectionflags	@"SHF_NOTE_NV_TKINFO"
	.tkinfo
        /*0018*/ 	.word	0x00000081
        /*0030*/ 	.string	""
        /*0030*/ 	.string	"ptxas"
        /*0030*/ 	.string	"Cuda compilation tools, release 12.9, V12.9.83"
        /*0030*/ 	.string	"Build system must define TOOLS_VERSION_EXTENDED"
        /*0030*/ 	.string	"-O 3 -arch sm_100a "



//--------------------- .note.nv.cuver            --------------------------
	.section	.note.nv.cuver,"",@"SHT_NOTE"
	.sectionflags	@"SHF_NOTE_NV_CUVER"
        /*0018*/ 	.short	0x0001
        /*001a*/ 	.short	0x0064
        /*001c*/ 	.short	0x0001
        /*001e*/ 	.short	0x0000
        /*0020*/ 	.short	0x0001
        /*0022*/ 	.short	0x0000


//--------------------- .nv.info                  --------------------------
	.section	.nv.info,"",@"SHT_CUDA_INFO"
	.align	4


	//----- nvinfo : EIATTR_REGCOUNT
	.align		4
        /*0000*/ 	.byte	0x04, 0x2f
        /*0002*/ 	.short	(.L_6 - .L_5)
	.align		4
.L_5:
        /*0004*/ 	.word	index@(kernel_cutlass_kernel_flash_attncuteflash_fwd_sm100FlashAttentionForwardSm100_object_at__tensor0000o8011101213_tensor0000o8011101213_tensor0000o8010111213_tensor0000o8011101213_tensorptrf_0)
        /*0008*/ 	.word	0x00000080


	//----- nvinfo : EIATTR_FRAME_SIZE
	.align		4
.L_6:
        /*000c*/ 	.byte	0x04, 0x11
        /*000e*/ 	.short	(.L_8 - .L_7)
	.align		4
.L_7:
        /*0010*/ 	.word	index@($__internal_2_$__cuda_sm10x_tcgen05_guardrail_trap_unallocated_columns_being_dealloced)
        /*0014*/ 	.word	0x00000000


	//----- nvinfo : EIATTR_FRAME_SIZE
	.align		4
.L_8:
        /*0018*/ 	.byte	0x04, 0x11
        /*001a*/ 	.short	(.L_10 - .L_9)
	.align		4
.L_9:
        /*001c*/ 	.word	index@($__internal_1_$__cuda_sm10x_tcgen05_guardrail_trap_phase_invalid_during_alloc)
        /*0020*/ 	.word	0x00000000


	//----- nvinfo : EIATTR_FRAME_SIZE
	.align		4
.L_10:
        /*0024*/ 	.byte	0x04, 0x11
        /*0026*/ 	.short	(.L_12 - .L_11)
	.align		4
.L_11:
        /*0028*/ 	.word	index@($__internal_0_$__cuda_sm10x_tcgen05_guardrail_trap_col_being_dealloced_not_returned_by_alloc)
        /*002c*/ 	.word	0x00000000


	//----- nvinfo : EIATTR_FRAME_SIZE
	.align		4
.L_12:
        /*0030*/ 	.byte	0x04, 0x11
        /*0032*/ 	.short	(.L_14 - .L_13)
	.align		4
.L_13:
        /*0034*/ 	.word	index@(kernel_cutlass_kernel_flash_attncuteflash_fwd_sm100FlashAttentionForwardSm100_object_at__tensor0000o8011101213_tensor0000o8011101213_tensor0000o8010111213_tensor0000o8011101213_tensorptrf_0)
        /*0038*/ 	.word	0x00000000


	//----- nvinfo : EIATTR_MIN_STACK_SIZE
	.align		4
.L_14:
        /*003c*/ 	.byte	0x04, 0x12
        /*003e*/ 	.short	(.L_16 - .L_15)
	.align		4
.L_15:
        /*0040*/ 	.word	index@(kernel_cutlass_kernel_flash_attncuteflash_fwd_sm100FlashAttentionForwardSm100_object_at__tensor0000o8011101213_tensor0000o8011101213_tensor0000o8010111213_tensor0000o8011101213_tensorptrf_0)
        /*0044*/ 	.word	0x00000000
.L_16:


//--------------------- .nv.info.kernel_cutlass_kernel_flash_attncuteflash_fwd_sm100FlashAttentionForwardSm100_object_at__tensor0000o8011101213_tensor0000o8011101213_tensor0000o8010111213_tensor0000o8011101213_tensorptrf_0 --------------------------
	.section	.nv.info.kernel_cutlass_kernel_flash_attncuteflash_fwd_sm100FlashAttentionForwardSm100_object_at__tensor0000o8011101213_tensor0000o8011101213_tensor0000o8010111213_tensor0000o8011101213_tensorptrf_0,"",@"SHT_CUDA_INFO"
	.sectionflags	@""
	.align	4


	//----- nvinfo : EIATTR_CUDA_API_VERSION
	.align		4
        /*0000*/ 	.byte	0x04, 0x37
        /*0002*/ 	.short	(.L_18 - .L_17)
.L_17:
        /*0004*/ 	.word	0x00000081


	//----- nvinfo : EIATTR_KPARAM_INFO
	.align		4
.L_18:
        /*0008*/ 	.byte	0x04, 0x17
        /*000a*/ 	.short	(.L_20 - .L_19)
.L_19:
        /*000c*/ 	.word	0x00000000
        /*0010*/ 	.short	0x000f
        /*0012*/ 	.short	0x02a8
        /*0014*/ 	.byte	0x00, 0xf0, 0x11, 0x00


	//----- nvinfo : EIATTR_KPARAM_INFO
	.align		4
.L_20:
        /*0018*/ 	.byte	0x04, 0x17
        /*001a*/ 	.short	(.L_22 - .L_21)
.L_21:
        /*001c*/ 	.word	0x00000000
        /*0020*/ 	.short	0x000e
        /*0022*/ 	.short	0x02a4
        /*0024*/ 	.byte	0x00, 0xf0, 0x11, 0x00


	//----- nvinfo : EIATTR_KPARAM_INFO
	.align		4
.L_22:
        /*0028*/ 	.byte	0x04, 0x17
        /*002a*/ 	.short	(.L_24 - .L_23)
.L_23:
        /*002c*/ 	.word	0x00000000
        /*0030*/ 	.short	0x000d
        /*0032*/ 	.short	0x0298
        /*0034*/ 	.byte	0x00, 0xf0, 0x31, 0x00


	//----- nvinfo : EIATTR_KPARAM_INFO
	.align		4
.L_24:
        /*0038*/ 	.byte	0x04, 0x17
        /*003a*/ 	.short	(.L_26 - .L_25)
.L_25:
        /*003c*/ 	.word	0x00000000
        /*0040*/ 	.short	0x000c
        /*0042*/ 	.short	0x028c
        /*0044*/ 	.byte	0x00, 0xf0, 0x31, 0x00


	//----- nvinfo : EIATTR_KPARAM_INFO
	.align		4
.L_26:
        /*0048*/ 	.byte	0x04, 0x17
        /*004a*/ 	.short	(.L_28 - .L_27)
.L_27:
        /*004c*/ 	.word	0x00000000
        /*0050*/ 	.short	0x000b
        /*0052*/ 	.short	0x0287
        /*0054*/ 	.byte	0x00, 0xf0, 0x0d, 0x00


	//----- nvinfo : EIATTR_KPARAM_INFO
	.align		4
.L_28:
        /*0058*/ 	.byte	0x04, 0x17
        /*005a*/ 	.short	(.L_30 - .L_29)
.L_29:
        /*005c*/ 	.word	0x00000000
        /*0060*/ 	.short	0x000a
        /*0062*/ 	.short	0x0284
        /*0064*/ 	.byte	0x00, 0xf0, 0x0d, 0x00


	//----- nvinfo : EIATTR_KPARAM_INFO
	.align		4
.L_30:
        /*0068*/ 	.byte	0x04, 0x17
        /*006a*/ 	.short	(.L_32 - .L_31)
.L_31:
        /*006c*/ 	.word	0x00000000
        /*0070*/ 	.short	0x0009
        /*0072*/ 	.short	0x0280
        /*0074*/ 	.byte	0x00, 0xf0, 0x11, 0x00


	//----- nvinfo : EIATTR_KPARAM_INFO
	.align		4
.L_32:
        /*0078*/ 	.byte	0x04, 0x17
        /*007a*/ 	.short	(.L_34 - .L_33)
.L_33:
        /*007c*/ 	.word	0x00000000
        /*0080*/ 	.short	0x0008
        /*0082*/ 	.short	0x0200
        /*0084*/ 	.byte	0x00, 0xf0, 0x01, 0x02


	//----- nvinfo : EIATTR_KPARAM_INFO
	.align		4
.L_34:
        /*0088*/ 	.byte	0x04, 0x17
        /*008a*/ 	.short	(.L_36 - .L_35)
.L_35:
        /*008c*/ 	.word	0x00000000
        /*0090*/ 	.short	0x0007
        /*0092*/ 	.short	0x0180
        /*0094*/ 	.byte	0x00, 0xf0, 0x01, 0x02


	//----- nvinfo : EIATTR_KPARAM_INFO
	.align		4
.L_36:
        /*0098*/ 	.byte	0x04, 0x17
        /*009a*/ 	.short	(.L_38 - .L_37)
.L_37:
        /*009c*/ 	.word	0x00000000
        /*00a0*/ 	.short	0x0006
        /*00a2*/ 	.short	0x0100
        /*00a4*/ 	.byte	0x00, 0xf0, 0x01, 0x02


	//----- nvinfo : EIATTR_KPARAM_INFO
	.align		4
.L_38:
        /*00a8*/ 	.byte	0x04, 0x17
        /*00aa*/ 	.short	(.L_40 - .L_39)
.L_39:
        /*00ac*/ 	.word	0x00000000
        /*00b0*/ 	.short	0x0005
        /*00b2*/ 	.short	0x0080
        /*00b4*/ 	.byte	0x00, 0xf0, 0x01, 0x02


	//----- nvinfo : EIATTR_KPARAM_INFO
	.align		4
.L_40:
        /*00b8*/ 	.byte	0x04, 0x17
        /*00ba*/ 	.short	(.L_42 - .L_41)
.L_41:
        /*00bc*/ 	.word	0x00000000
        /*00c0*/ 	.short	0x0004
        /*00c2*/ 	.short	0x0030
        /*00c4*/ 	.byte	0x00, 0xf0, 0xa1, 0x00


	//----- nvinfo : EIATTR_KPARAM_INFO
	.align		4
.L_42:
        /*00c8*/ 	.byte	0x04, 0x17
        /*00ca*/ 	.short	(.L_44 - .L_43)
.L_43:
        /*00cc*/ 	.word	0x00000000
        /*00d0*/ 	.short	0x0003
        /*00d2*/ 	.short	0x0024
        /*00d4*/ 	.byte	0x00, 0xf0, 0x31, 0x00


	//----- nvinfo : EIATTR_KPARAM_INFO
	.align		4
.L_44:
        /*00d8*/ 	.byte	0x04, 0x17
        /*00da*/ 	.short	(.L_46 - .L_45)
.L_45:
        /*00dc*/ 	.word	0x00000000
        /*00e0*/ 	.short	0x0002
        /*00e2*/ 	.short	0x0018
        /*00e4*/ 	.byte	0x00, 0xf0, 0x31, 0x00


	//----- nvinfo : EIATTR_KPARAM_INFO
	.align		4
.L_46:
        /*00e8*/ 	.byte	0x04, 0x17
        /*00ea*/ 	.short	(.L_48 - .L_47)
.L_47:
        /*00ec*/ 	.word	0x00000000
        /*00f0*/ 	.short	0x0001
        /*00f2*/ 	.short	0x000c
        /*00f4*/ 	.byte	0x00, 0xf0, 0x31, 0x00


	//----- nvinfo : EIATTR_KPARAM_INFO
	.align		4
.L_48:
        /*00f8*/ 	.byte	0x04, 0x17
        /*00fa*/ 	.short	(.L_50 - .L_49)
.L_49:
        /*00fc*/ 	.word	0x00000000
        /*0100*/ 	.short	0x0000
        /*0102*/ 	.short	0x0000
        /*0104*/ 	.byte	0x00, 0xf0, 0x31, 0x00


	//----- nvinfo : EIATTR_AT_ENTRY_FRAGMENTS
	.align		4
.L_50:
        /*0108*/ 	.byte	0x04, 0x4f
        /*010a*/ 	.short	(.L_52 - .L_51)


	//   ....[0]....
.L_51:
        /*010c*/ 	.word	0x00000004


	//   ....[1]....
        /*0110*/ 	.word	0x00000005


	//----- nvinfo : EIATTR_RESERVED_SMEM_USED
	.align		4
.L_52:
        /*0114*/ 	.byte	0x01, 0x41
	.zero		2


	//----- nvinfo : EIATTR_SPARSE_MMA_MASK
	.align		4
        /*0118*/ 	.byte	0x03, 0x50
        /*011a*/ 	.short	0x0000


	//----- nvinfo : EIATTR_TCGEN05_2CTA_USED
	.align		4
        /*011c*/ 	.byte	0x01, 0x52
	.zero		2


	//----- nvinfo : EIATTR_MAXREG_COUNT
	.align		4
        /*0120*/ 	.byte	0x03, 0x1b
        /*0122*/ 	.short	0x0080


	//----- nvinfo : EIATTR_NUM_BARRIERS
	.align		4
        /*0124*/ 	.byte	0x02, 0x4c
        /*0126*/ 	.byte	0x10
	.zero		1


	//----- nvinfo : EIATTR_INT_WARP_WIDE_INSTR_OFFSETS
	.align		4
        /*0128*/ 	.byte	0x04, 0x31
        /*012a*/ 	.short	(.L_54 - .L_53)


	//   ....[0]....
.L_53:
        /*012c*/ 	.word	0x00006210


	//   ....[1]....
        /*0130*/ 	.word	0x00006240


	//----- nvinfo : EIATTR_COOP_GROUP_MASK_REGIDS
	.align		4
.L_54:
        /*0134*/ 	.byte	0x04, 0x29
        /*0136*/ 	.short	(.L_56 - .L_55)


	//   ....[0]....
.L_55:
        /*0138*/ 	.word	0xffffffff


	//   ....[1]....
        /*013c*/ 	.word	0xffffffff


	//   ....[2]....
        /*0140*/ 	.word	0xffffffff


	//   ....[3]....
        /*0144*/ 	.word	0xffffffff


	//   ....[4]....
        /*0148*/ 	.word	0xffffffff


	//   ....[5]....
        /*014c*/ 	.word	0xffffffff


	//   ....[6]....
        /*0150*/ 	.word	0xffffffff


	//   ....[7]....
        /*0154*/ 	.word	0xffffffff


	//   ....[8]....
        /*0158*/ 	.word	0xffffffff


	//----- nvinfo : EIATTR_COOP_GROUP_INSTR_OFFSETS
	.align		4
.L_56:
        /*015c*/ 	.byte	0x04, 0x28
        /*015e*/ 	.short	(.L_58 - .L_57)


	//   ....[0]....
.L_57:
        /*0160*/ 	.word	0x00000a10


	//   ....[1]....
        /*0164*/ 	.word	0x000035a0


	//   ....[2]....
        /*0168*/ 	.word	0x00003c00


	//   ....[3]....
        /*016c*/ 	.word	0x00006090


	//   ....[4]....
        /*0170*/ 	.word	0x00006300


	//   ....[5]....
        /*0174*/ 	.word	0x000098a0


	//   ....[6]....
        /*0178*/ 	.word	0x0000b460


	//   ....[7]....
        /*017c*/ 	.word	0x0000c2f0


	//   ....[8]....
        /*0180*/ 	.word	0x0000c6f0


	//----- nvinfo : EIATTR_REG_RECONFIG
	.align		4
.L_58:
        /*0184*/ 	.byte	0x01, 0x54
	.zero		2


	//----- nvinfo : EIATTR_VRC_CTA_INIT_COUNT
	.align		4
        /*0188*/ 	.byte	0x02, 0x4a
        /*018a*/ 	.byte	0x80
	.zero		1


	//----- nvinfo : EIATTR_MBARRIER_INSTR_OFFSETS
	.align		4
        /*018c*/ 	.byte	0x04, 0x39
        /*018e*/ 	.short	(.L_60 - .L_59)


	//   ....[0]....
.L_59:
        /*0190*/ 	.word	0x00000360
        /*0194*/ 	.word	0x000000ff
        /*0198*/ 	.word	0x000001c0
        /*019c*/ 	.short	0x0100
        /*019e*/ 	.byte	0x06
	.zero		1


	//   ....[1]....
        /*01a0*/ 	.word	0x00000420
        /*01a4*/ 	.word	0x000000ff
        /*01a8*/ 	.word	0x00000000
        /*01ac*/ 	.short	0x0100
        /*01ae*/ 	.byte	0x04
	.zero		1


	//   ....[2]....
        /*01b0*/ 	.word	0x00000430
        /*01b4*/ 	.word	0x000000ff
        /*01b8*/ 	.word	0x00000008
        /*01bc*/ 	.short	0x0100
        /*01be*/ 	.byte	0x04
	.zero		1


	//   ....[3]....
        /*01c0*/ 	.word	0x00000440
        /*01c4*/ 	.word	0x000000ff
        /*01c8*/ 	.word	0x00000010
        /*01cc*/ 	.short	0x0100
        /*01ce*/ 	.byte	0x04
	.zero		1


	//   ....[4]....
        /*01d0*/ 	.word	0x00000450
        /*01d4*/ 	.word	0x000000ff
        /*01d8*/ 	.word	0x00000018
        /*01dc*/ 	.short	0x0100
        /*01de*/ 	.byte	0x04
	.zero		1


	//   ....[5]....
        /*01e0*/ 	.word	0x00000530
        /*01e4*/ 	.word	0x000000ff
        /*01e8*/ 	.word	0x00000020
        /*01ec*/ 	.short	0x0100
        /*01ee*/ 	.byte	0x04
	.zero		1


	//   ....[6]....
        /*01f0*/ 	.word	0x00000540
        /*01f4*/ 	.word	0x000000ff
        /*01f8*/ 	.word	0x00000028
        /*01fc*/ 	.short	0x0100
        /*01fe*/ 	.byte	0x04
	.zero		1


	//   ....[7]....
        /*0200*/ 	.word	0x00000550
        /*0204*/ 	.word	0x000000ff
        /*0208*/ 	.word	0x00000030
        /*020c*/ 	.short	0x0100
        /*020e*/ 	.byte	0x04
	.zero		1


	//   ....[8]....
        /*0210*/ 	.word	0x00000560
        /*0214*/ 	.word	0x000000ff
        /*0218*/ 	.word	0x00000038
        /*021c*/ 	.short	0x0100
        /*021e*/ 	.byte	0x04
	.zero		1


	//   ....[9]....
        /*0220*/ 	.word	0x00000570
        /*0224*/ 	.word	0x000000ff
        /*0228*/ 	.word	0x00000040
        /*022c*/ 	.short	0x0100
        /*022e*/ 	.byte	0x04
	.zero		1


	//   ....[10]....
        /*0230*/ 	.word	0x00000580
        /*0234*/ 	.word	0x000000ff
        /*0238*/ 	.word	0x00000048
        /*023c*/ 	.short	0x0100
        /*023e*/ 	.byte	0x04
	.zero		1


	//   ....[11]....
        /*0240*/ 	.word	0x00000590
        /*0244*/ 	.word	0x000000ff
        /*0248*/ 	.word	0x00000050
        /*024c*/ 	.short	0x0100
        /*024e*/ 	.byte	0x04
	.zero		1


	//   ....[12]....
        /*0250*/ 	.word	0x000005a0
        /*0254*/ 	.word	0x000000ff
        /*0258*/ 	.word	0x00000058
        /*025c*/ 	.short	0x0100
        /*025e*/ 	.byte	0x04
	.zero		1


	//   ....[13]....
        /*0260*/ 	.word	0x000005b0
        /*0264*/ 	.word	0x000000ff
        /*0268*/ 	.word	0x00000060
        /*026c*/ 	.short	0x0100
        /*026e*/ 	.byte	0x04
	.zero		1


	//   ....[14]....
        /*0270*/ 	.word	0x000005c0
        /*0274*/ 	.word	0x000000ff
        /*0278*/ 	.word	0x00000068
        /*027c*/ 	.short	0x0100
        /*027e*/ 	.byte	0x04
	.zero		1


	//   ....[15]....
        /*0280*/ 	.word	0x000005d0
        /*0284*/ 	.word	0x000000ff
        /*0288*/ 	.word	0x00000070
        /*028c*/ 	.short	0x0100
        /*028e*/ 	.byte	0x04
	.zero		1


	//   ....[16]....
        /*0290*/ 	.word	0x000005e0
        /*0294*/ 	.word	0x000000ff
        /*0298*/ 	.word	0x00000078
        /*029c*/ 	.short	0x0100
        /*029e*/ 	.byte	0x04
	.zero		1


	//   ....[17]....
        /*02a0*/ 	.word	0x000005f0
        /*02a4*/ 	.word	0x000000ff
        /*02a8*/ 	.word	0x00000080
        /*02ac*/ 	.short	0x0100
        /*02ae*/ 	.byte	0x04
	.zero		1


	//   ....[18]....
        /*02b0*/ 	.word	0x00000600
        /*02b4*/ 	.word	0x000000ff
        /*02b8*/ 	.word	0x00000088
        /*02bc*/ 	.short	0x0100
        /*02be*/ 	.byte	0x04
	.zero		1


	//   ....[19]....
        /*02c0*/ 	.word	0x00000610
        /*02c4*/ 	.word	0x000000ff
        /*02c8*/ 	.word	0x00000090
        /*02cc*/ 	.short	0x0100
        /*02ce*/ 	.byte	0x04
	.zero		1


	//   ....[20]....
        /*02d0*/ 	.word	0x00000620
        /*02d4*/ 	.word	0x000000ff
        /*02d8*/ 	.word	0x00000098
        /*02dc*/ 	.short	0x0100
        /*02de*/ 	.byte	0x04
	.zero		1


	//   ....[21]....
        /*02e0*/ 	.word	0x00000630
        /*02e4*/ 	.word	0x000000ff
        /*02e8*/ 	.word	0x000000a0
        /*02ec*/ 	.short	0x0100
        /*02ee*/ 	.byte	0x04
	.zero		1


	//   ....[22]....
        /*02f0*/ 	.word	0x00000640
        /*02f4*/ 	.word	0x000000ff
        /*02f8*/ 	.word	0x000000a8
        /*02fc*/ 	.short	0x0100
        /*02fe*/ 	.byte	0x04
	.zero		1


	//   ....[23]....
        /*0300*/ 	.word	0x00000650
        /*0304*/ 	.word	0x000000ff
        /*0308*/ 	.word	0x000000b0
        /*030c*/ 	.short	0x0100
        /*030e*/ 	.byte	0x04
	.zero		1


	//   ....[24]....
        /*0310*/ 	.word	0x00000660
        /*0314*/ 	.word	0x000000ff
        /*0318*/ 	.word	0x000000b8
        /*031c*/ 	.short	0x0100
        /*031e*/ 	.byte	0x04
	.zero		1


	//   ....[25]....
        /*0320*/ 	.word	0x00000670
        /*0324*/ 	.word	0x000000ff
        /*0328*/ 	.word	0x000000c0
        /*032c*/ 	.short	0x0100
        /*032e*/ 	.byte	0x04
	.zero		1


	//   ....[26]....
        /*0330*/ 	.word	0x00000680
        /*0334*/ 	.word	0x000000ff
        /*0338*/ 	.word	0x000000c8
        /*033c*/ 	.short	0x0100
        /*033e*/ 	.byte	0x04
	.zero		1


	//   ....[27]....
        /*0340*/ 	.word	0x00000690
        /*0344*/ 	.word	0x000000ff
        /*0348*/ 	.word	0x000000d0
        /*034c*/ 	.short	0x0100
        /*034e*/ 	.byte	0x04
	.zero		1


	//   ....[28]....
        /*0350*/ 	.word	0x000006a0
        /*0354*/ 	.word	0x000000ff
        /*0358*/ 	.word	0x000000d8
        /*035c*/ 	.short	0x0100
        /*035e*/ 	.byte	0x04
	.zero		1


	//   ....[29]....
        /*0360*/ 	.word	0x000006b0
        /*0364*/ 	.word	0x000000ff
        /*0368*/ 	.word	0x000000e0
        /*036c*/ 	.short	0x0100
        /*036e*/ 	.byte	0x04
	.zero		1


	//   ....[30]....
        /*0370*/ 	.word	0x000006c0
        /*0374*/ 	.word	0x000000ff
        /*0378*/ 	.word	0x000000e8
        /*037c*/ 	.short	0x0100
        /*037e*/ 	.byte	0x04
	.zero		1


	//   ....[31]....
        /*0380*/ 	.word	0x000006d0
        /*0384*/ 	.word	0x000000ff
        /*0388*/ 	.word	0x000000f0
        /*038c*/ 	.short	0x0100
        /*038e*/ 	.byte	0x04
	.zero		1


	//   ....[32]....
        /*0390*/ 	.word	0x000006e0
        /*0394*/ 	.word	0x000000ff
        /*0398*/ 	.word	0x000000f8
        /*039c*/ 	.short	0x0100
        /*039e*/ 	.byte	0x04
	.zero		1


	//   ....[33]....
        /*03a0*/ 	.word	0x000006f0
        /*03a4*/ 	.word	0x000000ff
        /*03a8*/ 	.word	0x00000100
        /*03ac*/ 	.short	0x0100
        /*03ae*/ 	.byte	0x04
	.zero		1


	//   ....[34]....
        /*03b0*/ 	.word	0x00000700
        /*03b4*/ 	.word	0x000000ff
        /*03b8*/ 	.word	0x00000108
        /*03bc*/ 	.short	0x0100
        /*03be*/ 	.byte	0x04
	.zero		1


	//   ....[35]....
        /*03c0*/ 	.word	0x00000710
        /*03c4*/ 	.word	0x000000ff
        /*03c8*/ 	.word	0x00000110
        /*03cc*/ 	.short	0x0100
        /*03ce*/ 	.byte	0x04
	.zero		1


	//   ....[36]....
        /*03d0*/ 	.word	0x00000720
        /*03d4*/ 	.word	0x000000ff
        /*03d8*/ 	.word	0x00000118
        /*03dc*/ 	.short	0x0100
        /*03de*/ 	.byte	0x04
	.zero		1


	//   ....[37]....
        /*03e0*/ 	.word	0x000008c0
        /*03e4*/ 	.word	0x000000ff
        /*03e8*/ 	.word	0x00000120
        /*03ec*/ 	.short	0x0100
        /*03ee*/ 	.byte	0x04
	.zero		1


	//   ....[38]....
        /*03f0*/ 	.word	0x000008d0
        /*03f4*/ 	.word	0x000000ff
        /*03f8*/ 	.word	0x00000128
        /*03fc*/ 	.short	0x0100
        /*03fe*/ 	.byte	0x04
	.zero		1


	//   ....[39]....
        /*0400*/ 	.word	0x000008e0
        /*0404*/ 	.word	0x000000ff
        /*0408*/ 	.word	0x00000130
        /*040c*/ 	.short	0x0100
        /*040e*/ 	.byte	0x04
	.zero		1


	//   ....[40]....
        /*0410*/ 	.word	0x000008f0
        /*0414*/ 	.word	0x000000ff
        /*0418*/ 	.word	0x00000138
        /*041c*/ 	.short	0x0100
        /*041e*/ 	.byte	0x04
	.zero		1


	//   ....[41]....
        /*0420*/ 	.word	0x00000900
        /*0424*/ 	.word	0x000000ff
        /*0428*/ 	.word	0x00000140
        /*042c*/ 	.short	0x0100
        /*042e*/ 	.byte	0x04
	.zero		1


	//   ....[42]....
        /*0430*/ 	.word	0x00000910
        /*0434*/ 	.word	0x000000ff
        /*0438*/ 	.word	0x00000148
        /*043c*/ 	.short	0x0100
        /*043e*/ 	.byte	0x04
	.zero		1


	//   ....[43]....
        /*0440*/ 	.word	0x00000920
        /*0444*/ 	.word	0x000000ff
        /*0448*/ 	.word	0x00000150
        /*044c*/ 	.short	0x0100
        /*044e*/ 	.byte	0x04
	.zero		1


	//   ....[44]....
        /*0450*/ 	.word	0x00000930
        /*0454*/ 	.word	0x000000ff
        /*0458*/ 	.word	0x00000158
        /*045c*/ 	.short	0x0100
        /*045e*/ 	.byte	0x04
	.zero		1


	//   ....[45]....
        /*0460*/ 	.word	0x00000940
        /*0464*/ 	.word	0x000000ff
        /*0468*/ 	.word	0x00000160
        /*046c*/ 	.short	0x0100
        /*046e*/ 	.byte	0x04
	.zero		1


	//   ....[46]....
        /*0470*/ 	.word	0x00000950
        /*0474*/ 	.word	0x000000ff
        /*0478*/ 	.word	0x00000168
        /*047c*/ 	.short	0x0100
        /*047e*/ 	.byte	0x04
	.zero		1


	//   ....[47]....
        /*0480*/ 	.word	0x00000960
        /*0484*/ 	.word	0x000000ff
        /*0488*/ 	.word	0x00000170
        /*048c*/ 	.short	0x0100
        /*048e*/ 	.byte	0x04
	.zero		1


	//   ....[48]....
        /*0490*/ 	.word	0x00000970
        /*0494*/ 	.word	0x000000ff
        /*0498*/ 	.word	0x00000178
        /*049c*/ 	.short	0x0100
        /*049e*/ 	.byte	0x04
	.zero		1


	//   ....[49]....
        /*04a0*/ 	.word	0x00000980
        /*04a4*/ 	.word	0x000000ff
        /*04a8*/ 	.word	0x00000180
        /*04ac*/ 	.short	0x0100
        /*04ae*/ 	.byte	0x04
	.zero		1


	//   ....[50]....
        /*04b0*/ 	.word	0x00000990
        /*04b4*/ 	.word	0x000000ff
        /*04b8*/ 	.word	0x00000188
        /*04bc*/ 	.short	0x0100
        /*04be*/ 	.byte	0x04
	.zero		1


	//   ....[51]....
        /*04c0*/ 	.word	0x000009a0
        /*04c4*/ 	.word	0x000000ff
        /*04c8*/ 	.word	0x00000190
        /*04cc*/ 	.short	0x0100
        /*04ce*/ 	.byte	0x04
	.zero		1


	//   ....[52]....
        /*04d0*/ 	.word	0x000009b0
        /*04d4*/ 	.word	0x000000ff
        /*04d8*/ 	.word	0x00000198
        /*04dc*/ 	.short	0x0100
        /*04de*/ 	.byte	0x04
	.zero		1


	//   ....[53]....
        /*04e0*/ 	.word	0x00001130
        /*04e4*/ 	.word	0x000000ff
        /*04e8*/ 	.word	0x00000090
        /*04ec*/ 	.short	0x010a
        /*04ee*/ 	.byte	0x04
	.zero		1


	//   ....[54]....
        /*04f0*/ 	.word	0x00001650
        /*04f4*/ 	.word	0x000000ff
        /*04f8*/ 	.word	0x00000010
        /*04fc*/ 	.short	0x010a
        /*04fe*/ 	.byte	0x07
	.zero		1


	//   ....[55]....
        /*0500*/ 	.word	0x00001b10
        /*0504*/ 	.word	0x000000ff
        /*0508*/ 	.word	0x00000018
        /*050c*/ 	.short	0x010a
        /*050e*/ 	.byte	0x07
	.zero		1


	//   ....[56]....
        /*0510*/ 	.word	0x00001fa0
        /*0514*/ 	.word	0x000000ff
        /*0518*/ 	.word	0x00000090
        /*051c*/ 	.short	0x010a
        /*051e*/ 	.byte	0x0e
	.zero		1


	//   ....[57]....
        /*0520*/ 	.word	0x000026c0
        /*0524*/ 	.word	0x000000ff
        /*0528*/ 	.word	0x00000090
        /*052c*/ 	.short	0x010a
        /*052e*/ 	.byte	0x04
	.zero		1


	//   ....[58]....
        /*0530*/ 	.word	0x00002a40
        /*0534*/ 	.word	0x000000ff
        /*0538*/ 	.word	0x00000090
        /*053c*/ 	.short	0x010a
        /*053e*/ 	.byte	0x04
	.zero		1


	//   ....[59]....
        /*0540*/ 	.word	0x00003350
        /*0544*/ 	.word	0x000000ff
        /*0548*/ 	.word	0x00000090
        /*054c*/ 	.short	0x010a
        /*054e*/ 	.byte	0x05
	.zero		1


	//   ....[60]....
        /*0550*/ 	.word	0x000033f0
        /*0554*/ 	.word	0x000000ff
        /*0558*/ 	.word	0x00000018
        /*055c*/ 	.short	0x010a
        /*055e*/ 	.byte	0x04
	.zero		1


	//   ....[61]....
        /*0560*/ 	.word	0x00003490
        /*0564*/ 	.word	0x000000ff
        /*0568*/ 	.word	0x00000018
        /*056c*/ 	.short	0x010a
        /*056e*/ 	.byte	0x04
	.zero		1


	//   ....[62]....
        /*0570*/ 	.word	0x00003570
        /*0574*/ 	.word	0x000000ff
        /*0578*/ 	.word	0x000001c0
        /*057c*/ 	.short	0x0100
        /*057e*/ 	.byte	0x06
	.zero		1


	//   ....[63]....
        /*0580*/ 	.word	0x00003810
        /*0584*/ 	.word	0x00000008
        /*0588*/ 	.word	0x00000000
        /*058c*/ 	.short	0x010a
        /*058e*/ 	.byte	0xff
	.zero		1


	//   ....[64]....
        /*0590*/ 	.word	0x00003830
        /*0594*/ 	.word	0x00000008
        /*0598*/ 	.word	0x00000000
        /*059c*/ 	.short	0x010a
        /*059e*/ 	.byte	0xff
	.zero		1


	//   ....[65]....
        /*05a0*/ 	.word	0x00003a60
        /*05a4*/ 	.word	0x00000005
        /*05a8*/ 	.word	0x00000000
        /*05ac*/ 	.short	0x010a
        /*05ae*/ 	.byte	0xff
	.zero		1


	//   ....[66]....
        /*05b0*/ 	.word	0x00003a80
        /*05b4*/ 	.word	0x00000005
        /*05b8*/ 	.word	0x00000000
        /*05bc*/ 	.short	0x010a
        /*05be*/ 	.byte	0xff
	.zero		1


	//   ....[67]....
        /*05c0*/ 	.word	0x00003b80
        /*05c4*/ 	.word	0x00000008
        /*05c8*/ 	.word	0x00000000
        /*05cc*/ 	.short	0x0101
        /*05ce*/ 	.byte	0xff
	.zero		1


	//   ....[68]....
        /*05d0*/ 	.word	0x00004230
        /*05d4*/ 	.word	0x000000ff
        /*05d8*/ 	.word	0x00000000
        /*05dc*/ 	.short	0x010a
        /*05de*/ 	.byte	0x04
	.zero		1


	//   ....[69]....
        /*05e0*/ 	.word	0x00004280
        /*05e4*/ 	.word	0x000000ff
        /*05e8*/ 	.word	0x00000020
        /*05ec*/ 	.short	0x010a
        /*05ee*/ 	.byte	0x17
	.zero		1


	//   ....[70]....
        /*05f0*/ 	.word	0x00004580
        /*05f4*/ 	.word	0x000000ff
        /*05f8*/ 	.word	0x00000008
        /*05fc*/ 	.short	0x010a
        /*05fe*/ 	.byte	0x04
	.zero		1


	//   ....[71]....
        /*0600*/ 	.word	0x000048a0
        /*0604*/ 	.word	0x000000ff
        /*0608*/ 	.word	0x00000000
        /*060c*/ 	.short	0x010a
        /*060e*/ 	.byte	0x28
	.zero		1


	//   ....[72]....
        /*0610*/ 	.word	0x00004910
        /*0614*/ 	.word	0x000000ff
        /*0618*/ 	.word	0x00000110
        /*061c*/ 	.short	0x010a
        /*061e*/ 	.byte	0x04
	.zero		1


	//   ....[73]....
        /*0620*/ 	.word	0x00004c50
        /*0624*/ 	.word	0x000000ff
        /*0628*/ 	.word	0x00000120
        /*062c*/ 	.short	0x010a
        /*062e*/ 	.byte	0x04
	.zero		1


	//   ....[74]....
        /*0630*/ 	.word	0x00004e20
        /*0634*/ 	.word	0x000000ff
        /*0638*/ 	.word	0x00000000
        /*063c*/ 	.short	0x010a
        /*063e*/ 	.byte	0x26
	.zero		1


	//   ....[75]....
        /*0640*/ 	.word	0x00005110
        /*0644*/ 	.word	0x000000ff
        /*0648*/ 	.word	0x00000118
        /*064c*/ 	.short	0x010a
        /*064e*/ 	.byte	0x04
	.zero		1


	//   ....[76]....
        /*0650*/ 	.word	0x000053f0
        /*0654*/ 	.word	0x000000ff
        /*0658*/ 	.word	0x00000128
        /*065c*/ 	.short	0x010a
        /*065e*/ 	.byte	0x04
	.zero		1


	//   ....[77]....
        /*0660*/ 	.word	0x000056b0
        /*0664*/ 	.word	0x000000ff
        /*0668*/ 	.word	0x00000020
        /*066c*/ 	.short	0x010a
        /*066e*/ 	.byte	0x11
	.zero		1


	//   ....[78]....
        /*0670*/ 	.word	0x00005730
        /*0674*/ 	.word	0x000000ff
        /*0678*/ 	.word	0x00000110
        /*067c*/ 	.short	0x010a
        /*067e*/ 	.byte	0x04
	.zero		1


	//   ....[79]....
        /*0680*/ 	.word	0x00005a00
        /*0684*/ 	.word	0x000000ff
        /*0688*/ 	.word	0x00000120
        /*068c*/ 	.short	0x010a
        /*068e*/ 	.byte	0x04
	.zero		1


	//   ....[80]....
        /*0690*/ 	.word	0x00005b60
        /*0694*/ 	.word	0x000000ff
        /*0698*/ 	.word	0x00000118
        /*069c*/ 	.short	0x010a
        /*069e*/ 	.byte	0x04
	.zero		1


	//   ....[81]....
        /*06a0*/ 	.word	0x00005d50
        /*06a4*/ 	.word	0x000000ff
        /*06a8*/ 	.word	0x00000128
        /*06ac*/ 	.short	0x010a
        /*06ae*/ 	.byte	0x04
	.zero		1


	//   ....[82]....
        /*06b0*/ 	.word	0x00006060
        /*06b4*/ 	.word	0x0000000b
        /*06b8*/ 	.word	0x00000000
        /*06bc*/ 	.short	0x0101
        /*06be*/ 	.byte	0xff
	.zero		1


	//   ....[83]....
        /*06c0*/ 	.word	0x00006070
        /*06c4*/ 	.word	0x000000ff
        /*06c8*/ 	.word	0x000001c0
        /*06cc*/ 	.short	0x010a
        /*06ce*/ 	.byte	0x04
	.zero		1


	//   ....[84]....
        /*06d0*/ 	.word	0x00006370
        /*06d4*/ 	.word	0x000000ff
        /*06d8*/ 	.word	0x000001c0
        /*06dc*/ 	.short	0x0100
        /*06de*/ 	.byte	0x04
	.zero		1


	//   ....[85]....
        /*06e0*/ 	.word	0x00006820
        /*06e4*/ 	.word	0x000000ff
        /*06e8*/ 	.word	0x00000180
        /*06ec*/ 	.short	0x010a
        /*06ee*/ 	.byte	0x0e
	.zero		1


	//   ....[86]....
        /*06f0*/ 	.word	0x00006a70
        /*06f4*/ 	.word	0x000000ff
        /*06f8*/ 	.word	0x00000188
        /*06fc*/ 	.short	0x010a
        /*06fe*/ 	.byte	0x0e
	.zero		1


	//   ....[87]....
        /*0700*/ 	.word	0x00006d30
        /*0704*/ 	.word	0x000000ff
        /*0708*/ 	.word	0x00000190
        /*070c*/ 	.short	0x0101
        /*070e*/ 	.byte	0x0e
	.zero		1


	//   ....[88]....
        /*0710*/ 	.word	0x00006d60
        /*0714*/ 	.word	0x000000ff
        /*0718*/ 	.word	0x00000198
        /*071c*/ 	.short	0x0101
        /*071e*/ 	.byte	0x0e
	.zero		1


	//   ....[89]....
        /*0720*/ 	.word	0x00007380
        /*0724*/ 	.word	0x000000ff
        /*0728*/ 	.word	0x00000170
        /*072c*/ 	.short	0x010a
        /*072e*/ 	.byte	0x04
	.zero		1


	//   ....[90]....
        /*0730*/ 	.word	0x000073a0
        /*0734*/ 	.word	0x000000ff
        /*0738*/ 	.word	0x00000100
        /*073c*/ 	.short	0x010a
        /*073e*/ 	.byte	0x04
	.zero		1


	//   ....[91]....
        /*0740*/ 	.word	0x00009470
        /*0744*/ 	.word	0x000000ff
        /*0748*/ 	.word	0x00000000
        /*074c*/ 	.short	0x0101
        /*074e*/ 	.byte	0x11
	.zero		1


	//   ....[92]....
        /*0750*/ 	.word	0x000098c0
        /*0754*/ 	.word	0x000000ff
        /*0758*/ 	.word	0x00000000
        /*075c*/ 	.short	0x0101
        /*075e*/ 	.byte	0x10
	.zero		1


	//   ....[93]....
        /*0760*/ 	.word	0x00009900
        /*0764*/ 	.word	0x000000ff
        /*0768*/ 	.word	0x00000000
        /*076c*/ 	.short	0x010a
        /*076e*/ 	.byte	0x07
	.zero		1


	//   ....[94]....
        /*0770*/ 	.word	0x000099c0
        /*0774*/ 	.word	0x000000ff
        /*0778*/ 	.word	0x00000100
        /*077c*/ 	.short	0x010a
        /*077e*/ 	.byte	0x07
	.zero		1


	//   ....[95]....
        /*0780*/ 	.word	0x0000b150
        /*0784*/ 	.word	0x000000ff
        /*0788*/ 	.word	0x00000000
        /*078c*/ 	.short	0x0101
        /*078e*/ 	.byte	0x11
	.zero		1


	//   ....[96]....
        /*0790*/ 	.word	0x0000b480
        /*0794*/ 	.word	0x000000ff
        /*0798*/ 	.word	0x00000000
        /*079c*/ 	.short	0x0101
        /*079e*/ 	.byte	0x10
	.zero		1


	//   ....[97]....
        /*07a0*/ 	.word	0x0000b490
        /*07a4*/ 	.word	0x000000ff
        /*07a8*/ 	.word	0x00000170
        /*07ac*/ 	.short	0x010a
        /*07ae*/ 	.byte	0x07
	.zero		1


	//   ....[98]....
        /*07b0*/ 	.word	0x0000ba50
        /*07b4*/ 	.word	0x000000ff
        /*07b8*/ 	.word	0x00000170
        /*07bc*/ 	.short	0x010a
        /*07be*/ 	.byte	0x0c
	.zero		1


	//   ....[99]....
        /*07c0*/ 	.word	0x0000bb50
        /*07c4*/ 	.word	0x000000ff
        /*07c8*/ 	.word	0x000001c0
        /*07cc*/ 	.short	0x0100
        /*07ce*/ 	.byte	0x06
	.zero		1


	//   ....[100]....
        /*07d0*/ 	.word	0x0000bc60
        /*07d4*/ 	.word	0x000000ff
        /*07d8*/ 	.word	0x000001c0
        /*07dc*/ 	.short	0x0100
        /*07de*/ 	.byte	0x06
	.zero		1


	//   ....[101]....
        /*07e0*/ 	.word	0x0000bee0
        /*07e4*/ 	.word	0x000000ff
        /*07e8*/ 	.word	0x00000000
        /*07ec*/ 	.short	0x0101
        /*07ee*/ 	.byte	0x0e
	.zero		1


	//   ....[102]....
        /*07f0*/ 	.word	0x0000bf20
        /*07f4*/ 	.word	0x000000ff
        /*07f8*/ 	.word	0x00000000
        /*07fc*/ 	.short	0x0101
        /*07fe*/ 	.byte	0x0d
	.zero		1


	//   ....[103]....
        /*0800*/ 	.word	0x0000c270
        /*0804*/ 	.word	0x000000ff
        /*0808*/ 	.word	0x00000170
        /*080c*/ 	.short	0x0101
        /*080e*/ 	.byte	0x07
	.zero		1


	//   ....[104]....
        /*0810*/ 	.word	0x0000c680
        /*0814*/ 	.word	0x000000ff
        /*0818*/ 	.word	0x00000000
        /*081c*/ 	.short	0x0101
        /*081e*/ 	.byte	0x0e
	.zero		1


	//   ....[105]....
        /*0820*/ 	.word	0x0000c6b0
        /*0824*/ 	.word	0x000000ff
        /*0828*/ 	.word	0x00000178
        /*082c*/ 	.short	0x0101
        /*082e*/ 	.byte	0x07
	.zero		1


	//   ....[106]....
        /*0830*/ 	.word	0x0000ca70
        /*0834*/ 	.word	0x000000ff
        /*0838*/ 	.word	0x00000000
        /*083c*/ 	.short	0x0101
        /*083e*/ 	.byte	0x0d
	.zero		1


	//   ....[107]....
        /*0840*/ 	.word	0x0000ca80
        /*0844*/ 	.word	0x000000ff
        /*0848*/ 	.word	0x00000170
        /*084c*/ 	.short	0x0101
        /*084e*/ 	.byte	0x07
	.zero		1


	//   ....[108]....
        /*0850*/ 	.word	0x0000cab0
        /*0854*/ 	.word	0x000000ff
        /*0858*/ 	.word	0x00000178
        /*085c*/ 	.short	0x0101
        /*085e*/ 	.byte	0x07
	.zero		1


	//   ....[109]....
        /*0860*/ 	.word	0x0000cb30
        /*0864*/ 	.word	0x000000ff
        /*0868*/ 	.word	0x00000170
        /*086c*/ 	.short	0x0101
        /*086e*/ 	.byte	0x07
	.zero		1


	//   ....[110]....
        /*0870*/ 	.word	0x0000cb40
        /*0874*/ 	.word	0x000000ff
        /*0878*/ 	.word	0x00000140
        /*087c*/ 	.short	0x010a
        /*087e*/ 	.byte	0x07
	.zero		1


	//   ....[111]....
        /*0880*/ 	.word	0x0000cb60
        /*0884*/ 	.word	0x000000ff
        /*0888*/ 	.word	0x00000190
        /*088c*/ 	.short	0x010a
        /*088e*/ 	.byte	0x07
	.zero		1


	//   ....[112]....
        /*0890*/ 	.word	0x0000d200
        /*0894*/ 	.word	0x000000ff
        /*0898*/ 	.word	0x00000000
        /*089c*/ 	.short	0x0101
        /*089e*/ 	.byte	0x0e
	.zero		1


	//   ....[113]....
        /*08a0*/ 	.word	0x0000d220
        /*08a4*/ 	.word	0x000000ff
        /*08a8*/ 	.word	0x00000180
        /*08ac*/ 	.short	0x0101
        /*08ae*/ 	.byte	0x07
	.zero		1


	//   ....[114]....
        /*08b0*/ 	.word	0x0000d260
        /*08b4*/ 	.word	0x000000ff
        /*08b8*/ 	.word	0x00000178
        /*08bc*/ 	.short	0x0101
        /*08be*/ 	.byte	0x07
	.zero		1


	//   ....[115]....
        /*08c0*/ 	.word	0x0000d270
        /*08c4*/ 	.word	0x000000ff
        /*08c8*/ 	.word	0x00000148
        /*08cc*/ 	.short	0x010a
        /*08ce*/ 	.byte	0x07
	.zero		1


	//   ....[116]....
        /*08d0*/ 	.word	0x0000d290
        /*08d4*/ 	.word	0x000000ff
        /*08d8*/ 	.word	0x00000198
        /*08dc*/ 	.short	0x010a
        /*08de*/ 	.byte	0x07
	.zero		1


	//   ....[117]....
        /*08e0*/ 	.word	0x0000db80
        /*08e4*/ 	.word	0x000000ff
        /*08e8*/ 	.word	0x00000000
        /*08ec*/ 	.short	0x0101
        /*08ee*/ 	.byte	0x0d
	.zero		1


	//   ....[118]....
        /*08f0*/ 	.word	0x0000dc10
        /*08f4*/ 	.word	0x000000ff
        /*08f8*/ 	.word	0x00000188
        /*08fc*/ 	.short	0x0101
        /*08fe*/ 	.byte	0x07
	.zero		1


	//   ....[119]....
        /*0900*/ 	.word	0x0000de00
        /*0904*/ 	.word	0x000000ff
        /*0908*/ 	.word	0x00000198
        /*090c*/ 	.short	0x010a
        /*090e*/ 	.byte	0x07
	.zero		1


	//   ....[120]....
        /*0910*/ 	.word	0x0000dee0
        /*0914*/ 	.word	0x000000ff
        /*0918*/ 	.word	0x000001c0
        /*091c*/ 	.short	0x0100
        /*091e*/ 	.byte	0x06
	.zero		1


	//   ....[121]....
        /*0920*/ 	.word	0x0000dfd0
        /*0924*/ 	.word	0x000000ff
        /*0928*/ 	.word	0x000001c0
        /*092c*/ 	.short	0x0100
        /*092e*/ 	.byte	0x06
	.zero		1


	//   ....[122]....
        /*0930*/ 	.word	0x0000e040
        /*0934*/ 	.word	0x00000004
        /*0938*/ 	.word	0x00000090
        /*093c*/ 	.short	0x010a
        /*093e*/ 	.byte	0xff
	.zero		1


	//   ....[123]....
        /*0940*/ 	.word	0x0000e0c0
        /*0944*/ 	.word	0x00000004
        /*0948*/ 	.word	0x00000010
        /*094c*/ 	.short	0x010a
        /*094e*/ 	.byte	0xff
	.zero		1


	//   ....[124]....
        /*0950*/ 	.word	0x0000e140
        /*0954*/ 	.word	0x00000004
        /*0958*/ 	.word	0x00000018
        /*095c*/ 	.short	0x010a
        /*095e*/ 	.byte	0xff
	.zero		1


	//   ....[125]....
        /*0960*/ 	.word	0x0000e1c0
        /*0964*/ 	.word	0x00000004
        /*0968*/ 	.word	0x00000090
        /*096c*/ 	.short	0x010a
        /*096e*/ 	.byte	0xff
	.zero		1


	//   ....[126]....
        /*0970*/ 	.word	0x0000e240
        /*0974*/ 	.word	0x00000004
        /*0978*/ 	.word	0x00000090
        /*097c*/ 	.short	0x010a
        /*097e*/ 	.byte	0xff
	.zero		1


	//   ....[127]....
        /*0980*/ 	.word	0x0000e2c0
        /*0984*/ 	.word	0x00000004
        /*0988*/ 	.word	0x00000090
        /*098c*/ 	.short	0x010a
        /*098e*/ 	.byte	0xff
	.zero		1


	//   ....[128]....
        /*0990*/ 	.word	0x0000e350
        /*0994*/ 	.word	0x00000004
        /*0998*/ 	.word	0x00000090
        /*099c*/ 	.short	0x010a
        /*099e*/ 	.byte	0xff
	.zero		1


	//   ....[129]....
        /*09a0*/ 	.word	0x0000e3d0
        /*09a4*/ 	.word	0x00000004
        /*09a8*/ 	.word	0x00000018
        /*09ac*/ 	.short	0x010a
        /*09ae*/ 	.byte	0xff
	.zero		1


	//   ....[130]....
        /*09b0*/ 	.word	0x0000e460
        /*09b4*/ 	.word	0x00000004
        /*09b8*/ 	.word	0x00000018
        /*09bc*/ 	.short	0x010a
        /*09be*/ 	.byte	0xff
	.zero		1


	//   ....[131]....
        /*09c0*/ 	.word	0x0000e4c0
        /*09c4*/ 	.word	0x00000008
        /*09c8*/ 	.word	0x00000000
        /*09cc*/ 	.short	0x010a
        /*09ce*/ 	.byte	0xff
	.zero		1


	//   ....[132]....
        /*09d0*/ 	.word	0x0000e520
        /*09d4*/ 	.word	0x00000005
        /*09d8*/ 	.word	0x00000000
        /*09dc*/ 	.short	0x010a
        /*09de*/ 	.byte	0xff
	.zero		1


	//   ....[133]....
        /*09e0*/ 	.word	0x0000e5a0
        /*09e4*/ 	.word	0x00000006
        /*09e8*/ 	.word	0x00000000
        /*09ec*/ 	.short	0x010a
        /*09ee*/ 	.byte	0xff
	.zero		1


	//   ....[134]....
        /*09f0*/ 	.word	0x0000e620
        /*09f4*/ 	.word	0x00000006
        /*09f8*/ 	.word	0x00000020
        /*09fc*/ 	.short	0x010a
        /*09fe*/ 	.byte	0xff
	.zero		1


	//   ....[135]....
        /*0a00*/ 	.word	0x0000e6a0
        /*0a04*/ 	.word	0x00000006
        /*0a08*/ 	.word	0x00000008
        /*0a0c*/ 	.short	0x010a
        /*0a0e*/ 	.byte	0xff
	.zero		1


	//   ....[136]....
        /*0a10*/ 	.word	0x0000e720
        /*0a14*/ 	.word	0x00000010
        /*0a18*/ 	.word	0x00000000
        /*0a1c*/ 	.short	0x010a
        /*0a1e*/ 	.byte	0xff
	.zero		1


	//   ....[137]....
        /*0a20*/ 	.word	0x0000e7a0
        /*0a24*/ 	.word	0x00000010
        /*0a28*/ 	.word	0x00000110
        /*0a2c*/ 	.short	0x010a
        /*0a2e*/ 	.byte	0xff
	.zero		1


	//   ....[138]....
        /*0a30*/ 	.word	0x0000e820
        /*0a34*/ 	.word	0x00000010
        /*0a38*/ 	.word	0x00000120
        /*0a3c*/ 	.short	0x010a
        /*0a3e*/ 	.byte	0xff
	.zero		1


	//   ....[139]....
        /*0a40*/ 	.word	0x0000e8a0
        /*0a44*/ 	.word	0x00000010
        /*0a48*/ 	.word	0x00000000
        /*0a4c*/ 	.short	0x010a
        /*0a4e*/ 	.byte	0xff
	.zero		1


	//   ....[140]....
        /*0a50*/ 	.word	0x0000e920
        /*0a54*/ 	.word	0x00000010
        /*0a58*/ 	.word	0x00000118
        /*0a5c*/ 	.short	0x010a
        /*0a5e*/ 	.byte	0xff
	.zero		1


	//   ....[141]....
        /*0a60*/ 	.word	0x0000e9a0
        /*0a64*/ 	.word	0x00000010
        /*0a68*/ 	.word	0x00000128
        /*0a6c*/ 	.short	0x010a
        /*0a6e*/ 	.byte	0xff
	.zero		1


	//   ....[142]....
        /*0a70*/ 	.word	0x0000ea20
        /*0a74*/ 	.word	0x00000006
        /*0a78*/ 	.word	0x00000020
        /*0a7c*/ 	.short	0x010a
        /*0a7e*/ 	.byte	0xff
	.zero		1


	//   ....[143]....
        /*0a80*/ 	.word	0x0000eaa0
        /*0a84*/ 	.word	0x00000009
        /*0a88*/ 	.word	0x00000110
        /*0a8c*/ 	.short	0x010a
        /*0a8e*/ 	.byte	0xff
	.zero		1


	//   ....[144]....
        /*0a90*/ 	.word	0x0000eb20
        /*0a94*/ 	.word	0x00000009
        /*0a98*/ 	.word	0x00000120
        /*0a9c*/ 	.short	0x010a
        /*0a9e*/ 	.byte	0xff
	.zero		1


	//   ....[145]....
        /*0aa0*/ 	.word	0x0000eba0
        /*0aa4*/ 	.word	0x00000009
        /*0aa8*/ 	.word	0x00000118
        /*0aac*/ 	.short	0x010a
        /*0aae*/ 	.byte	0xff
	.zero		1


	//   ....[146]....
        /*0ab0*/ 	.word	0x0000ec20
        /*0ab4*/ 	.word	0x00000006
        /*0ab8*/ 	.word	0x00000128
        /*0abc*/ 	.short	0x010a
        /*0abe*/ 	.byte	0xff
	.zero		1


	//   ....[147]....
        /*0ac0*/ 	.word	0x0000ec80
        /*0ac4*/ 	.word	0x00000004
        /*0ac8*/ 	.word	0x000001c0
        /*0acc*/ 	.short	0x010a
        /*0ace*/ 	.byte	0xff
	.zero		1


	//   ....[148]....
        /*0ad0*/ 	.word	0x0000ed00
        /*0ad4*/ 	.word	0x0000000b
        /*0ad8*/ 	.word	0x00000180
        /*0adc*/ 	.short	0x010a
        /*0ade*/ 	.byte	0xff
	.zero		1


	//   ....[149]....
        /*0ae0*/ 	.word	0x0000ed80
        /*0ae4*/ 	.word	0x0000000b
        /*0ae8*/ 	.word	0x00000188
        /*0aec*/ 	.short	0x010a
        /*0aee*/ 	.byte	0xff
	.zero		1


	//   ....[150]....
        /*0af0*/ 	.word	0x0000edf0
        /*0af4*/ 	.word	0x000000ff
        /*0af8*/ 	.word	0x00000000
        /*0afc*/ 	.short	0x010a
        /*0afe*/ 	.byte	0x07
	.zero		1


	//   ....[151]....
        /*0b00*/ 	.word	0x0000ee80
        /*0b04*/ 	.word	0x00000004
        /*0b08*/ 	.word	0x00000000
        /*0b0c*/ 	.short	0x010a
        /*0b0e*/ 	.byte	0xff
	.zero		1


	//   ....[152]....
        /*0b10*/ 	.word	0x0000eef0
        /*0b14*/ 	.word	0x000000ff
        /*0b18*/ 	.word	0x00000000
        /*0b1c*/ 	.short	0x010a
        /*0b1e*/ 	.byte	0x07
	.zero		1


	//   ....[153]....
        /*0b20*/ 	.word	0x0000ef80
        /*0b24*/ 	.word	0x00000004
        /*0b28*/ 	.word	0x00000000
        /*0b2c*/ 	.short	0x010a
        /*0b2e*/ 	.byte	0xff
	.zero		1


	//   ....[154]....
        /*0b30*/ 	.word	0x0000f000
        /*0b34*/ 	.word	0x000000ff
        /*0b38*/ 	.word	0x00000000
        /*0b3c*/ 	.short	0x010a
        /*0b3e*/ 	.byte	0x06
	.zero		1


	//   ....[155]....
        /*0b40*/ 	.word	0x0000f090
        /*0b44*/ 	.word	0x00000004
        /*0b48*/ 	.word	0x00000000
        /*0b4c*/ 	.short	0x010a
        /*0b4e*/ 	.byte	0xff
	.zero		1


	//   ....[156]....
        /*0b50*/ 	.word	0x0000f110
        /*0b54*/ 	.word	0x00000005
        /*0b58*/ 	.word	0x00000140
        /*0b5c*/ 	.short	0x010a
        /*0b5e*/ 	.byte	0xff
	.zero		1


	//   ....[157]....
        /*0b60*/ 	.word	0x0000f190
        /*0b64*/ 	.word	0x00000004
        /*0b68*/ 	.word	0x00000190
        /*0b6c*/ 	.short	0x010a
        /*0b6e*/ 	.byte	0xff
	.zero		1


	//   ....[158]....
        /*0b70*/ 	.word	0x0000f210
        /*0b74*/ 	.word	0x00000005
        /*0b78*/ 	.word	0x00000148
        /*0b7c*/ 	.short	0x010a
        /*0b7e*/ 	.byte	0xff
	.zero		1


	//   ....[159]....
        /*0b80*/ 	.word	0x0000f290
        /*0b84*/ 	.word	0x00000004
        /*0b88*/ 	.word	0x00000198
        /*0b8c*/ 	.short	0x010a
        /*0b8e*/ 	.byte	0xff
	.zero		1


	//   ....[160]....
        /*0b90*/ 	.word	0x0000f310
        /*0b94*/ 	.word	0x00000002
        /*0b98*/ 	.word	0x00000198
        /*0b9c*/ 	.short	0x010a
        /*0b9e*/ 	.byte	0xff
	.zero		1


	//----- nvinfo : EIATTR_NUM_MBARRIERS
	.align		4
.L_60:
        /*0ba0*/ 	.byte	0x03, 0x38
        /*0ba2*/ 	.short	0x003b


	//----- nvinfo : EIATTR_EXIT_INSTR_OFFSETS
	.align		4
        /*0ba4*/ 	.byte	0x04, 0x1c
        /*0ba6*/ 	.short	(.L_62 - .L_61)


	//   ....[0]....
.L_61:
        /*0ba8*/ 	.word	0x0000e000


	//----- nvinfo : EIATTR_REQNTID
	.align		4
.L_62:
        /*0bac*/ 	.byte	0x04, 0x10
        /*0bae*/ 	.short	(.L_64 - .L_63)
.L_63:
        /*0bb0*/ 	.word	0x00000200
        /*0bb4*/ 	.word	0x00000001
        /*0bb8*/ 	.word	0x00000001


	//----- nvinfo : EIATTR_CRS_STACK_SIZE
	.align		4
.L_64:
        /*0bbc*/ 	.byte	0x04, 0x1e
        /*0bbe*/ 	.short	(.L_66 - .L_65)
.L_65:
        /*0bc0*/ 	.word	0x00000000


	//----- nvinfo : EIATTR_CBANK_PARAM_SIZE
	.align		4
.L_66:
        /*0bc4*/ 	.byte	0x03, 0x19
        /*0bc6*/ 	.short	0x02ac


	//----- nvinfo : EIATTR_PARAM_CBANK
	.align		4
        /*0bc8*/ 	.byte	0x04, 0x0a
        /*0bca*/ 	.short	(.L_68 - .L_67)
	.align		4
.L_67:
        /*0bcc*/ 	.word	index@(.nv.constant0.kernel_cutlass_kernel_flash_attncuteflash_fwd_sm100FlashAttentionForwardSm100_object_at__tensor0000o8011101213_tensor0000o8011101213_tensor0000o8010111213_tensor0000o8011101213_tensorptrf_0)
        /*0bd0*/ 	.short	0x0380
        /*0bd2*/ 	.short	0x02ac


	//----- nvinfo : EIATTR_SW_WAR
	.align		4
.L_68:
        /*0bd4*/ 	.byte	0x04, 0x36
        /*0bd6*/ 	.short	(.L_70 - .L_69)
.L_69:
        /*0bd8*/ 	.word	0x00000008
.L_70:


//--------------------- .nv.compat                --------------------------
	.section	.nv.compat,"",@"SHT_CUDA_COMPAT_INFO"
	.align	4
        /*0000*/ 	.byte	0x02, 0x02, 0x02, 0x00, 0x02, 0x05, 0x05, 0x00, 0x02, 0x03, 0x01, 0x00, 0x02, 0x06, 0x01, 0x00


//--------------------- .nv.callgraph             --------------------------
	.section	.nv.callgraph,"",@"SHT_CUDA_CALLGRAPH"
	.align	4
	.sectionentsize	8
	.align		4
        /*0000*/ 	.word	0x00000000
	.align		4
        /*0004*/ 	.word	0xffffffff
	.align		4
        /*0008*/ 	.word	0x00000000
	.align		4
        /*000c*/ 	.word	0xfffffffe
	.align		4
        /*0010*/ 	.word	0x00000000
	.align		4
        /*0014*/ 	.word	0xfffffffd
	.align		4
        /*0018*/ 	.word	0x00000000
	.align		4
        /*001c*/ 	.word	0xfffffffc


//--------------------- .text.kernel_cutlass_kernel_flash_attncuteflash_fwd_sm100FlashAttentionForwardSm100_object_at__tensor0000o8011101213_tensor0000o8011101213_tensor0000o8010111213_tensor0000o8011101213_tensorptrf_0 --------------------------
	.section	.text.kernel_cutlass_kernel_flash_attncuteflash_fwd_sm100FlashAttentionForwardSm100_object_at__tensor0000o8011101213_tensor0000o8011101213_tensor0000o8010111213_tensor0000o8011101213_tensorptrf_0,"ax",@progbits
	.align	128
        .global         kernel_cutlass_kernel_flash_attncuteflash_fwd_sm100FlashAttentionForwardSm100_object_at__tensor0000o8011101213_tensor0000o8011101213_tensor0000o8010111213_tensor0000o8011101213_tensorptrf_0
        .type           kernel_cutlass_kernel_flash_attncuteflash_fwd_sm100FlashAttentionForwardSm100_object_at__tensor0000o8011101213_tensor0000o8011101213_tensor0000o8010111213_tensor0000o8011101213_tensorptrf_0,@function
        .size           kernel_cutlass_kernel_flash_attncuteflash_fwd_sm100FlashAttentionForwardSm100_object_at__tensor0000o8011101213_tensor0000o8011101213_tensor0000o8010111213_tensor0000o8011101213_tensorptrf_0,(.L_x_180 - kernel_cutlass_kernel_flash_attncuteflash_fwd_sm100FlashAttentionForwardSm100_object_at__tensor0000o8011101213_tensor0000o8011101213_tensor0000o8010111213_tensor0000o8011101213_tensorptrf_0)
        .other          kernel_cutlass_kernel_flash_attncuteflash_fwd_sm100FlashAttentionForwardSm100_object_at__tensor0000o8011101213_tensor0000o8011101213_tensor0000o8010111213_tensor0000o8011101213_tensorptrf_0,@"STO_CUDA_ENTRY STV_DEFAULT"
kernel_cutlass_kernel_flash_attncuteflash_fwd_sm100FlashAttentionForwardSm100_object_at__tensor0000o8011101213_tensor0000o8011101213_tensor0000o8010111213_tensor0000o8011101213_tensorptrf_0:
.text.kernel_cutlass_kernel_flash_attncuteflash_fwd_sm100FlashAttentionForwardSm100_object_at__tensor0000o8011101213_tensor0000o8011101213_tensor0000o8010111213_tensor0000o8011101213_tensorptrf_0:
[----:B------:R-:W1:Y:S01]  /*0000*/  LDC R1, c[0x0][0x37c] ;  /* 0x0000df00ff017b82 */ /* 0x000e620000000800 */
[----:B------:R-:W2:Y:S07]  /*0010*/  S2R R0, SR_TID.X ;  /* 0x0000000000007919 */ /* 0x000eae0000002100 */
[----:B------:R-:W3:Y:S01]  /*0020*/  S2UR UR16, SR_CgaCtaId ;  /* 0x00000000001079c3 */ /* 0x000ee20000008800 */
[----:B------:R-:W4:Y:S01]  /*0030*/  LDCU UR7, c[0x0][0x36c] ;  /* 0x00006d80ff0777ac */ /* 0x000f220008000800 */
[----:B------:R-:W-:-:S06]  /*0040*/  UMOV UR9, 0x1 ;  /* 0x0000000100097882 */ /* 0x000fcc0000000000 */
[----:B------:R-:W5:Y:S01]  /*0050*/  S2UR UR17, SR_CTAID.X ;  /* 0x00000000001179c3 */ /* 0x000f620000002500 */
[----:B----4-:R-:W-:Y:S02]  /*0060*/  UISETP.EQ.U32.AND UP4, UPT, UR7, 0x1, UPT ;  /* 0x000000010700788c */ /* 0x010fe4000bf82070 */
[----:B---3--:R-:W-:-:S04]  /*0070*/  ULEA.HI UR5, UR16, UR16, URZ, 0x1 ;  /* 0x0000001010057291 */ /* 0x008fc8000f8f08ff */
[----:B------:R-:W-:Y:S02]  /*0080*/  ULOP3.LUT UR4, UR5, 0xfffffffe, URZ, 0xc0, !UPT ;  /* 0xfffffffe05047892 */ /* 0x000fe4000f8ec0ff */
[----:B------:R-:W-:Y:S01]  /*0090*/  USHF.R.U32.HI UR5, URZ, 0x1, UR5 ;  /* 0x00000001ff057899 */ /* 0x000fe20008011605 */
[----:B--2---:R-:W-:Y:S01]  /*00a0*/  SHF.R.U32.HI R0, RZ, 0x5, R0 ;  /* 0x00000005ff007819 */ /* 0x004fe20000011600 */
[----:B------:R-:W-:Y:S02]  /*00b0*/  UISETP.NE.AND UP0, UPT, UR16, UR4, UPT ;  /* 0x000000041000728c */ /* 0x000fe4000bf05270 */
[----:B-----5:R-:W-:Y:S01]  /*00c0*/  ULOP3.LUT UR6, UR17, 0x1, URZ, 0xc0, !UPT ;  /* 0x0000000111067892 */ /* 0x020fe2000f8ec0ff */
[----:B------:R-:W-:Y:S01]  /*00d0*/  R2UR UR10, R0 ;  /* 0x00000000000a72ca */ /* 0x000fe200000e0000 */
[----:B------:R-:W-:-:S04]  /*00e0*/  UISETP.LT.AND UP0, UPT, UR16, URZ, UP0 ;  /* 0x000000ff1000728c */ /* 0x000fc80008701270 */
[----:B------:R-:W-:Y:S01]  /*00f0*/  IMAD.U32 R7, RZ, RZ, UR6 ;  /* 0x00000006ff077e24 */ /* 0x000fe2000f8e00ff */
[----:B------:R-:W-:Y:S02]  /*0100*/  UIADD3 UR6, UPT, UPT, -UR4, UR16, URZ ;  /* 0x0000001004067290 */ /* 0x000fe4000fffe1ff */
[----:B------:R-:W-:Y:S02]  /*0110*/  UIADD3 UR4, UPT, UPT, UR5, -0x1, URZ ;  /* 0xffffffff05047890 */ /* 0x000fe4000fffe0ff */
[----:B------:R-:W-:Y:S02]  /*0120*/  ULOP3.LUT UR7, UR6, 0x1, URZ, 0x3c, !UPT ;  /* 0x0000000106077892 */ /* 0x000fe4000f8e3cff */
[----:B------:R-:W-:Y:S01]  /*0130*/  USHF.L.U32 UR8, UR9, UR6, URZ ;  /* 0x0000000609087299 */ /* 0x000fe200080006ff */
[----:B------:R-:W-:Y:S01]  /*0140*/  IMAD.U32 R2, RZ, RZ, UR10 ;  /* 0x0000000aff027e24 */ /* 0x000fe2000f8e00ff */
[----:B------:R-:W-:Y:S02]  /*0150*/  UISETP.NE.AND UP6, UPT, UR10, URZ, UPT ;  /* 0x000000ff0a00728c */ /* 0x000fe4000bfc5270 */
[----:B------:R-:W-:-:S02]  /*0160*/  USHF.L.U32 UR6, UR9, UR7, URZ ;  /* 0x0000000709067299 */ /* 0x000fc400080006ff */
[----:B------:R-:W-:Y:S02]  /*0170*/  @!UP0 UIADD3 UR4, UPT, UPT, UR5, URZ, URZ ;  /* 0x000000ff05048290 */ /* 0x000fe4000fffe0ff */
[----:B------:R-:W-:Y:S02]  /*0180*/  ULOP3.LUT UR5, UR6, UR8, URZ, 0xfc, !UPT ;  /* 0x0000000806057292 */ /* 0x000fe4000f8efcff */
[----:B------:R-:W-:Y:S02]  /*0190*/  UIADD3 UR4, UPT, UPT, UR4, UR4, URZ ;  /* 0x0000000404047290 */ /* 0x000fe4000fffe0ff */
[----:B------:R-:W-:Y:S02]  /*01a0*/  UISETP.NE.AND UP5, UPT, UR10, 0xc, UPT ;  /* 0x0000000c0a00788c */ /* 0x000fe4000bfa5270 */
[----:B------:R-:W-:Y:S02]  /*01b0*/  MOV R6, UR5 ;  /* 0x0000000500067c02 */ /* 0x000fe40008000f00 */
[----:B------:R-:W-:Y:S01]  /*01c0*/  IMAD.U32 R3, RZ, RZ, UR4 ;  /* 0x00000004ff037e24 */ /* 0x000fe2000f8e00ff */
[----:B-1----:R-:W-:Y:S06]  /*01d0*/  BRA.U UP6, `(.L_x_0) ;  /* 0x0000000106387547 */ /* 0x002fec000b800000 */
[----:B------:R-:W1:Y:S02]  /*01e0*/  LDCU.64 UR4, c[0x0][0x348] ;  /* 0x00006900ff0477ac */ /* 0x000e640008000a00 */
[----:B-1----:R-:W-:Y:S02]  /*01f0*/  UIADD3 UR10, UP3, UPT, UR4, 0x80, URZ ;  /* 0x00000080040a7890 */ /* 0x002fe4000ff7e0ff */
[----:B------:R-:W-:Y:S02]  /*0200*/  UIADD3 UR8, UP2, UPT, UR4, 0x100, URZ ;  /* 0x0000010004087890 */ /* 0x000fe4000ff5e0ff */
[----:B------:R-:W-:Y:S02]  /*0210*/  UIADD3 UR6, UP1, UPT, UR4, 0x180, URZ ;  /* 0x0000018004067890 */ /* 0x000fe4000ff3e0ff */
[----:B------:R-:W-:Y:S02]  /*0220*/  UIADD3 UR4, UP0, UPT, UR4, 0x200, URZ ;  /* 0x0000020004047890 */ /* 0x000fe4000ff1e0ff */
[----:B------:R-:W-:-:S02]  /*0230*/  UIADD3.X UR11, UPT, UPT, URZ, UR5, URZ, UP3, !UPT ;  /* 0x00000005ff0b7290 */ /* 0x000fc40009ffe4ff */
[----:B------:R-:W-:Y:S02]  /*0240*/  UIADD3.X UR9, UPT, UPT, URZ, UR5, URZ, UP2, !UPT ;  /* 0x00000005ff097290 */ /* 0x000fe400097fe4ff */
[----:B------:R-:W-:Y:S02]  /*0250*/  UIADD3.X UR7, UPT, UPT, URZ, UR5, URZ, UP1, !UPT ;  /* 0x00000005ff077290 */ /* 0x000fe40008ffe4ff */
[----:B------:R-:W-:-:S03]  /*0260*/  UIADD3.X UR5, UPT, UPT, URZ, UR5, URZ, UP0, !UPT ;  /* 0x00000005ff057290 */ /* 0x000fc600087fe4ff */
[----:B------:R1:W-:Y:S02]  /*0270*/  UTMACCTL.PF [UR10] ;  /* 0x000000000a0079b9 */ /* 0x0003e40008040000 */
[----:B------:R1:W-:Y:S02]  /*0280*/  UTMACCTL.PF [UR8] ;  /* 0x00000000080079b9 */ /* 0x0003e40008040000 */
[----:B------:R1:W-:Y:S02]  /*0290*/  UTMACCTL.PF [UR6] ;  /* 0x00000000060079b9 */ /* 0x0003e40008040000 */
[----:B------:R1:W-:Y:S02]  /*02a0*/  UTMACCTL.PF [UR4] ;  /* 0x00000000040079b9 */ /* 0x0003e40008040000 */
[----:B-1----:R-:W-:Y:S01]  /*02b0*/  NOP ;  /* 0x0000000000007918 */ /* 0x002fe20000000000 */
.L_x_0:
[----:B------:R-:W-:Y:S05]  /*02c0*/  BRA.U UP5, `(.L_x_1) ;  /* 0x00000001052c7547 */ /* 0x000fea000b800000 */
[----:B------:R-:W1:Y:S01]  /*02d0*/  S2UR UR6, SR_CgaCtaId ;  /* 0x00000000000679c3 */ /* 0x000e620000008800 */
[----:B------:R-:W-:Y:S01]  /*02e0*/  UMOV UR4, 0x400 ;  /* 0x0000040000047882 */ /* 0x000fe20000000000 */
[----:B------:R-:W-:Y:S01]  /*02f0*/  UMOV UR5, 0x20 ;  /* 0x0000002000057882 */ /* 0x000fe20000000000 */
[----:B------:R-:W-:Y:S01]  /*0300*/  ELECT P0, URZ, PT ;  /* 0x0000000000ff782f */ /* 0x000fe20003800000 */
[----:B-1----:R-:W-:Y:S02]  /*0310*/  ULEA UR6, UR6, UR4, 0x18 ;  /* 0x0000000406067291 */ /* 0x002fe4000f8ec0ff */
[----:B------:R-:W-:-:S04]  /*0320*/  UIADD3 UR4, UPT, UPT, -UR5, 0x100000, URZ ;  /* 0x0010000005047890 */ /* 0x000fc8000fffe1ff */
[----:B------:R-:W-:Y:S02]  /*0330*/  USHF.L.U32 UR5, UR4, 0xb, URZ ;  /* 0x0000000b04057899 */ /* 0x000fe400080006ff */
[----:B------:R-:W-:Y:S01]  /*0340*/  USHF.L.U32 UR4, UR4, 0x1, URZ ;  /* 0x0000000104047899 */ /* 0x000fe200080006ff */
[----:B------:R-:W1:Y:S11]  /*0350*/  FENCE.VIEW.ASYNC.S ;  /* 0x00000000000073c6 */ /* 0x000e760000000000 */
[----:B-1----:R1:W2:Y:S01]  /*0360*/  SYNCS.EXCH.64 URZ, [UR6+0x1c0], UR4 ;  /* 0x0001c00406ff75b2 */ /* 0x0022a20008000100 */
[----:B------:R-:W-:Y:S01]  /*0370*/  NOP ;  /* 0x0000000000007918 */ /* 0x000fe20000000000 */
.L_x_1:
[----:B------:R-:W-:Y:S01]  /*0380*/  NOP ;  /* 0x0000000000007918 */ /* 0x000fe20000000000 */
[----:B------:R-:W-:Y:S05]  /*0390*/  BRA.U UP6, `(.L_x_2) ;  /* 0x0000000106347547 */ /* 0x000fea000b800000 */
[----:B-1----:R-:W1:Y:S01]  /*03a0*/  S2UR UR4, SR_CgaCtaId ;  /* 0x00000000000479c3 */ /* 0x002e620000008800 */
[----:B------:R-:W-:Y:S01]  /*03b0*/  UMOV UR5, 0x400 ;  /* 0x0000040000057882 */ /* 0x000fe20000000000 */
[----:B------:R-:W-:Y:S02]  /*03c0*/  UMOV UR6, 0x1 ;  /* 0x0000000100067882 */ /* 0x000fe40000000000 */
[----:B------:R-:W-:-:S04]  /*03d0*/  UIADD3 UR6, UPT, UPT, -UR6, 0x100000, URZ ;  /* 0x0010000006067890 */ /* 0x000fc8000fffe1ff */
[----:B------:R-:W-:Y:S02]  /*03e0*/  USHF.L.U32 UR7, UR6, 0xb, URZ ;  /* 0x0000000b06077899 */ /* 0x000fe400080006ff */
[----:B------:R-:W-:Y:S02]  /*03f0*/  USHF.L.U32 UR6, UR6, 0x1, URZ ;  /* 0x0000000106067899 */ /* 0x000fe400080006ff */
[----:B-1----:R-:W-:Y:S01]  /*0400*/  ULEA UR4, UR4, UR5, 0x18 ;  /* 0x0000000504047291 */ /* 0x002fe2000f8ec0ff */
[----:B------:R-:W1:Y:S11]  /*0410*/  FENCE.VIEW.ASYNC.S ;  /* 0x00000000000073c6 */ /* 0x000e760000000000 */
[----:B-1----:R3:W4:Y:S01]  /*0420*/  SYNCS.EXCH.64 URZ, [UR4], UR6 ;  /* 0x0000000604ff75b2 */ /* 0x0027220008000100 */
[----:B------:R3:W5:Y:S01]  /*0430*/  SYNCS.EXCH.64 URZ, [UR4+0x8], UR6 ;  /* 0x0000080604ff75b2 */ /* 0x0007620008000100 */
[----:B------:R3:W1:Y:S01]  /*0440*/  SYNCS.EXCH.64 URZ, [UR4+0x10], UR6 ;  /* 0x0000100604ff75b2 */ /* 0x0006620008000100 */
[----:B------:R3:W2:Y:S02]  /*0450*/  SYNCS.EXCH.64 URZ, [UR4+0x18], UR6 ;  /* 0x0000180604ff75b2 */ /* 0x0006a40008000100 */
[----:B---3--:R-:W-:Y:S01]  /*0460*/  NOP ;  /* 0x0000000000007918 */ /* 0x008fe20000000000 */
.L_x_2:
[----:B------:R-:W-:Y:S05]  /*0470*/  BRA.U UP6, `(.L_x_3) ;  /* 0x0000000106b07547 */ /* 0x000fea000b800000 */
[----:B-1----:R-:W-:Y:S01]  /*0480*/  UMOV UR4, 0x400 ;  /* 0x0000040000047882 */ /* 0x002fe20000000000 */
[----:B------:R-:W-:Y:S01]  /*0490*/  UMOV UR6, 0x1 ;  /* 0x0000000100067882 */ /* 0x000fe20000000000 */
[----:B------:R-:W-:Y:S02]  /*04a0*/  ULEA UR4, UR16, UR4, 0x18 ;  /* 0x0000000410047291 */ /* 0x000fe4000f8ec0ff */
[----:B------:R-:W-:-:S04]  /*04b0*/  UIADD3 UR6, UPT, UPT, -UR6, 0x100000, URZ ;  /* 0x0010000006067890 */ /* 0x000fc8000fffe1ff */
[----:B------:R-:W-:Y:S02]  /*04c0*/  USHF.L.U32 UR7, UR6, 0xb, URZ ;  /* 0x0000000b06077899 */ /* 0x000fe400080006ff */
[----:B------:R-:W-:Y:S01]  /*04d0*/  USHF.L.U32 UR6, UR6, 0x1, URZ ;  /* 0x0000000106067899 */ /* 0x000fe200080006ff */
[----:B------:R-:W-:Y:S02]  /*04e0*/  UMOV UR8, 0x200 ;  /* 0x0000020000087882 */ /* 0x000fe40000000000 */
[----:B------:R-:W-:-:S04]  /*04f0*/  UIADD3 UR8, UPT, UPT, -UR8, 0x100000, URZ ;  /* 0x0010000008087890 */ /* 0x000fc8000fffe1ff */
[----:B------:R-:W-:Y:S02]  /*0500*/  USHF.L.U32 UR9, UR8, 0xb, URZ ;  /* 0x0000000b08097899 */ /* 0x000fe400080006ff */
[----:B------:R-:W-:Y:S01]  /*0510*/  USHF.L.U32 UR8, UR8, 0x1, URZ ;  /* 0x0000000108087899 */ /* 0x000fe200080006ff */
[----:B------:R-:W1:Y:S02]  /*0520*/  FENCE.VIEW.ASYNC.S ;  /* 0x00000000000073c6 */ /* 0x000e640000000000 */
[----:B-1----:R3:W1:Y:S01]  /*0530*/  SYNCS.EXCH.64 URZ, [UR4+0x20], UR6 ;  /* 0x0000200604ff75b2 */ /* 0x0026620008000100 */
[----:B------:R3:W5:Y:S01]  /*0540*/  SYNCS.EXCH.64 URZ, [UR4+0x28], UR6 ;  /* 0x0000280604ff75b2 */ /* 0x0007620008000100 */
[----:B------:R3:W4:Y:S01]  /*0550*/  SYNCS.EXCH.64 URZ, [UR4+0x30], UR6 ;  /* 0x0000300604ff75b2 */ /* 0x0007220008000100 */
[----:B------:R3:W2:Y:S01]  /*0560*/  SYNCS.EXCH.64 URZ, [UR4+0x38], UR6 ;  /* 0x0000380604ff75b2 */ /* 0x0006a20008000100 */
[----:B------:R3:W1:Y:S01]  /*0570*/  SYNCS.EXCH.64 URZ, [UR4+0x40], UR6 ;  /* 0x0000400604ff75b2 */ /* 0x0006620008000100 */
        /* <DEDUP_REMOVED lines=26> */
[----:B------:R3:W1:Y:S02]  /*0720*/  SYNCS.EXCH.64 URZ, [UR4+0x118], UR8 ;  /* 0x0001180804ff75b2 */ /* 0x0006640008000100 */
[----:B--2345:R-:W-:Y:S01]  /*0730*/  NOP ;  /* 0x0000000000007918 */ /* 0x03cfe20000000000 */
.L_x_3:
[----:B------:R-:W-:Y:S05]  /*0740*/  BRA.U UP6, `(.L_x_4) ;  /* 0x0000000106a07547 */ /* 0x000fea000b800000 */
[----:B-1----:R-:W-:Y:S01]  /*0750*/  UMOV UR4, 0x400 ;  /* 0x0000040000047882 */ /* 0x002fe20000000000 */
[----:B------:R-:W-:Y:S01]  /*0760*/  UMOV UR14, 0x8 ;  /* 0x00000008000e7882 */ /* 0x000fe20000000000 */
[----:B------:R-:W-:Y:S01]  /*0770*/  UMOV UR8, 0x1 ;  /* 0x0000000100087882 */ /* 0x000fe20000000000 */
[----:B------:R-:W-:Y:S02]  /*0780*/  ULEA UR4, UR16, UR4, 0x18 ;  /* 0x0000000410047291 */ /* 0x000fe4000f8ec0ff */
[----:B------:R-:W-:-:S04]  /*0790*/  UIADD3 UR14, UPT, UPT, -UR14, 0x100000, URZ ;  /* 0x001000000e0e7890 */ /* 0x000fc8000fffe1ff */
[----:B------:R-:W-:Y:S02]  /*07a0*/  USHF.L.U32 UR15, UR14, 0xb, URZ ;  /* 0x0000000b0e0f7899 */ /* 0x000fe400080006ff */
[----:B------:R-:W-:Y:S01]  /*07b0*/  USHF.L.U32 UR14, UR14, 0x1, URZ ;  /* 0x000000010e0e7899 */ /* 0x000fe200080006ff */
[----:B------:R-:W-:Y:S01]  /*07c0*/  UMOV UR12, 0x100 ;  /* 0x00000100000c7882 */ /* 0x000fe20000000000 */
        /* <DEDUP_REMOVED lines=10> */
[----:B------:R-:W-:Y:S02]  /*0870*/  USHF.L.U32 UR6, UR6, 0x1, URZ ;  /* 0x0000000106067899 */ /* 0x000fe400080006ff */
        /* <DEDUP_REMOVED lines=20> */
[----:B---3--:R-:W-:Y:S01]  /*09c0*/  NOP ;  /* 0x0000000000007918 */ /* 0x008fe20000000000 */
.L_x_4:
[----:B------:R-:W-:Y:S01]  /*09d0*/  NOP ;  /* 0x0000000000007918 */ /* 0x000fe20000000000 */
[----:B------:R-:W-:Y:S05]  /*09e0*/  BRA.U !UP4, `(.L_x_5) ;  /* 0x000000010c087547 */ /* 0x000fea000b800000 */
[----:B-12-45:R-:W-:Y:S01]  /*09f0*/  UCGABAR_ARV ;  /* 0x00000000000079c7 */ /* 0x036fe20008000000 */
[----:B------:R-:W-:Y:S05]  /*0a00*/  BRA `(.L_x_6) ;  /* 0x0000000000047947 */ /* 0x000fea0003800000 */
.L_x_5:
[----:B-12-45:R-:W-:Y:S01]  /*0a10*/  NOP ;  /* 0x0000000000007918 */ /* 0x036fe20000000000 */
.L_x_6:
[----:B------:R-:W-:Y:S05]  /*0a20*/  BRA.U !UP4, `(.L_x_7) ;  /* 0x000000010c0c7547 */ /* 0x000fea000b800000 */
[----:B------:R-:W-:Y:S01]  /*0a30*/  UCGABAR_WAIT ;  /* 0x0000000000007dc7 */ /* 0x000fe20008000000 */
[----:B------:R-:W-:Y:S01]  /*0a40*/  CCTL.IVALL ;  /* 0x00000000ff00798f */ /* 0x000fe20002000000 */
[----:B------:R-:W-:Y:S05]  /*0a50*/  BRA `(.L_x_8) ;  /* 0x0000000000047947 */ /* 0x000fea0003800000 */
.L_x_7:
[----:B------:R-:W-:Y:S06]  /*0a60*/  BAR.SYNC.DEFER_BLOCKING 0x0 ;  /* 0x0000000000007b1d */ /* 0x000fec0000010000 */
.L_x_8:
[----:B------:R-:W1:Y:S02]  /*0a70*/  S2UR UR4, SR_CgaSize ;  /* 0x00000000000479c3 */ /* 0x000e640000008a00 */
[----:B-1----:R-:W-:-:S12]  /*0a80*/  UIMAD UR4, UR4, -0xa0, URZ ;  /* 0xffffff60040478a4 */ /* 0x002fd8000f8e02ff */
[----:B------:R-:W1:Y:S01]  /*0a90*/  LDCU UR4, c[0x0][UR4+0x2b0] ;  /* 0x00005600040477ac */ /* 0x000e620008000800 */
[----:B------:R-:W-:Y:S01]  /*0aa0*/  I2FP.F32.U32 R2, UR17 ;  /* 0x0000001100027c45 */ /* 0x000fe20008201000 */
[----:B------:R-:W-:Y:S01]  /*0ab0*/  BSSY.RECONVERGENT B1, `(.L_x_9) ;  /* 0x000058f000017945 */ /* 0x000fe20003800200 */
[----:B------:R-:W-:-:S13]  /*0ac0*/  R2UR UR5, R0 ;  /* 0x00000000000572ca */ /* 0x000fda00000e0000 */
[----:B------:R-:W-:Y:S01]  /*0ad0*/  UISETP.NE.AND UP0, UPT, UR5, 0xe, UPT ;  /* 0x0000000e0500788c */ /* 0x000fe2000bf05270 */
[----:B-1----:R-:W-:-:S06]  /*0ae0*/  FMUL R2, R2, UR4 ;  /* 0x0000000402027c20 */ /* 0x002fcc0008400000 */
[----:B------:R-:W1:Y:S02]  /*0af0*/  F2I.U32.TRUNC.NTZ R2, R2 ;  /* 0x0000000200027305 */ /* 0x000e64000020f000 */
[----:B-1----:R-:W-:-:S13]  /*0b00*/  R2UR UR4, R2 ;  /* 0x00000000020472ca */ /* 0x002fda00000e0000 */
[----:B------:R-:W-:Y:S01]  /*0b10*/  IMAD.U32 R2, RZ, RZ, UR4 ;  /* 0x00000004ff027e24 */ /* 0x000fe2000f8e00ff */
[----:B------:R-:W-:Y:S06]  /*0b20*/  BRA.U !UP0, `(.L_x_10) ;  /* 0x0000000108187547 */ /* 0x000fec000b800000 */
[----:B------:R-:W-:-:S13]  /*0b30*/  R2UR UR4, R0 ;  /* 0x00000000000472ca */ /* 0x000fda00000e0000 */
[----:B------:R-:W-:-:S09]  /*0b40*/  UISETP.NE.AND UP0, UPT, UR4, 0xf, UPT ;  /* 0x0000000f0400788c */ /* 0x000fd2000bf05270 */
[----:B------:R-:W-:Y:S05]  /*0b50*/  BRA.U UP0, `(.L_x_11) ;  /* 0x0000002900587547 */ /* 0x000fea000b800000 */
[----:B------:R-:W-:-:S08]  /*0b60*/  NOP ;  /* 0x0000000000007918 */ /* 0x000fd00000000000 */
[----:B------:R-:W1:-:S00]  /*0b70*/  USETMAXREG.DEALLOC.CTAPOOL 0x30 ;  /* 0x00000030000079c8 */ /* 0x000e4000080e0500 */
[----:B-1----:R-:W-:Y:S05]  /*0b80*/  BRA `(.L_x_12) ;  /* 0x0000005800007947 */ /* 0x002fea0003800000 */
.L_x_10:
[----:B------:R-:W-:-:S08]  /*0b90*/  NOP ;  /* 0x0000000000007918 */ /* 0x000fd00000000000 */
[----:B------:R-:W1:-:S00]  /*0ba0*/  USETMAXREG.DEALLOC.CTAPOOL 0x30 ;  /* 0x00000030000079c8 */ /* 0x000e4000080e0500 */
[----:B------:R-:W2:Y:S01]  /*0bb0*/  LDCU UR4, c[0x0][0x610] ;  /* 0x0000c200ff0477ac */ /* 0x000ea20008000800 */
[----:B-1----:R-:W-:Y:S01]  /*0bc0*/  R2UR UR12, R2 ;  /* 0x00000000020c72ca */ /* 0x002fe200000e0000 */
[----:B------:R-:W1:Y:S01]  /*0bd0*/  LDCU.U8 UR8, c[0x0][0x614] ;  /* 0x0000c280ff0877ac */ /* 0x000e620008000000 */
[----:B------:R-:W3:Y:S01]  /*0be0*/  LDCU.U8 UR6, c[0x0][0x615] ;  /* 0x0000c2a0ff0677ac */ /* 0x000ee20008000000 */
[----:B------:R-:W4:Y:S01]  /*0bf0*/  LDCU UR10, c[0x0][0x38c] ;  /* 0x00007180ff0a77ac */ /* 0x000f220008000800 */
[----:B------:R-:W5:Y:S09]  /*0c00*/  LDCU UR7, c[0x0][0x61c] ;  /* 0x0000c380ff0777ac */ /* 0x000f720008000800 */
[----:B--2---:R-:W-:Y:S01]  /*0c10*/  UIMAD.WIDE.U32 UR4, UR12, UR4, URZ ;  /* 0x000000040c0472a5 */ /* 0x004fe2000f8e00ff */
[----:B------:R-:W2:Y:S03]  /*0c20*/  LDCU UR11, c[0x0][0x624] ;  /* 0x0000c480ff0b77ac */ /* 0x000ea60008000800 */
[----:B------:R-:W-:Y:S01]  /*0c30*/  UIADD3 UR4, UPT, UPT, UR12, -UR5, URZ ;  /* 0x800000050c047290 */ /* 0x000fe2000fffe0ff */
[----:B------:R-:W2:Y:S03]  /*0c40*/  LDCU.U8 UR13, c[0x0][0x620] ;  /* 0x0000c400ff0d77ac */ /* 0x000ea60008000000 */
[----:B-1----:R-:W-:-:S02]  /*0c50*/  USHF.R.U32.HI UR4, URZ, UR8, UR4 ;  /* 0x00000008ff047299 */ /* 0x002fc40008011604 */
[----:B----4-:R-:W-:Y:S02]  /*0c60*/  UIADD3 UR9, UPT, UPT, UR10, -0x1, URZ ;  /* 0xffffffff0a097890 */ /* 0x010fe4000fffe0ff */
[----:B------:R-:W-:Y:S02]  /*0c70*/  UIADD3 UR4, UPT, UPT, UR5, UR4, URZ ;  /* 0x0000000405047290 */ /* 0x000fe4000fffe0ff */
[----:B------:R-:W-:Y:S02]  /*0c80*/  UISETP.GT.AND UP1, UPT, UR10, URZ, UPT ;  /* 0x000000ff0a00728c */ /* 0x000fe4000bf24270 */
[----:B---3--:R-:W-:Y:S02]  /*0c90*/  USHF.R.U32.HI UR8, URZ, UR6, UR4 ;  /* 0x00000006ff087299 */ /* 0x008fe40008011604 */
[----:B------:R-:W-:Y:S02]  /*0ca0*/  UIADD3 UR6, UPT, UPT, -UR10, URZ, URZ ;  /* 0x000000ff0a067290 */ /* 0x000fe4000fffe1ff */
[----:B-----5:R-:W-:-:S02]  /*0cb0*/  UIMAD.WIDE.U32 UR4, UR8, UR7, URZ ;  /* 0x00000007080472a5 */ /* 0x020fc4000f8e00ff */
[----:B------:R-:W-:Y:S02]  /*0cc0*/  USHF.R.S32.HI UR6, URZ, 0x1f, UR6 ;  /* 0x0000001fff067899 */ /* 0x000fe40008011406 */
[----:B------:R-:W-:Y:S02]  /*0cd0*/  USHF.R.S32.HI UR7, URZ, 0x1f, UR9 ;  /* 0x0000001fff077899 */ /* 0x000fe40008011409 */
[----:B------:R-:W-:Y:S02]  /*0ce0*/  ULEA.HI UR6, UR6, -UR10, URZ, 0x7 ;  /* 0x8000000a06067291 */ /* 0x000fe4000f8f38ff */
[----:B------:R-:W-:Y:S02]  /*0cf0*/  ULEA.HI UR7, UR7, UR9, URZ, 0x7 ;  /* 0x0000000907077291 */ /* 0x000fe4000f8f38ff */
[----:B------:R-:W-:Y:S02]  /*0d00*/  USHF.R.S32.HI UR6, URZ, 0x7, UR6 ;  /* 0x00000007ff067899 */ /* 0x000fe40008011406 */
[----:B--2---:R-:W-:-:S02]  /*0d10*/  UISETP.GE.AND UP0, UPT, UR12, UR11, UPT ;  /* 0x0000000b0c00728c */ /* 0x004fc4000bf06270 */
[----:B------:R-:W-:Y:S02]  /*0d20*/  ULEA.HI.SX32 UR7, UR7, 0x1, 0x19 ;  /* 0x0000000107077891 */ /* 0x000fe4000f8fcaff */
[----:B------:R-:W-:Y:S02]  /*0d30*/  UIADD3 UR6, UPT, UPT, -UR6, URZ, URZ ;  /* 0x000000ff06067290 */ /* 0x000fe4000fffe1ff */
[----:B------:R-:W-:Y:S01]  /*0d40*/  UIADD3 UR4, UPT, UPT, UR8, -UR5, URZ ;  /* 0x8000000508047290 */ /* 0x000fe2000fffe0ff */
[----:B------:R-:W-:Y:S01]  /*0d50*/  UMOV UR9, 0x1 ;  /* 0x0000000100097882 */ /* 0x000fe20000000000 */
[----:B------:R-:W-:Y:S02]  /*0d60*/  UMOV UR15, 0x1 ;  /* 0x00000001000f7882 */ /* 0x000fe40000000000 */
[----:B------:R-:W-:Y:S01]  /*0d70*/  USHF.R.U32.HI UR4, URZ, UR13, UR4 ;  /* 0x0000000dff047299 */ /* 0x000fe20008011604 */
[----:B------:R-:W-:Y:S01]  /*0d80*/  IMAD.U32 R29, RZ, RZ, UR9 ;  /* 0x00000009ff1d7e24 */ /* 0x000fe2000f8e00ff */
[----:B------:R-:W-:-:S02]  /*0d90*/  @!UP1 UMOV UR7, UR6 ;  /* 0x0000000600079c82 */ /* 0x000fc40008000000 */
[----:B------:R-:W-:Y:S01]  /*0da0*/  MOV R33, UR7 ;  /* 0x0000000700217c02 */ /* 0x000fe20008000f00 */
[----:B------:R-:W-:-:S03]  /*0db0*/  UIADD3 UR4, UPT, UPT, UR5, UR4, URZ ;  /* 0x0000000405047290 */ /* 0x000fc6000fffe0ff */
[----:B------:R-:W-:Y:S01]  /*0dc0*/  UMOV UR5, URZ ;  /* 0x000000ff00057c82 */ /* 0x000fe20008000000 */
[----:B------:R-:W-:Y:S08]  /*0dd0*/  BRA.U UP0, `(.L_x_13) ;  /* 0x00000021006c7547 */ /* 0x000ff0000b800000 */
[----:B------:R-:W-:Y:S01]  /*0de0*/  R2UR UR6, R33 ;  /* 0x00000000210672ca */ /* 0x000fe200000e0000 */
[----:B------:R-:W1:Y:S01]  /*0df0*/  LDCU.U8 UR12, c[0x0][0x621] ;  /* 0x0000c420ff0c77ac */ /* 0x000e620008000000 */
[----:B------:R-:W-:Y:S02]  /*0e00*/  R2UR UR10, R7 ;  /* 0x00000000070a72ca */ /* 0x000fe400000e0000 */
[----:B------:R-:W-:Y:S01]  /*0e10*/  R2UR UR9, R2 ;  /* 0x00000000020972ca */ /* 0x000fe200000e0000 */
[----:B------:R-:W2:Y:S01]  /*0e20*/  LDCU UR5, c[0x0][0x60c] ;  /* 0x0000c180ff0577ac */ /* 0x000ea20008000800 */
[----:B------:R-:W-:Y:S01]  /*0e30*/  UIADD3 UR22, UPT, UPT, -UR8, URZ, URZ ;  /* 0x000000ff08167290 */ /* 0x000fe2000fffe1ff */
[----:B------:R-:W-:Y:S01]  /*0e40*/  UMOV UR7, 0x400 ;  /* 0x0000040000077882 */ /* 0x000fe20000000000 */
[----:B------:R-:W-:-:S05]  /*0e50*/  UMOV UR15, 0x1 ;  /* 0x00000001000f7882 */ /* 0x000fca0000000000 */
[----:B------:R-:W-:Y:S02]  /*0e60*/  UIADD3 UR11, UPT, UPT, UR6, -0x1, URZ ;  /* 0xffffffff060b7890 */ /* 0x000fe4000fffe0ff */
[----:B------:R-:W-:Y:S02]  /*0e70*/  UIADD3 UR6, UPT, UPT, UR6, 0x1fffffe, URZ ;  /* 0x01fffffe06067890 */ /* 0x000fe4000fffe0ff */
[----:B------:R-:W-:Y:S02]  /*0e80*/  ULEA UR7, UR16, UR7, 0x18 ;  /* 0x0000000710077291 */ /* 0x000fe4000f8ec0ff */
[----:B-1----:R-:W-:Y:S01]  /*0e90*/  USHF.R.U32.HI UR4, URZ, UR12, UR4 ;  /* 0x0000000cff047299 */ /* 0x002fe20008011604 */
[----:B------:R-:W-:Y:S01]  /*0ea0*/  IMAD.U32 R32, RZ, RZ, UR11 ;  /* 0x0000000bff207e24 */ /* 0x000fe2000f8e00ff */
[----:B------:R-:W-:Y:S01]  /*0eb0*/  UIMAD UR12, UR10, 0x28, URZ ;  /* 0x000000280a0c78a4 */ /* 0x000fe2000f8e02ff */
[----:B------:R-:W-:Y:S01]  /*0ec0*/  IMAD.U32 R23, RZ, RZ, UR6 ;  /* 0x00000006ff177e24 */ /* 0x000fe2000f8e00ff */
[----:B--2---:R-:W-:-:S02]  /*0ed0*/  UIMAD UR22, UR22, UR5, UR9 ;  /* 0x00000005161672a4 */ /* 0x004fc4000f8e0209 */
[----:B------:R-:W-:Y:S01]  /*0ee0*/  UIADD3 UR5, UPT, UPT, UR12, 0x8, URZ ;  /* 0x000000080c057890 */ /* 0x000fe2000fffe0ff */
[----:B------:R-:W-:Y:S01]  /*0ef0*/  MOV R30, UR4 ;  /* 0x00000004001e7c02 */ /* 0x000fe20008000f00 */
[----:B------:R-:W1:Y:S01]  /*0f00*/  LDCU UR6, c[0x0][0x618] ;  /* 0x0000c300ff0677ac */ /* 0x000e620008000800 */
[----:B------:R-:W-:Y:S01]  /*0f10*/  IMAD.U32 R34, RZ, RZ, UR12 ;  /* 0x0000000cff227e24 */ /* 0x000fe2000f8e00ff */
[----:B------:R-:W-:Y:S02]  /*0f20*/  UIADD3 UR4, UPT, UPT, -UR4, URZ, URZ ;  /* 0x000000ff04047290 */ /* 0x000fe4000fffe1ff */
[----:B------:R-:W-:Y:S01]  /*0f30*/  MOV R25, UR5 ;  /* 0x0000000500197c02 */ /* 0x000fe20008000f00 */
[----:B------:R-:W-:Y:S02]  /*0f40*/  USHF.L.U32 UR11, UR11, 0x7, URZ ;  /* 0x000000070b0b7899 */ /* 0x000fe400080006ff */
[----:B------:R-:W-:Y:S02]  /*0f50*/  UIADD3 UR5, UPT, UPT, UR7, 0x8, URZ ;  /* 0x0000000807057890 */ /* 0x000fe4000fffe0ff */
[----:B------:R-:W-:-:S02]  /*0f60*/  UIADD3 UR26, UPT, UPT, UR12, 0x10, URZ ;  /* 0x000000100c1a7890 */ /* 0x000fc4000fffe0ff */
[----:B------:R-:W-:Y:S01]  /*0f70*/  UIADD3 UR18, UPT, UPT, UR12, 0x18, URZ ;  /* 0x000000180c127890 */ /* 0x000fe2000fffe0ff */
[----:B------:R-:W-:Y:S01]  /*0f80*/  IMAD.U32 R31, RZ, RZ, UR11 ;  /* 0x0000000bff1f7e24 */ /* 0x000fe2000f8e00ff */
[----:B------:R-:W-:Y:S02]  /*0f90*/  UIADD3 UR13, UPT, UPT, UR12, 0x20, URZ ;  /* 0x000000200c0d7890 */ /* 0x000fe4000fffe0ff */
[----:B------:R-:W-:Y:S02]  /*0fa0*/  ULEA UR12, UR10, UR11, 0x6 ;  /* 0x0000000b0a0c7291 */ /* 0x000fe4000f8e30ff */
[----:B-1----:R-:W-:Y:S02]  /*0fb0*/  UIMAD UR6, UR4, UR6, UR8 ;  /* 0x00000006040672a4 */ /* 0x002fe4000f8e0208 */
[----:B------:R-:W-:Y:S01]  /*0fc0*/  ULOP3.LUT UR4, UR5, 0xfefffc08, URZ, 0xc0, !UPT ;  /* 0xfefffc0805047892 */ /* 0x000fe2000f8ec0ff */
[----:B------:R-:W-:Y:S01]  /*0fd0*/  MOV R24, UR13 ;  /* 0x0000000d00187c02 */ /* 0x000fe20008000f00 */
[----:B------:R-:W-:Y:S01]  /*0fe0*/  ULOP3.LUT UR11, UR7, 0xfefffc00, URZ, 0xc0, !UPT ;  /* 0xfefffc00070b7892 */ /* 0x000fe2000f8ec0ff */
[----:B------:R-:W-:Y:S01]  /*0ff0*/  IMAD.U32 R28, RZ, RZ, UR12 ;  /* 0x0000000cff1c7e24 */ /* 0x000fe2000f8e00ff */
[----:B------:R-:W-:Y:S01]  /*1000*/  UISETP.NE.AND UP1, UPT, UR10, URZ, UPT ;  /* 0x000000ff0a00728c */ /* 0x000fe2000bf25270 */
[----:B------:R-:W-:Y:S01]  /*1010*/  IMAD.U32 R22, RZ, RZ, UR6 ;  /* 0x00000006ff167e24 */ /* 0x000fe2000f8e00ff */
[----:B------:R-:W-:Y:S01]  /*1020*/  MOV R26, UR4 ;  /* 0x00000004001a7c02 */ /* 0x000fe20008000f00 */
[----:B------:R-:W-:Y:S01]  /*1030*/  UMOV UR6, UR9 ;  /* 0x0000000900067c82 */ /* 0x000fe20008000000 */
[----:B------:R-:W-:Y:S01]  /*1040*/  UMOV UR4, 0x1 ;  /* 0x0000000100047882 */ /* 0x000fe20000000000 */
[----:B------:R-:W-:Y:S01]  /*1050*/  MOV R27, UR11 ;  /* 0x0000000b001b7c02 */ /* 0x000fe20008000f00 */
[----:B------:R-:W-:Y:S01]  /*1060*/  IMAD.U32 R29, RZ, RZ, UR4 ;  /* 0x00000004ff1d7e24 */ /* 0x000fe2000f8e00ff */
[----:B------:R-:W-:Y:S01]  /*1070*/  MOV R21, UR6 ;  /* 0x0000000600157c02 */ /* 0x000fe20008000f00 */
[----:B------:R-:W-:-:S06]  /*1080*/  UMOV UR5, URZ ;  /* 0x000000ff00057c82 */ /* 0x000fcc0008000000 */
.L_x_28:
[----:B------:R-:W-:Y:S01]  /*1090*/  USHF.L.U32 UR6, UR15, 0x1f, URZ ;  /* 0x0000001f0f067899 */ /* 0x000fe200080006ff */
[----:B------:R-:W-:Y:S01]  /*10a0*/  R2UR UR11, R22 ;  /* 0x00000000160b72ca */ /* 0x000fe200000e0000 */
[----:B------:R-:W-:Y:S01]  /*10b0*/  ULEA UR4, UR5, UR7, 0x3 ;  /* 0x0000000705047291 */ /* 0x000fe2000f8e18ff */
[----:B------:R-:W-:Y:S01]  /*10c0*/  R2UR UR14, R29 ;  /* 0x000000001d0e72ca */ /* 0x000fe200000e0000 */
[----:B------:R-:W1:Y:S01]  /*10d0*/  LDCU.64 UR28, c[0x0][0x348] ;  /* 0x00006900ff1c77ac */ /* 0x000e620008000a00 */
[----:B------:R-:W-:Y:S01]  /*10e0*/  R2UR UR25, R30 ;  /* 0x000000001e1972ca */ /* 0x000fe200000e0000 */
[----:B------:R-:W-:Y:S01]  /*10f0*/  IMAD.U32 R4, RZ, RZ, UR6 ;  /* 0x00000006ff047e24 */ /* 0x000fe2000f8e00ff */
[----:B------:R-:W-:Y:S01]  /*1100*/  R2UR UR24, R28 ;  /* 0x000000001c1872ca */ /* 0x000fe200000e0000 */
[----:B------:R-:W-:Y:S02]  /*1110*/  UIMAD UR10, UR5, 0x2800, UR7 ;  /* 0x00002800050a78a4 */ /* 0x000fe4000f8e0207 */
[----:B------:R-:W-:Y:S01]  /*1120*/  UIMAD UR48, UR5, 0x2800, UR7 ;  /* 0x00002800053078a4 */ /* 0x000fe2000f8e0207 */
[----:B------:R-:W2:Y:S01]  /*1130*/  SYNCS.PHASECHK.TRANS64.TRYWAIT P0, [UR4+0x90], R4 ;  /* 0x00009004ff0075a7 */ /* 0x000ea20008001104 */
[----:B------:R-:W-:-:S02]  /*1140*/  UIADD3 UR10, UPT, UPT, UR10, 0x14c00, URZ ;  /* 0x00014c000a0a7890 */ /* 0x000fc4000fffe0ff */
[----:B------:R-:W-:Y:S01]  /*1150*/  UMOV UR52, UR11 ;  /* 0x0000000b00347c82 */ /* 0x000fe20008000000 */
[----:B------:R-:W-:Y:S01]  /*1160*/  UMOV UR44, UR11 ;  /* 0x0000000b002c7c82 */ /* 0x000fe20008000000 */
[----:B------:R-:W-:Y:S01]  /*1170*/  UMOV UR36, UR11 ;  /* 0x0000000b00247c82 */ /* 0x000fe20008000000 */
[----:B------:R-:W-:Y:S01]  /*1180*/  UIADD3 UR11, UPT, UPT, UR4, 0x20, URZ ;  /* 0x00000020040b7890 */ /* 0x000fe2000fffe0ff */
[----:B------:R-:W-:Y:S01]  /*1190*/  IMAD.U32 R8, RZ, RZ, UR10 ;  /* 0x0000000aff087e24 */ /* 0x000fe2000f8e00ff */
[----:B------:R-:W-:Y:S02]  /*11a0*/  UIMAD UR40, UR5, 0x2800, UR7 ;  /* 0x00002800052878a4 */ /* 0x000fe4000f8e0207 */
[----:B------:R-:W-:Y:S02]  /*11b0*/  ULOP3.LUT UR23, UR11, 0xfefffff8, URZ, 0xc0, !UPT ;  /* 0xfefffff80b177892 */ /* 0x000fe4000f8ec0ff */
[----:B-1----:R-:W-:Y:S02]  /*11c0*/  UIADD3 UR12, UP5, UPT, UR28, 0x100, URZ ;  /* 0x000001001c0c7890 */ /* 0x002fe4000ffbe0ff */
[----:B------:R-:W-:-:S02]  /*11d0*/  UIADD3 UR8, UP4, UPT, UR28, 0x100, URZ ;  /* 0x000001001c087890 */ /* 0x000fc4000ff9e0ff */
[----:B------:R-:W-:Y:S01]  /*11e0*/  UIADD3 UR17, UP3, UPT, UR28, 0x100, URZ ;  /* 0x000001001c117890 */ /* 0x000fe2000ff7e0ff */
[----:B------:R-:W-:Y:S01]  /*11f0*/  IMAD.U32 R5, RZ, RZ, UR23 ;  /* 0x00000017ff057e24 */ /* 0x000fe2000f8e00ff */
[----:B------:R-:W-:Y:S02]  /*1200*/  UIMAD UR32, UR5, 0x2800, UR7 ;  /* 0x00002800052078a4 */ /* 0x000fe4000f8e0207 */
[----:B------:R-:W-:Y:S02]  /*1210*/  UPLOP3.LUT UP6, UPT, UPT, UPT, UP1, 0x80, 0x8 ;  /* 0x000000000008789c */ /* 0x000fe40003fcf010 */
[----:B------:R-:W-:Y:S02]  /*1220*/  UIADD3 UR20, UP2, UPT, UR28, 0x100, URZ ;  /* 0x000001001c147890 */ /* 0x000fe4000ff5e0ff */
[----:B------:R-:W-:Y:S02]  /*1230*/  UIMAD UR19, UR5, 0x2800, UR7 ;  /* 0x00002800051378a4 */ /* 0x000fe4000f8e0207 */
[----:B------:R-:W-:-:S02]  /*1240*/  UIADD3 UR21, UP0, UPT, UR28, 0x100, URZ ;  /* 0x000001001c157890 */ /* 0x000fc4000ff1e0ff */
[----:B------:R-:W-:Y:S01]  /*1250*/  USHF.L.U32 UR14, UR14, 0x1f, URZ ;  /* 0x0000001f0e0e7899 */ /* 0x000fe200080006ff */
[----:B------:R-:W-:Y:S01]  /*1260*/  UMOV UR50, 0x10 ;  /* 0x0000001000327882 */ /* 0x000fe20000000000 */
[----:B------:R-:W-:Y:S01]  /*1270*/  UMOV UR51, UR24 ;  /* 0x0000001800337c82 */ /* 0x000fe20008000000 */
[----:B------:R-:W-:Y:S01]  /*1280*/  UMOV UR53, UR25 ;  /* 0x0000001900357c82 */ /* 0x000fe20008000000 */
[----:B------:R-:W-:Y:S01]  /*1290*/  UMOV UR42, 0x20 ;  /* 0x00000020002a7882 */ /* 0x000fe20000000000 */
[----:B------:R-:W-:Y:S01]  /*12a0*/  UMOV UR43, UR24 ;  /* 0x00000018002b7c82 */ /* 0x000fe20008000000 */
[----:B------:R-:W-:Y:S01]  /*12b0*/  UMOV UR45, UR25 ;  /* 0x00000019002d7c82 */ /* 0x000fe20008000000 */
[----:B------:R-:W-:Y:S01]  /*12c0*/  UMOV UR34, 0x30 ;  /* 0x0000003000227882 */ /* 0x000fe20000000000 */
[----:B------:R-:W-:Y:S01]  /*12d0*/  UMOV UR35, UR24 ;  /* 0x0000001800237c82 */ /* 0x000fe20008000000 */
[----:B------:R-:W-:Y:S02]  /*12e0*/  UIADD3.X UR13, UPT, UPT, URZ, UR29, URZ, UP5, !UPT ;  /* 0x0000001dff0d7290 */ /* 0x000fe4000affe4ff */
[----:B------:R-:W-:-:S02]  /*12f0*/  UIADD3.X UR9, UPT, UPT, URZ, UR29, URZ, UP4, !UPT ;  /* 0x0000001dff097290 */ /* 0x000fc4000a7fe4ff */
[----:B------:R-:W-:Y:S02]  /*1300*/  UIADD3.X UR16, UPT, UPT, URZ, UR29, URZ, UP3, !UPT ;  /* 0x0000001dff107290 */ /* 0x000fe40009ffe4ff */
[----:B------:R-:W-:Y:S02]  /*1310*/  UIADD3 UR48, UPT, UPT, UR48, 0x15400, URZ ;  /* 0x0001540030307890 */ /* 0x000fe4000fffe0ff */
[----:B------:R-:W-:Y:S02]  /*1320*/  UIADD3 UR40, UPT, UPT, UR40, 0x15c00, URZ ;  /* 0x00015c0028287890 */ /* 0x000fe4000fffe0ff */
[----:B------:R-:W-:Y:S01]  /*1330*/  UIADD3 UR32, UPT, UPT, UR32, 0x16400, URZ ;  /* 0x0001640020207890 */ /* 0x000fe2000fffe0ff */
[----:B------:R-:W-:Y:S01]  /*1340*/  UMOV UR37, UR25 ;  /* 0x0000001900257c82 */ /* 0x000fe20008000000 */
[----:B------:R-:W-:Y:S01]  /*1350*/  UMOV UR10, 0x40 ;  /* 0x00000040000a7882 */ /* 0x000fe20000000000 */
[----:B------:R-:W-:Y:S01]  /*1360*/  UMOV UR11, UR24 ;  /* 0x00000018000b7c82 */ /* 0x000fe20008000000 */
[----:B------:R-:W-:Y:S01]  /*1370*/  UMOV UR49, UR23 ;  /* 0x0000001700317c82 */ /* 0x000fe20008000000 */
[----:B--2---:R-:W-:Y:S07]  /*1380*/  @!P0 BRA `(.L_x_14) ;  /* 0x000000cc00208947 */ /* 0x004fee0003800000 */
.L_x_103:
[----:B------:R-:W-:Y:S05]  /*1390*/  BRA.U UP6, `(.L_x_15) ;  /* 0x00000001060c7547 */ /* 0x000fea000b800000 */
[----:B------:R-:W-:-:S13]  /*13a0*/  ELECT P0, URZ, PT ;  /* 0x0000000000ff782f */ /* 0x000fda0003800000 */
[----:B-1----:R-:W-:-:S04]  /*13b0*/  @P0 MOV R4, 0x5000 ;  /* 0x0000500000040802 */ /* 0x002fc80000000f00 */
[----:B------:R2:W-:Y:S03]  /*13c0*/  @P0 SYNCS.ARRIVE.TRANS64 RZ, [UR4+0x20], R4 ;  /* 0x00002004ffff09a7 */ /* 0x0005e60008000004 */
.L_x_15:
[----:B------:R-:W3:Y:S01]  /*13d0*/  LDCU.64 UR28, c[0x0][0x348] ;  /* 0x00006900ff1c77ac */ /* 0x000ee20008000a00 */
[----:B------:R-:W-:Y:S01]  /*13e0*/  R2UR UR56, R8 ;  /* 0x00000000083872ca */ /* 0x000fe200000e0000 */
[----:B-12---:R-:W-:Y:S01]  /*13f0*/  IMAD.U32 R4, RZ, RZ, UR14 ;  /* 0x0000000eff047e24 */ /* 0x006fe2000f8e00ff */
[----:B------:R-:W-:Y:S01]  /*1400*/  R2UR UR57, R5 ;  /* 0x00000000053972ca */ /* 0x000fe200000e0000 */
[----:B------:R-:W-:Y:S01]  /*1410*/  UMOV UR58, URZ ;  /* 0x000000ff003a7c82 */ /* 0x000fe20008000000 */
[----:B------:R-:W-:Y:S02]  /*1420*/  R2UR UR59, R28 ;  /* 0x000000001c3b72ca */ /* 0x000fe400000e0000 */
[----:B------:R-:W-:Y:S02]  /*1430*/  R2UR UR60, R22 ;  /* 0x00000000163c72ca */ /* 0x000fe400000e0000 */
[----:B------:R-:W-:Y:S02]  /*1440*/  R2UR UR61, R30 ;  /* 0x000000001e3d72ca */ /* 0x000fe400000e0000 */
[----:B------:R-:W-:-:S02]  /*1450*/  R2UR UR4, R7 ;  /* 0x00000000070472ca */ /* 0x000fc400000e0000 */
[----:B------:R-:W-:-:S03]  /*1460*/  R2UR UR25, R27 ;  /* 0x000000001b1972ca */ /* 0x000fc600000e0000 */
[----:B------:R-:W-:Y:S02]  /*1470*/  UMOV UR6, UR57 ;  /* 0x0000003900067c82 */ /* 0x000fe40008000000 */
[----:B------:R-:W-:Y:S01]  /*1480*/  UMOV UR41, UR6 ;  /* 0x0000000600297c82 */ /* 0x000fe20008000000 */
[----:B------:R-:W-:Y:S01]  /*1490*/  UMOV UR33, UR6 ;  /* 0x0000000600217c82 */ /* 0x000fe20008000000 */
[----:B------:R-:W-:Y:S02]  /*14a0*/  UMOV UR24, UR60 ;  /* 0x0000003c00187c82 */ /* 0x000fe40008000000 */
[----:B------:R3:W-:Y:S01]  /*14b0*/  UTMALDG.4D.2CTA [UR56], [UR12], desc[URZ] ;  /* 0x0000ff380c0075b4 */ /* 0x0007e20008219000 */
[----:B------:R-:W-:Y:S01]  /*14c0*/  UMOV UR23, UR61 ;  /* 0x0000003d00177c82 */ /* 0x000fe20008000000 */
[----:B------:R-:W-:Y:S01]  /*14d0*/  ULEA UR4, UR22, UR4, 0x2 ;  /* 0x0000000416047291 */ /* 0x000fe2000f8e10ff */
[----:B------:R-:W-:Y:S02]  /*14e0*/  IMAD.U32 R8, RZ, RZ, UR24 ;  /* 0x00000018ff087e24 */ /* 0x000fe4000f8e00ff */
[----:B------:R-:W-:Y:S01]  /*14f0*/  IMAD.U32 R5, RZ, RZ, UR23 ;  /* 0x00000017ff057e24 */ /* 0x000fe2000f8e00ff */
[----:B------:R1:W-:Y:S01]  /*1500*/  UTMALDG.4D.2CTA [UR48], [UR8], desc[URZ] ;  /* 0x0000ff30080075b4 */ /* 0x0003e20008219000 */
[----:B---3--:R-:W-:Y:S01]  /*1510*/  UIADD3.X UR13, UPT, UPT, URZ, UR29, URZ, UP2, !UPT ;  /* 0x0000001dff0d7290 */ /* 0x008fe200097fe4ff */
[----:B------:R-:W-:Y:S01]  /*1520*/  UMOV UR12, UR20 ;  /* 0x00000014000c7c82 */ /* 0x000fe20008000000 */
[----:B------:R-:W-:Y:S01]  /*1530*/  UIADD3 UR20, UP5, UPT, UR28, 0x80, URZ ;  /* 0x000000801c147890 */ /* 0x000fe2000ffbe0ff */
[----:B-1----:R-:W-:Y:S01]  /*1540*/  UMOV UR8, UR17 ;  /* 0x0000001100087c82 */ /* 0x002fe20008000000 */
[----:B------:R-:W-:Y:S01]  /*1550*/  UMOV UR9, UR16 ;  /* 0x0000001000097c82 */ /* 0x000fe20008000000 */
[----:B------:R-:W-:Y:S01]  /*1560*/  UIADD3.X UR17, UPT, UPT, URZ, UR29, URZ, UP0, !UPT ;  /* 0x0000001dff117290 */ /* 0x000fe200087fe4ff */
[----:B------:R1:W-:Y:S01]  /*1570*/  UTMALDG.4D.2CTA [UR40], [UR8], desc[URZ] ;  /* 0x0000ff28080075b4 */ /* 0x0003e20008219000 */
[----:B------:R-:W-:Y:S01]  /*1580*/  UMOV UR16, UR21 ;  /* 0x0000001500107c82 */ /* 0x000fe20008000000 */
[----:B------:R-:W-:-:S02]  /*1590*/  UIADD3 UR22, UP0, UPT, UR28, 0x80, URZ ;  /* 0x000000801c167890 */ /* 0x000fc4000ff1e0ff */
[----:B------:R-:W-:Y:S01]  /*15a0*/  UIADD3.X UR21, UPT, UPT, URZ, UR29, URZ, UP5, !UPT ;  /* 0x0000001dff157290 */ /* 0x000fe2000affe4ff */
[----:B------:R2:W-:Y:S01]  /*15b0*/  UTMALDG.4D.2CTA [UR32], [UR12], desc[URZ] ;  /* 0x0000ff200c0075b4 */ /* 0x0005e20008219000 */
[----:B-1----:R-:W-:Y:S01]  /*15c0*/  UIADD3 UR8, UPT, UPT, UR19, 0x16c00, URZ ;  /* 0x00016c0013087890 */ /* 0x002fe2000fffe0ff */
[----:B------:R-:W-:Y:S01]  /*15d0*/  UMOV UR9, UR6 ;  /* 0x0000000600097c82 */ /* 0x000fe20008000000 */
[----:B------:R-:W-:Y:S02]  /*15e0*/  UIADD3 UR6, UP3, UPT, UR28, 0x80, URZ ;  /* 0x000000801c067890 */ /* 0x000fe4000ff7e0ff */
[----:B------:R-:W-:Y:S02]  /*15f0*/  UIADD3 UR19, UP2, UPT, UR28, 0x80, URZ ;  /* 0x000000801c137890 */ /* 0x000fe4000ff5e0ff */
[----:B------:R-:W-:Y:S01]  /*1600*/  UIADD3 UR40, UPT, UPT, UR7, 0xcc00, URZ ;  /* 0x0000cc0007287890 */ /* 0x000fe2000fffe0ff */
[----:B--2---:R-:W-:Y:S01]  /*1610*/  UMOV UR12, UR24 ;  /* 0x00000018000c7c82 */ /* 0x004fe20008000000 */
[----:B------:R-:W-:Y:S01]  /*1620*/  UMOV UR13, UR23 ;  /* 0x00000017000d7c82 */ /* 0x000fe20008000000 */
[----:B------:R-:W-:Y:S01]  /*1630*/  UMOV UR42, 0x20 ;  /* 0x00000020002a7882 */ /* 0x000fe20000000000 */
[----:B------:R1:W-:Y:S01]  /*1640*/  UTMALDG.4D.2CTA [UR8], [UR16], desc[URZ] ;  /* 0x0000ff08100075b4 */ /* 0x0003e20008219000 */
[----:B------:R-:W2:Y:S01]  /*1650*/  SYNCS.PHASECHK.TRANS64.TRYWAIT P0, [UR7+0x10], R4 ;  /* 0x00001004ff0075a7 */ /* 0x000ea20008001107 */
[----:B------:R-:W-:Y:S01]  /*1660*/  UMOV UR41, UR25 ;  /* 0x0000001900297c82 */ /* 0x000fe20008000000 */
[----:B------:R-:W-:Y:S01]  /*1670*/  UMOV UR44, UR24 ;  /* 0x00000018002c7c82 */ /* 0x000fe20008000000 */
[----:B------:R-:W-:Y:S01]  /*1680*/  UMOV UR45, UR23 ;  /* 0x00000017002d7c82 */ /* 0x000fe20008000000 */
[----:B------:R-:W-:Y:S01]  /*1690*/  UIADD3 UR32, UPT, UPT, UR7, 0xdc00, URZ ;  /* 0x0000dc0007207890 */ /* 0x000fe2000fffe0ff */
[----:B------:R-:W-:Y:S01]  /*16a0*/  UMOV UR34, 0x30 ;  /* 0x0000003000227882 */ /* 0x000fe20000000000 */
[----:B------:R-:W-:Y:S01]  /*16b0*/  UMOV UR33, UR25 ;  /* 0x0000001900217c82 */ /* 0x000fe20008000000 */
[----:B------:R-:W-:Y:S01]  /*16c0*/  UMOV UR36, UR24 ;  /* 0x0000001800247c82 */ /* 0x000fe20008000000 */
[----:B------:R-:W-:Y:S01]  /*16d0*/  UMOV UR37, UR23 ;  /* 0x0000001700257c82 */ /* 0x000fe20008000000 */
[----:B-1----:R-:W-:-:S02]  /*16e0*/  UIADD3 UR8, UPT, UPT, UR7, 0xac00, URZ ;  /* 0x0000ac0007087890 */ /* 0x002fc4000fffe0ff */
[----:B------:R-:W-:Y:S02]  /*16f0*/  USHF.L.U32 UR11, UR4, 0x7, URZ ;  /* 0x00000007040b7899 */ /* 0x000fe400080006ff */
[----:B------:R-:W-:Y:S02]  /*1700*/  UIADD3 UR16, UP4, UPT, UR28, 0x80, URZ ;  /* 0x000000801c107890 */ /* 0x000fe4000ff9e0ff */
[----:B------:R-:W-:Y:S01]  /*1710*/  IMAD.U32 R10, RZ, RZ, UR8 ;  /* 0x00000008ff0a7e24 */ /* 0x000fe2000f8e00ff */
[----:B------:R-:W-:Y:S01]  /*1720*/  UIADD3 UR8, UPT, UPT, UR7, 0xbc00, URZ ;  /* 0x0000bc0007087890 */ /* 0x000fe2000fffe0ff */
[----:B------:R-:W-:Y:S01]  /*1730*/  IMAD.U32 R9, RZ, RZ, UR11 ;  /* 0x0000000bff097e24 */ /* 0x000fe2000f8e00ff */
[----:B------:R-:W-:Y:S01]  /*1740*/  UMOV UR10, 0x10 ;  /* 0x00000010000a7882 */ /* 0x000fe20000000000 */
[----:B------:R-:W-:Y:S01]  /*1750*/  UMOV UR9, UR25 ;  /* 0x0000001900097c82 */ /* 0x000fe20008000000 */
[----:B------:R-:W-:Y:S02]  /*1760*/  UIADD3.X UR17, UPT, UPT, URZ, UR29, URZ, UP4, !UPT ;  /* 0x0000001dff117290 */ /* 0x000fe4000a7fe4ff */
[----:B------:R-:W-:Y:S01]  /*1770*/  UIADD3.X UR4, UPT, UPT, URZ, UR29, URZ, UP3, !UPT ;  /* 0x0000001dff047290 */ /* 0x000fe20009ffe4ff */
[----:B--2---:R-:W-:Y:S11]  /*1780*/  @!P0 BRA `(.L_x_16) ;  /* 0x000000c800408947 */ /* 0x004ff60003800000 */
.L_x_105:
[----:B------:R-:W-:Y:S05]  /*1790*/  BRA.U UP6, `(.L_x_17) ;  /* 0x00000001060c7547 */ /* 0x000fea000b800000 */
[----:B------:R-:W-:-:S13]  /*17a0*/  ELECT P0, URZ, PT ;  /* 0x0000000000ff782f */ /* 0x000fda0003800000 */
[----:B-1----:R-:W-:-:S04]  /*17b0*/  @P0 MOV R4, 0xa000 ;  /* 0x0000a00000040802 */ /* 0x002fc80000000f00 */
[----:B------:R2:W-:Y:S03]  /*17c0*/  @P0 SYNCS.ARRIVE.TRANS64 RZ, [UR7], R4 ;  /* 0x00000004ffff09a7 */ /* 0x0005e60008000007 */
.L_x_17:
        /* <DEDUP_REMOVED lines=9> */
[----:B------:R-:W-:Y:S02]  /*1860*/  R2UR UR24, R30 ;  /* 0x000000001e1872ca */ /* 0x000fe400000e0000 */
[----:B------:R-:W-:-:S07]  /*1870*/  R2UR UR23, R26 ;  /* 0x000000001a1772ca */ /* 0x000fce00000e0000 */
[----:B------:R1:W-:Y:S02]  /*1880*/  UTMALDG.4D.2CTA [UR48], [UR20], desc[URZ] ;  /* 0x0000ff30140075b4 */ /* 0x0003e40008219000 */
[----:B------:R-:W-:Y:S02]  /*1890*/  IMAD.U32 R8, RZ, RZ, UR25 ;  /* 0x00000019ff087e24 */ /* 0x000fe4000f8e00ff */
[----:B------:R-:W-:Y:S01]  /*18a0*/  IMAD.U32 R5, RZ, RZ, UR24 ;  /* 0x00000018ff057e24 */ /* 0x000fe2000f8e00ff */
[----:B------:R3:W-:Y:S01]  /*18b0*/  UTMALDG.4D.2CTA [UR8], [UR16], desc[URZ] ;  /* 0x0000ff08100075b4 */ /* 0x0007e20008219000 */
[----:B-1----:R-:W-:Y:S01]  /*18c0*/  UMOV UR21, UR51 ;  /* 0x0000003300157c82 */ /* 0x002fe20008000000 */
[----:B------:R-:W-:Y:S01]  /*18d0*/  UMOV UR20, UR49 ;  /* 0x0000003100147c82 */ /* 0x000fe20008000000 */
[----:B------:R-:W-:Y:S01]  /*18e0*/  UMOV UR43, UR21 ;  /* 0x00000015002b7c82 */ /* 0x000fe20008000000 */
[----:B------:R-:W-:Y:S01]  /*18f0*/  UMOV UR35, UR21 ;  /* 0x0000001500237c82 */ /* 0x000fe20008000000 */
[----:B------:R-:W-:Y:S01]  /*1900*/  UIADD3 UR48, UPT, UPT, UR7, 0x10c00, URZ ;  /* 0x00010c0007307890 */ /* 0x000fe2000fffe0ff */
[----:B------:R-:W-:Y:S01]  /*1910*/  UMOV UR50, 0x10 ;  /* 0x0000001000327882 */ /* 0x000fe20000000000 */
[----:B------:R-:W-:Y:S01]  /*1920*/  UMOV UR49, UR23 ;  /* 0x0000001700317c82 */ /* 0x000fe20008000000 */
[----:B---3--:R-:W-:Y:S01]  /*1930*/  UIADD3.X UR13, UPT, UPT, URZ, UR29, URZ, UP2, !UPT ;  /* 0x0000001dff0d7290 */ /* 0x008fe200097fe4ff */
[----:B------:R-:W-:Y:S01]  /*1940*/  UMOV UR8, UR6 ;  /* 0x0000000600087c82 */ /* 0x000fe20008000000 */
[----:B------:R-:W-:Y:S01]  /*1950*/  UMOV UR9, UR4 ;  /* 0x0000000400097c82 */ /* 0x000fe20008000000 */
[----:B------:R-:W-:Y:S01]  /*1960*/  UIADD3.X UR17, UPT, UPT, URZ, UR29, URZ, UP0, !UPT ;  /* 0x0000001dff117290 */ /* 0x000fe200087fe4ff */
[----:B------:R1:W-:Y:S01]  /*1970*/  UTMALDG.4D.2CTA [UR40], [UR8], desc[URZ] ;  /* 0x0000ff28080075b4 */ /* 0x0003e20008219000 */
[----:B------:R-:W-:Y:S01]  /*1980*/  UMOV UR12, UR19 ;  /* 0x00000013000c7c82 */ /* 0x000fe20008000000 */
[----:B------:R-:W-:Y:S01]  /*1990*/  UMOV UR10, 0x40 ;  /* 0x00000040000a7882 */ /* 0x000fe20000000000 */
[----:B------:R-:W-:Y:S01]  /*19a0*/  UMOV UR11, UR21 ;  /* 0x00000015000b7c82 */ /* 0x000fe20008000000 */
[----:B------:R-:W-:Y:S01]  /*19b0*/  UMOV UR16, UR22 ;  /* 0x0000001600107c82 */ /* 0x000fe20008000000 */
[----:B------:R-:W-:-:S02]  /*19c0*/  UIADD3 UR6, UPT, UPT, UR5, 0x1, URZ ;  /* 0x0000000105067890 */ /* 0x000fc4000fffe0ff */
[----:B------:R-:W-:Y:S01]  /*19d0*/  UIADD3 UR5, UPT, UPT, UR7, 0xfc00, URZ ;  /* 0x0000fc0007057890 */ /* 0x000fe2000fffe0ff */
[----:B------:R2:W-:Y:S01]  /*19e0*/  UTMALDG.4D.2CTA [UR32], [UR12], desc[URZ] ;  /* 0x0000ff200c0075b4 */ /* 0x0005e20008219000 */
[----:B------:R-:W-:Y:S02]  /*19f0*/  UIADD3 UR21, UPT, UPT, UR21, 0x100, URZ ;  /* 0x0000010015157890 */ /* 0x000fe4000fffe0ff */
[----:B------:R-:W-:Y:S02]  /*1a00*/  UIADD3 UR4, UP4, UPT, UR28, 0x80, URZ ;  /* 0x000000801c047890 */ /* 0x000fe4000ff9e0ff */
[----:B------:R-:W-:Y:S01]  /*1a10*/  UIADD3 UR19, UP2, UPT, UR28, 0x80, URZ ;  /* 0x000000801c137890 */ /* 0x000fe2000ff5e0ff */
[----:B------:R-:W-:Y:S01]  /*1a20*/  IMAD.U32 R10, RZ, RZ, UR5 ;  /* 0x00000005ff0a7e24 */ /* 0x000fe2000f8e00ff */
[----:B------:R-:W-:Y:S01]  /*1a30*/  UMOV UR52, UR25 ;  /* 0x0000001900347c82 */ /* 0x000fe20008000000 */
[----:B------:R-:W-:Y:S01]  /*1a40*/  UMOV UR53, UR24 ;  /* 0x0000001800357c82 */ /* 0x000fe20008000000 */
[----:B------:R-:W-:Y:S01]  /*1a50*/  UIADD3.X UR5, UPT, UPT, URZ, UR29, URZ, UP4, !UPT ;  /* 0x0000001dff057290 */ /* 0x000fe2000a7fe4ff */
[----:B------:R-:W-:Y:S01]  /*1a60*/  IMAD.U32 R9, RZ, RZ, UR21 ;  /* 0x00000015ff097e24 */ /* 0x000fe2000f8e00ff */
[----:B------:R-:W-:Y:S01]  /*1a70*/  UMOV UR51, UR21 ;  /* 0x0000001500337c82 */ /* 0x000fe20008000000 */
[----:B-1----:R-:W-:Y:S01]  /*1a80*/  UIADD3 UR8, UPT, UPT, UR7, 0xec00, URZ ;  /* 0x0000ec0007087890 */ /* 0x002fe2000fffe0ff */
[----:B------:R-:W-:Y:S01]  /*1a90*/  UMOV UR9, UR20 ;  /* 0x0000001400097c82 */ /* 0x000fe20008000000 */
[----:B------:R-:W-:-:S02]  /*1aa0*/  UIADD3 UR20, UP0, UPT, UR28, 0x80, URZ ;  /* 0x000000801c147890 */ /* 0x000fc4000ff1e0ff */
[----:B------:R-:W-:Y:S01]  /*1ab0*/  UIADD3 UR40, UPT, UPT, UR7, 0x11c00, URZ ;  /* 0x00011c0007287890 */ /* 0x000fe2000fffe0ff */
[----:B------:R-:W-:Y:S01]  /*1ac0*/  UMOV UR42, 0x20 ;  /* 0x00000020002a7882 */ /* 0x000fe20000000000 */
[----:B--2---:R-:W-:Y:S01]  /*1ad0*/  UMOV UR12, UR25 ;  /* 0x00000019000c7c82 */ /* 0x004fe20008000000 */
[----:B------:R-:W-:Y:S01]  /*1ae0*/  UMOV UR13, UR24 ;  /* 0x00000018000d7c82 */ /* 0x000fe20008000000 */
[----:B------:R-:W-:Y:S01]  /*1af0*/  UMOV UR41, UR23 ;  /* 0x0000001700297c82 */ /* 0x000fe20008000000 */
[----:B------:R1:W-:Y:S01]  /*1b00*/  UTMALDG.4D.2CTA [UR8], [UR16], desc[URZ] ;  /* 0x0000ff08100075b4 */ /* 0x0003e20008219000 */
[----:B------:R-:W2:Y:S01]  /*1b10*/  SYNCS.PHASECHK.TRANS64.TRYWAIT P0, [UR7+0x18], R4 ;  /* 0x00001804ff0075a7 */ /* 0x000ea20008001107 */
[----:B------:R-:W-:Y:S01]  /*1b20*/  UMOV UR44, UR25 ;  /* 0x00000019002c7c82 */ /* 0x000fe20008000000 */
[----:B------:R-:W-:Y:S01]  /*1b30*/  UMOV UR45, UR24 ;  /* 0x00000018002d7c82 */ /* 0x000fe20008000000 */
[----:B------:R-:W-:Y:S01]  /*1b40*/  UIADD3 UR32, UPT, UPT, UR7, 0x12c00, URZ ;  /* 0x00012c0007207890 */ /* 0x000fe2000fffe0ff */
[----:B------:R-:W-:Y:S01]  /*1b50*/  UMOV UR34, 0x30 ;  /* 0x0000003000227882 */ /* 0x000fe20000000000 */
[----:B------:R-:W-:Y:S01]  /*1b60*/  UMOV UR33, UR23 ;  /* 0x0000001700217c82 */ /* 0x000fe20008000000 */
[----:B------:R-:W-:Y:S01]  /*1b70*/  UMOV UR36, UR25 ;  /* 0x0000001900247c82 */ /* 0x000fe20008000000 */
[----:B------:R-:W-:Y:S01]  /*1b80*/  UMOV UR37, UR24 ;  /* 0x0000001800257c82 */ /* 0x000fe20008000000 */
[----:B-1----:R-:W-:-:S02]  /*1b90*/  UIADD3 UR12, UP5, UPT, UR28, 0x80, URZ ;  /* 0x000000801c0c7890 */ /* 0x002fc4000ffbe0ff */
[----:B------:R-:W-:Y:S02]  /*1ba0*/  UIADD3 UR16, UP3, UPT, UR28, 0x80, URZ ;  /* 0x000000801c107890 */ /* 0x000fe4000ff7e0ff */
[----:B------:R-:W-:Y:S02]  /*1bb0*/  UIADD3.X UR13, UPT, UPT, URZ, UR29, URZ, UP5, !UPT ;  /* 0x0000001dff0d7290 */ /* 0x000fe4000affe4ff */
[----:B------:R-:W-:Y:S02]  /*1bc0*/  UISETP.NE.AND UP5, UPT, UR6, 0xe, UPT ;  /* 0x0000000e0600788c */ /* 0x000fe4000bfa5270 */
[----:B------:R-:W-:Y:S02]  /*1bd0*/  UIADD3 UR8, UPT, UPT, UR7, 0x13c00, URZ ;  /* 0x00013c0007087890 */ /* 0x000fe4000fffe0ff */
[----:B------:R-:W-:Y:S02]  /*1be0*/  UIADD3.X UR11, UPT, UPT, URZ, UR29, URZ, UP3, !UPT ;  /* 0x0000001dff0b7290 */ /* 0x000fe40009ffe4ff */
[----:B------:R-:W-:-:S02]  /*1bf0*/  UIADD3.X UR17, UPT, UPT, URZ, UR29, URZ, UP2, !UPT ;  /* 0x0000001dff117290 */ /* 0x000fc400097fe4ff */
[----:B------:R-:W-:Y:S01]  /*1c00*/  USEL UR38, URZ, 0x1, UP5 ;  /* 0x00000001ff267887 */ /* 0x000fe2000a800000 */
[----:B------:R-:W-:Y:S01]  /*1c10*/  UMOV UR9, UR23 ;  /* 0x0000001700097c82 */ /* 0x000fe20008000000 */
[----:B--2---:R-:W-:Y:S10]  /*1c20*/  @!P0 BRA `(.L_x_18) ;  /* 0x000000c400388947 */ /* 0x004ff40003800000 */
.L_x_107:
[----:B------:R-:W-:Y:S05]  /*1c30*/  BRA.U UP6, `(.L_x_19) ;  /* 0x00000001060c7547 */ /* 0x000fea000b800000 */
[----:B------:R-:W-:-:S13]  /*1c40*/  ELECT P0, URZ, PT ;  /* 0x0000000000ff782f */ /* 0x000fda0003800000 */
[----:B-1----:R-:W-:-:S04]  /*1c50*/  @P0 MOV R4, 0xa000 ;  /* 0x0000a00000040802 */ /* 0x002fc80000000f00 */
[----:B------:R2:W-:Y:S03]  /*1c60*/  @P0 SYNCS.ARRIVE.TRANS64 RZ, [UR7+0x8], R4 ;  /* 0x00000804ffff09a7 */ /* 0x0005e60008000007 */
.L_x_19:
[----:B------:R-:W-:Y:S01]  /*1c70*/  R2UR UR56, R10 ;  /* 0x000000000a3872ca */ /* 0x000fe200000e0000 */
[----:B------:R-:W3:Y:S01]  /*1c80*/  LDCU.64 UR24, c[0x0][0x348] ;  /* 0x00006900ff1877ac */ /* 0x000ee20008000a00 */
[----:B------:R-:W-:Y:S02]  /*1c90*/  R2UR UR57, R26 ;  /* 0x000000001a3972ca */ /* 0x000fe400000e0000 */
[----:B------:R-:W-:Y:S01]  /*1ca0*/  R2UR UR59, R9 ;  /* 0x00000000093b72ca */ /* 0x000fe200000e0000 */
[----:B------:R-:W-:Y:S01]  /*1cb0*/  UMOV UR58, URZ ;  /* 0x000000ff003a7c82 */ /* 0x000fe20008000000 */
[----:B------:R-:W-:Y:S01]  /*1cc0*/  R2UR UR60, R8 ;  /* 0x00000000083c72ca */ /* 0x000fe200000e0000 */
[----:B------:R-:W-:Y:S01]  /*1cd0*/  ULOP3.LUT UR38, UR15, UR38, URZ, 0x3c, !UPT ;  /* 0x000000260f267292 */ /* 0x000fe2000f8e3cff */
[----:B------:R-:W-:Y:S01]  /*1ce0*/  R2UR UR61, R5 ;  /* 0x00000000053d72ca */ /* 0x000fe200000e0000 */
[----:B------:R-:W-:Y:S01]  /*1cf0*/  USEL UR6, UR6, URZ, UP5 ;  /* 0x000000ff06067287 */ /* 0x000fe2000a800000 */
[----:B------:R-:W-:Y:S01]  /*1d00*/  R2UR UR47, R22 ;  /* 0x00000000162f72ca */ /* 0x000fe200000e0000 */
[----:B------:R-:W-:Y:S01]  /*1d10*/  USHF.L.U32 UR39, UR38, 0x1f, URZ ;  /* 0x0000001f26277899 */ /* 0x000fe200080006ff */
[----:B------:R-:W-:Y:S01]  /*1d20*/  R2UR UR46, R30 ;  /* 0x000000001e2e72ca */ /* 0x000fe200000e0000 */
[----:B------:R-:W-:Y:S01]  /*1d30*/  ULEA UR14, UR6, UR7, 0x3 ;  /* 0x00000007060e7291 */ /* 0x000fe2000f8e18ff */
[----:B------:R-:W-:Y:S01]  /*1d40*/  R2UR UR54, R31 ;  /* 0x000000001f3672ca */ /* 0x000fe200000e0000 */
[----:B------:R-:W-:-:S02]  /*1d50*/  UIMAD UR15, UR6, 0x2800, UR7 ;  /* 0x00002800060f78a4 */ /* 0x000fc4000f8e0207 */
[----:B------:R-:W-:Y:S01]  /*1d60*/  UMOV UR21, UR59 ;  /* 0x0000003b00157c82 */ /* 0x000fe20008000000 */
[----:B-12---:R-:W-:Y:S01]  /*1d70*/  IMAD.U32 R4, RZ, RZ, UR39 ;  /* 0x00000027ff047e24 */ /* 0x006fe2000f8e00ff */
[----:B------:R-:W-:Y:S01]  /*1d80*/  UMOV UR43, UR21 ;  /* 0x00000015002b7c82 */ /* 0x000fe20008000000 */
[----:B------:R-:W-:Y:S01]  /*1d90*/  UMOV UR35, UR21 ;  /* 0x0000001500237c82 */ /* 0x000fe20008000000 */
[----:B------:R1:W-:Y:S01]  /*1da0*/  UTMALDG.4D.2CTA [UR56], [UR12], desc[URZ] ;  /* 0x0000ff380c0075b4 */ /* 0x0003e20008219000 */
[----:B---3--:R-:W-:Y:S01]  /*1db0*/  UIADD3 UR30, UP5, UPT, UR24, 0x180, URZ ;  /* 0x00000180181e7890 */ /* 0x008fe2000ffbe0ff */
[----:B------:R-:W-:Y:S01]  /*1dc0*/  IMAD.U32 R16, RZ, RZ, UR47 ;  /* 0x0000002fff107e24 */ /* 0x000fe2000f8e00ff */
[----:B------:R-:W-:Y:S01]  /*1dd0*/  UIADD3 UR22, UP4, UPT, UR24, 0x180, URZ ;  /* 0x0000018018167890 */ /* 0x000fe2000ff9e0ff */
[----:B------:R-:W-:Y:S01]  /*1de0*/  IMAD.U32 R15, RZ, RZ, UR46 ;  /* 0x0000002eff0f7e24 */ /* 0x000fe2000f8e00ff */
[----:B------:R-:W-:Y:S01]  /*1df0*/  UIADD3.X UR31, UPT, UPT, URZ, UR25, URZ, UP5, !UPT ;  /* 0x00000019ff1f7290 */ /* 0x000fe2000affe4ff */
[----:B------:R-:W-:Y:S01]  /*1e00*/  MOV R13, UR54 ;  /* 0x00000036000d7c02 */ /* 0x000fe20008000f00 */
[----:B------:R-:W-:Y:S01]  /*1e10*/  UIADD3.X UR23, UPT, UPT, URZ, UR25, URZ, UP4, !UPT ;  /* 0x00000019ff177290 */ /* 0x000fe2000a7fe4ff */
[----:B------:R2:W-:Y:S01]  /*1e20*/  UTMALDG.4D.2CTA [UR48], [UR4], desc[URZ] ;  /* 0x0000ff30040075b4 */ /* 0x0005e20008219000 */
[----:B------:R-:W-:Y:S01]  /*1e30*/  IMAD.U32 R12, RZ, RZ, UR47 ;  /* 0x0000002fff0c7e24 */ /* 0x000fe2000f8e00ff */
[----:B------:R-:W-:Y:S01]  /*1e40*/  UMOV UR27, UR54 ;  /* 0x00000036001b7c82 */ /* 0x000fe20008000000 */
[----:B------:R-:W-:Y:S01]  /*1e50*/  IMAD.U32 R11, RZ, RZ, UR46 ;  /* 0x0000002eff0b7e24 */ /* 0x000fe2000f8e00ff */
[----:B------:R-:W-:Y:S01]  /*1e60*/  UMOV UR28, UR47 ;  /* 0x0000002f001c7c82 */ /* 0x000fe20008000000 */
[----:B------:R-:W-:Y:S01]  /*1e70*/  UMOV UR29, UR46 ;  /* 0x0000002e001d7c82 */ /* 0x000fe20008000000 */
[----:B-1----:R-:W-:Y:S01]  /*1e80*/  UMOV UR12, UR47 ;  /* 0x0000002f000c7c82 */ /* 0x002fe20008000000 */
[----:B------:R-:W-:Y:S01]  /*1e90*/  UMOV UR13, UR46 ;  /* 0x0000002e000d7c82 */ /* 0x000fe20008000000 */
[----:B--2---:R-:W-:Y:S01]  /*1ea0*/  UMOV UR4, UR16 ;  /* 0x0000001000047c82 */ /* 0x004fe20008000000 */
[----:B------:R-:W-:Y:S01]  /*1eb0*/  UMOV UR5, UR11 ;  /* 0x0000000b00057c82 */ /* 0x000fe20008000000 */
[----:B------:R-:W-:Y:S01]  /*1ec0*/  UMOV UR11, UR21 ;  /* 0x00000015000b7c82 */ /* 0x000fe20008000000 */
[----:B------:R1:W-:Y:S01]  /*1ed0*/  UTMALDG.4D.2CTA [UR40], [UR4], desc[URZ] ;  /* 0x0000ff28040075b4 */ /* 0x0003e20008219000 */
[----:B------:R-:W-:Y:S01]  /*1ee0*/  UIMAD UR16, UR6, 0x2800, UR7 ;  /* 0x00002800061078a4 */ /* 0x000fe2000f8e0207 */
[----:B------:R-:W-:-:S03]  /*1ef0*/  UMOV UR21, UR46 ;  /* 0x0000002e00157c82 */ /* 0x000fc60008000000 */
[----:B------:R-:W-:Y:S01]  /*1f00*/  UIADD3 UR16, UPT, UPT, UR16, 0x16400, URZ ;  /* 0x0001640010107890 */ /* 0x000fe2000fffe0ff */
[----:B-1----:R-:W-:Y:S01]  /*1f10*/  UMOV UR4, UR19 ;  /* 0x0000001300047c82 */ /* 0x002fe20008000000 */
[----:B------:R-:W-:Y:S01]  /*1f20*/  UMOV UR5, UR17 ;  /* 0x0000001100057c82 */ /* 0x000fe20008000000 */
[----:B------:R-:W-:Y:S01]  /*1f30*/  UIMAD UR17, UR6, 0x2800, UR7 ;  /* 0x00002800061178a4 */ /* 0x000fe2000f8e0207 */
[----:B------:R1:W-:Y:S01]  /*1f40*/  UTMALDG.4D.2CTA [UR32], [UR4], desc[URZ] ;  /* 0x0000ff20040075b4 */ /* 0x0003e20008219000 */
[----:B------:R-:W-:Y:S01]  /*1f50*/  UMOV UR19, UR54 ;  /* 0x0000003600137c82 */ /* 0x000fe20008000000 */
[----:B-1----:R-:W-:Y:S01]  /*1f60*/  UIADD3.X UR5, UPT, UPT, URZ, UR25, URZ, UP0, !UPT ;  /* 0x00000019ff057290 */ /* 0x002fe200087fe4ff */
[----:B------:R-:W-:Y:S01]  /*1f70*/  UMOV UR4, UR20 ;  /* 0x0000001400047c82 */ /* 0x000fe20008000000 */
[----:B------:R-:W-:-:S07]  /*1f80*/  UMOV UR20, UR47 ;  /* 0x0000002f00147c82 */ /* 0x000fce0008000000 */
[----:B------:R1:W-:Y:S01]  /*1f90*/  UTMALDG.4D.2CTA [UR8], [UR4], desc[URZ] ;  /* 0x0000ff08040075b4 */ /* 0x0003e20008219000 */
[----:B------:R-:W2:Y:S01]  /*1fa0*/  SYNCS.PHASECHK.TRANS64.TRYWAIT P0, [UR14+0x90], R4 ;  /* 0x00009004ff0075a7 */ /* 0x000ea2000800110e */
[----:B-1----:R-:W-:Y:S01]  /*1fb0*/  UMOV UR4, UR46 ;  /* 0x0000002e00047c82 */ /* 0x002fe20008000000 */
[----:B------:R-:W-:Y:S01]  /*1fc0*/  UIADD3 UR12, UP3, UPT, UR24, 0x180, URZ ;  /* 0x00000180180c7890 */ /* 0x000fe2000ff7e0ff */
[----:B------:R-:W-:Y:S01]  /*1fd0*/  IMAD.U32 R5, RZ, RZ, UR4 ;  /* 0x00000004ff057e24 */ /* 0x000fe2000f8e00ff */
[----:B------:R-:W-:Y:S02]  /*1fe0*/  UIADD3 UR10, UP2, UPT, UR24, 0x180, URZ ;  /* 0x00000180180a7890 */ /* 0x000fe4000ff5e0ff */
[----:B------:R-:W-:Y:S01]  /*1ff0*/  UIADD3 UR8, UP0, UPT, UR24, 0x180, URZ ;  /* 0x0000018018087890 */ /* 0x000fe2000ff1e0ff */
[----:B------:R-:W-:Y:S01]  /*2000*/  UMOV UR9, UR54 ;  /* 0x0000003600097c82 */ /* 0x000fe20008000000 */
[----:B------:R-:W-:Y:S01]  /*2010*/  UIMAD UR4, UR6, 0x2800, UR7 ;  /* 0x00002800060478a4 */ /* 0x000fe2000f8e0207 */
[----:B------:R-:W-:Y:S01]  /*2020*/  MOV R9, UR9 ;  /* 0x0000000900097c02 */ /* 0x000fe20008000f00 */
[----:B------:R-:W-:-:S02]  /*2030*/  UIADD3.X UR13, UPT, UPT, URZ, UR25, URZ, UP3, !UPT ;  /* 0x00000019ff0d7290 */ /* 0x000fc40009ffe4ff */
[----:B------:R-:W-:Y:S02]  /*2040*/  UIADD3.X UR11, UPT, UPT, URZ, UR25, URZ, UP2, !UPT ;  /* 0x00000019ff0b7290 */ /* 0x000fe400097fe4ff */
[----:B------:R-:W-:Y:S01]  /*2050*/  UIADD3.X UR9, UPT, UPT, URZ, UR25, URZ, UP0, !UPT ;  /* 0x00000019ff097290 */ /* 0x000fe200087fe4ff */
[----:B------:R-:W-:Y:S01]  /*2060*/  UMOV UR5, UR47 ;  /* 0x0000002f00057c82 */ /* 0x000fe20008000000 */
[----:B------:R-:W-:Y:S01]  /*2070*/  UIADD3 UR25, UPT, UPT, UR4, 0x14c00, URZ ;  /* 0x00014c0004197890 */ /* 0x000fe2000fffe0ff */
[----:B------:R-:W-:Y:S01]  /*2080*/  IMAD.U32 R8, RZ, RZ, UR5 ;  /* 0x00000005ff087e24 */ /* 0x000fe2000f8e00ff */
[----:B------:R-:W-:Y:S02]  /*2090*/  UIADD3 UR4, UPT, UPT, UR15, 0x15400, URZ ;  /* 0x000154000f047890 */ /* 0x000fe4000fffe0ff */
[----:B------:R-:W-:Y:S02]  /*20a0*/  UIMAD UR24, UR6, 0x2800, UR7 ;  /* 0x00002800061878a4 */ /* 0x000fe4000f8e0207 */
[----:B------:R-:W-:Y:S01]  /*20b0*/  UIADD3 UR5, UPT, UPT, UR6, 0x1, URZ ;  /* 0x0000000106057890 */ /* 0x000fe2000fffe0ff */
[----:B------:R-:W-:Y:S01]  /*20c0*/  MOV R20, UR25 ;  /* 0x0000001900147c02 */ /* 0x000fe20008000f00 */
[----:B------:R-:W-:Y:S01]  /*20d0*/  UIADD3 UR6, UPT, UPT, UR14, 0x20, URZ ;  /* 0x000000200e067890 */ /* 0x000fe2000fffe0ff */
[----:B------:R-:W-:Y:S01]  /*20e0*/  IMAD.U32 R19, RZ, RZ, UR4 ;  /* 0x00000004ff137e24 */ /* 0x000fe2000f8e00ff */
[----:B------:R-:W-:-:S02]  /*20f0*/  UIADD3 UR4, UPT, UPT, UR17, 0x16c00, URZ ;  /* 0x00016c0011047890 */ /* 0x000fc4000fffe0ff */
[----:B------:R-:W-:Y:S02]  /*2100*/  ULOP3.LUT UR6, UR6, 0xfefffff8, URZ, 0xc0, !UPT ;  /* 0xfefffff806067892 */ /* 0x000fe4000f8ec0ff */
[----:B------:R-:W-:Y:S02]  /*2110*/  UIADD3 UR24, UPT, UPT, UR24, 0x15c00, URZ ;  /* 0x00015c0018187890 */ /* 0x000fe4000fffe0ff */
[----:B------:R-:W-:Y:S02]  /*2120*/  MOV R18, UR4 ;  /* 0x0000000400127c02 */ /* 0x000fe40008000f00 */
[----:B------:R-:W-:Y:S01]  /*2130*/  IMAD.U32 R17, RZ, RZ, UR6 ;  /* 0x00000006ff117e24 */ /* 0x000fe2000f8e00ff */
[----:B------:R-:W-:Y:S01]  /*2140*/  UMOV UR4, UR6 ;  /* 0x0000000600047c82 */ /* 0x000fe20008000000 */
[----:B------:R-:W-:Y:S01]  /*2150*/  IMAD.U32 R14, RZ, RZ, UR6 ;  /* 0x00000006ff0e7e24 */ /* 0x000fe2000f8e00ff */
[----:B------:R-:W-:Y:S01]  /*2160*/  UMOV UR25, UR6 ;  /* 0x0000000600197c82 */ /* 0x000fe20008000000 */
[----:B------:R-:W-:Y:S01]  /*2170*/  UMOV UR17, UR6 ;  /* 0x0000000600117c82 */ /* 0x000fe20008000000 */
[----:B------:R-:W-:Y:S01]  /*2180*/  MOV R10, UR4 ;  /* 0x00000004000a7c02 */ /* 0x000fe20008000f00 */
[----:B--2---:R-:W-:Y:S06]  /*2190*/  @!P0 BRA `(.L_x_20) ;  /* 0x000000bc00fc8947 */ /* 0x004fec0003800000 */
.L_x_109:
[----:B------:R-:W-:Y:S05]  /*21a0*/  BRA.U UP6, `(.L_x_21) ;  /* 0x00000001060c7547 */ /* 0x000fea000b800000 */
[----:B------:R-:W-:-:S13]  /*21b0*/  ELECT P0, URZ, PT ;  /* 0x0000000000ff782f */ /* 0x000fda0003800000 */
[----:B-1----:R-:W-:-:S04]  /*21c0*/  @P0 MOV R4, 0x5000 ;  /* 0x0000500000040802 */ /* 0x002fc80000000f00 */
[----:B------:R2:W-:Y:S03]  /*21d0*/  @P0 SYNCS.ARRIVE.TRANS64 RZ, [UR14+0x20], R4 ;  /* 0x00002004ffff09a7 */ /* 0x0005e6000800000e */
.L_x_21:
[----:B------:R-:W-:Y:S01]  /*21e0*/  R2UR UR56, R20 ;  /* 0x00000000143872ca */ /* 0x000fe200000e0000 */
[----:B------:R-:W-:Y:S01]  /*21f0*/  UISETP.NE.AND UP0, UPT, UR5, 0xe, UPT ;  /* 0x0000000e0500788c */ /* 0x000fe2000bf05270 */
[----:B------:R-:W-:Y:S02]  /*2200*/  R2UR UR57, R17 ;  /* 0x00000000113972ca */ /* 0x000fe400000e0000 */
[----:B------:R-:W-:Y:S01]  /*2210*/  R2UR UR58, R34 ;  /* 0x00000000223a72ca */ /* 0x000fe200000e0000 */
[----:B------:R-:W-:Y:S01]  /*2220*/  USEL UR15, URZ, 0x1, UP0 ;  /* 0x00000001ff0f7887 */ /* 0x000fe20008000000 */
[----:B------:R-:W-:Y:S01]  /*2230*/  R2UR UR59, R31 ;  /* 0x000000001f3b72ca */ /* 0x000fe200000e0000 */
[----:B------:R-:W-:Y:S01]  /*2240*/  USEL UR5, UR5, URZ, UP0 ;  /* 0x000000ff05057287 */ /* 0x000fe20008000000 */
[----:B------:R-:W-:Y:S01]  /*2250*/  R2UR UR60, R16 ;  /* 0x00000000103c72ca */ /* 0x000fe200000e0000 */
[----:B------:R-:W-:Y:S01]  /*2260*/  ULOP3.LUT UR15, UR38, UR15, URZ, 0x3c, !UPT ;  /* 0x0000000f260f7292 */ /* 0x000fe2000f8e3cff */
[----:B------:R-:W-:-:S02]  /*2270*/  R2UR UR61, R15 ;  /* 0x000000000f3d72ca */ /* 0x000fc400000e0000 */
[----:B------:R-:W-:Y:S02]  /*2280*/  R2UR UR48, R19 ;  /* 0x00000000133072ca */ /* 0x000fe400000e0000 */
[----:B------:R-:W-:Y:S02]  /*2290*/  R2UR UR49, R14 ;  /* 0x000000000e3172ca */ /* 0x000fe400000e0000 */
[----:B------:R-:W-:Y:S02]  /*22a0*/  R2UR UR50, R25 ;  /* 0x00000000193272ca */ /* 0x000fe400000e0000 */
[----:B------:R-:W-:Y:S02]  /*22b0*/  R2UR UR51, R13 ;  /* 0x000000000d3372ca */ /* 0x000fe400000e0000 */
[----:B------:R-:W-:Y:S02]  /*22c0*/  R2UR UR52, R12 ;  /* 0x000000000c3472ca */ /* 0x000fe400000e0000 */
[----:B------:R-:W-:Y:S01]  /*22d0*/  R2UR UR53, R11 ;  /* 0x000000000b3572ca */ /* 0x000fe200000e0000 */
[----:B------:R3:W-:Y:S01]  /*22e0*/  UTMALDG.4D.2CTA [UR56], [UR30], desc[URZ] ;  /* 0x0000ff381e0075b4 */ /* 0x0007e20008219000 */
[----:B------:R-:W-:-:S02]  /*22f0*/  R2UR UR40, R18 ;  /* 0x00000000122872ca */ /* 0x000fc400000e0000 */
[----:B------:R-:W-:Y:S02]  /*2300*/  R2UR UR41, R10 ;  /* 0x000000000a2972ca */ /* 0x000fe400000e0000 */
[----:B------:R-:W-:Y:S02]  /*2310*/  R2UR UR42, R24 ;  /* 0x00000000182a72ca */ /* 0x000fe400000e0000 */
[----:B------:R-:W-:Y:S02]  /*2320*/  R2UR UR43, R9 ;  /* 0x00000000092b72ca */ /* 0x000fe400000e0000 */
[----:B------:R-:W-:Y:S02]  /*2330*/  R2UR UR44, R8 ;  /* 0x00000000082c72ca */ /* 0x000fe400000e0000 */
[----:B------:R-:W-:Y:S01]  /*2340*/  R2UR UR45, R5 ;  /* 0x00000000052d72ca */ /* 0x000fe200000e0000 */
[----:B------:R3:W-:Y:S01]  /*2350*/  UTMALDG.4D.2CTA [UR48], [UR22], desc[URZ] ;  /* 0x0000ff30160075b4 */ /* 0x0007e20008219000 */
[----:B------:R-:W-:-:S02]  /*2360*/  R2UR UR4, R33 ;  /* 0x00000000210472ca */ /* 0x000fc400000e0000 */
[----:B------:R-:W-:Y:S01]  /*2370*/  R2UR UR6, R29 ;  /* 0x000000001d0672ca */ /* 0x000fe200000e0000 */
[----:B------:R3:W-:Y:S10]  /*2380*/  UTMALDG.4D.2CTA [UR24], [UR12], desc[URZ] ;  /* 0x0000ff180c0075b4 */ /* 0x0007f40008219000 */
[----:B------:R-:W-:Y:S01]  /*2390*/  UISETP.GE.AND UP0, UPT, UR4, 0x2, UPT ;  /* 0x000000020400788c */ /* 0x000fe2000bf06270 */
[----:B------:R3:W-:Y:S01]  /*23a0*/  UTMALDG.4D.2CTA [UR16], [UR10], desc[URZ] ;  /* 0x0000ff100a0075b4 */ /* 0x0007e20008219000 */
[----:B------:R-:W-:-:S06]  /*23b0*/  ULOP3.LUT UR6, UR6, 0x1, URZ, 0x3c, !UPT ;  /* 0x0000000106067892 */ /* 0x000fcc000f8e3cff */
[----:B------:R-:W-:Y:S01]  /*23c0*/  IMAD.U32 R29, RZ, RZ, UR6 ;  /* 0x00000006ff1d7e24 */ /* 0x000fe2000f8e00ff */
[----:B------:R3:W-:Y:S02]  /*23d0*/  UTMALDG.4D.2CTA [UR40], [UR8], desc[URZ] ;  /* 0x0000ff28080075b4 */ /* 0x0007e40008219000 */
[----:B---3--:R-:W-:Y:S05]  /*23e0*/  BRA.U !UP0, `(.L_x_22) ;  /* 0x0000000908607547 */ /* 0x008fea000b800000 */
[----:B------:R-:W3:Y:S01]  /*23f0*/  LDCU.64 UR8, c[0x0][0x348] ;  /* 0x00006900ff0877ac */ /* 0x000ee20008000a00 */
[----:B------:R-:W-:Y:S01]  /*2400*/  R2UR UR4, R7 ;  /* 0x00000000070472ca */ /* 0x000fe200000e0000 */
[----:B------:R-:W-:Y:S01]  /*2410*/  UMOV UR14, URZ ;  /* 0x000000ff000e7c82 */ /* 0x000fe20008000000 */
[----:B------:R-:W-:Y:S01]  /*2420*/  UMOV UR74, URZ ;  /* 0x000000ff004a7c82 */ /* 0x000fe20008000000 */
[----:B------:R-:W-:Y:S01]  /*2430*/  UMOV UR66, 0x10 ;  /* 0x0000001000427882 */ /* 0x000fe20000000000 */
[----:B------:R-:W-:Y:S01]  /*2440*/  UMOV UR58, 0x20 ;  /* 0x00000020003a7882 */ /* 0x000fe20000000000 */
[----:B------:R-:W-:Y:S01]  /*2450*/  UMOV UR50, 0x30 ;  /* 0x0000003000327882 */ /* 0x000fe20000000000 */
[----:B------:R-:W-:Y:S01]  /*2460*/  UMOV UR42, 0x40 ;  /* 0x00000040002a7882 */ /* 0x000fe20000000000 */
[----:B---3--:R-:W-:Y:S02]  /*2470*/  UIADD3 UR16, UP0, UPT, UR8, 0x100, URZ ;  /* 0x0000010008107890 */ /* 0x008fe4000ff1e0ff */
[----:B------:R-:W-:-:S02]  /*2480*/  UIADD3 UR12, UP5, UPT, UR8, 0x100, URZ ;  /* 0x00000100080c7890 */ /* 0x000fc4000ffbe0ff */
[----:B------:R-:W-:Y:S02]  /*2490*/  UIADD3 UR10, UP4, UPT, UR8, 0x100, URZ ;  /* 0x00000100080a7890 */ /* 0x000fe4000ff9e0ff */
[----:B------:R-:W-:Y:S01]  /*24a0*/  UIADD3 UR70, UP3, UPT, UR8, 0x100, URZ ;  /* 0x0000010008467890 */ /* 0x000fe2000ff7e0ff */
[----:B------:R-:W-:Y:S01]  /*24b0*/  IMAD.U32 R12, RZ, RZ, UR16 ;  /* 0x00000010ff0c7e24 */ /* 0x000fe2000f8e00ff */
[----:B------:R-:W-:Y:S01]  /*24c0*/  UIADD3 UR62, UP2, UPT, UR8, 0x100, URZ ;  /* 0x00000100083e7890 */ /* 0x000fe2000ff5e0ff */
[----:B------:R-:W-:Y:S01]  /*24d0*/  MOV R10, UR12 ;  /* 0x0000000c000a7c02 */ /* 0x000fe20008000f00 */
[----:B------:R-:W-:Y:S01]  /*24e0*/  UIADD3.X UR17, UPT, UPT, URZ, UR9, URZ, UP0, !UPT ;  /* 0x00000009ff117290 */ /* 0x000fe200087fe4ff */
[----:B------:R-:W-:Y:S01]  /*24f0*/  MOV R8, UR10 ;  /* 0x0000000a00087c02 */ /* 0x000fe20008000f00 */
[----:B------:R-:W-:Y:S02]  /*2500*/  UIADD3.X UR13, UPT, UPT, URZ, UR9, URZ, UP5, !UPT ;  /* 0x00000009ff0d7290 */ /* 0x000fe4000affe4ff */
[----:B------:R-:W-:-:S02]  /*2510*/  UIADD3.X UR11, UPT, UPT, URZ, UR9, URZ, UP4, !UPT ;  /* 0x00000009ff0b7290 */ /* 0x000fc4000a7fe4ff */
[----:B------:R-:W-:Y:S01]  /*2520*/  UIADD3 UR54, UP0, UPT, UR8, 0x180, URZ ;  /* 0x0000018008367890 */ /* 0x000fe2000ff1e0ff */
[----:B------:R-:W-:Y:S01]  /*2530*/  IMAD.U32 R13, RZ, RZ, UR17 ;  /* 0x00000011ff0d7e24 */ /* 0x000fe2000f8e00ff */
[----:B------:R-:W-:Y:S01]  /*2540*/  UIADD3.X UR71, UPT, UPT, URZ, UR9, URZ, UP3, !UPT ;  /* 0x00000009ff477290 */ /* 0x000fe20009ffe4ff */
[----:B------:R-:W-:Y:S01]  /*2550*/  IMAD.U32 R11, RZ, RZ, UR13 ;  /* 0x0000000dff0b7e24 */ /* 0x000fe2000f8e00ff */
[----:B------:R-:W-:Y:S01]  /*2560*/  UIADD3.X UR63, UPT, UPT, URZ, UR9, URZ, UP2, !UPT ;  /* 0x00000009ff3f7290 */ /* 0x000fe200097fe4ff */
[----:B------:R-:W-:Y:S01]  /*2570*/  MOV R9, UR11 ;  /* 0x0000000b00097c02 */ /* 0x000fe20008000f00 */
[----:B------:R-:W-:Y:S02]  /*2580*/  UIADD3 UR46, UP5, UPT, UR8, 0x180, URZ ;  /* 0x00000180082e7890 */ /* 0x000fe4000ffbe0ff */
[----:B------:R-:W-:Y:S02]  /*2590*/  UIADD3 UR38, UP4, UPT, UR8, 0x180, URZ ;  /* 0x0000018008267890 */ /* 0x000fe4000ff9e0ff */
[----:B------:R-:W-:-:S02]  /*25a0*/  UIADD3 UR30, UP3, UPT, UR8, 0x180, URZ ;  /* 0x00000180081e7890 */ /* 0x000fc4000ff7e0ff */
[----:B------:R-:W-:Y:S02]  /*25b0*/  UIADD3 UR22, UP2, UPT, UR8, 0x180, URZ ;  /* 0x0000018008167890 */ /* 0x000fe4000ff5e0ff */
[----:B------:R-:W-:Y:S02]  /*25c0*/  UIADD3.X UR55, UPT, UPT, URZ, UR9, URZ, UP0, !UPT ;  /* 0x00000009ff377290 */ /* 0x000fe400087fe4ff */
[----:B------:R-:W-:Y:S02]  /*25d0*/  UISETP.NE.AND UP0, UPT, UR4, URZ, UPT ;  /* 0x000000ff0400728c */ /* 0x000fe4000bf05270 */
[----:B------:R-:W-:Y:S02]  /*25e0*/  UIADD3.X UR47, UPT, UPT, URZ, UR9, URZ, UP5, !UPT ;  /* 0x00000009ff2f7290 */ /* 0x000fe4000affe4ff */
[----:B------:R-:W-:Y:S02]  /*25f0*/  UIADD3.X UR39, UPT, UPT, URZ, UR9, URZ, UP4, !UPT ;  /* 0x00000009ff277290 */ /* 0x000fe4000a7fe4ff */
[----:B------:R-:W-:-:S02]  /*2600*/  UIADD3.X UR31, UPT, UPT, URZ, UR9, URZ, UP3, !UPT ;  /* 0x00000009ff1f7290 */ /* 0x000fc40009ffe4ff */
[----:B------:R-:W-:-:S12]  /*2610*/  UIADD3.X UR23, UPT, UPT, URZ, UR9, URZ, UP2, !UPT ;  /* 0x00000009ff177290 */ /* 0x000fd800097fe4ff */
.L_x_27:
[----:B------:R-:W-:Y:S01]  /*2620*/  USHF.L.U32 UR6, UR15, 0x1f, URZ ;  /* 0x0000001f0f067899 */ /* 0x000fe200080006ff */
[----:B------:R-:W-:Y:S01]  /*2630*/  R2UR UR11, R23 ;  /* 0x00000000170b72ca */ /* 0x000fe200000e0000 */
[----:B------:R-:W-:Y:S01]  /*2640*/  ULEA UR4, UR5, UR7, 0x3 ;  /* 0x0000000705047291 */ /* 0x000fe2000f8e18ff */
[----:B------:R-:W-:Y:S01]  /*2650*/  R2UR UR10, R7 ;  /* 0x00000000070a72ca */ /* 0x000fe200000e0000 */
[----:B------:R-:W-:Y:S01]  /*2660*/  UIMAD UR72, UR5, 0x2800, UR7 ;  /* 0x00002800054878a4 */ /* 0x000fe2000f8e0207 */
[----:B------:R-:W-:Y:S01]  /*2670*/  R2UR UR9, R30 ;  /* 0x000000001e0972ca */ /* 0x000fe200000e0000 */
[----:B-12---:R-:W-:Y:S01]  /*2680*/  IMAD.U32 R4, RZ, RZ, UR6 ;  /* 0x00000006ff047e24 */ /* 0x006fe2000f8e00ff */
[----:B------:R-:W-:Y:S01]  /*2690*/  R2UR UR8, R22 ;  /* 0x00000000160872ca */ /* 0x000fe200000e0000 */
[----:B------:R-:W-:Y:S02]  /*26a0*/  UIADD3 UR73, UPT, UPT, UR4, 0x20, URZ ;  /* 0x0000002004497890 */ /* 0x000fe4000fffe0ff */
[----:B------:R-:W-:Y:S01]  /*26b0*/  UIMAD UR64, UR5, 0x2800, UR7 ;  /* 0x00002800054078a4 */ /* 0x000fe2000f8e0207 */
[----:B------:R-:W1:Y:S01]  /*26c0*/  SYNCS.PHASECHK.TRANS64.TRYWAIT P0, [UR4+0x90], R4 ;  /* 0x00009004ff0075a7 */ /* 0x000e620008001104 */
[----:B------:R-:W-:-:S02]  /*26d0*/  UIMAD UR56, UR5, 0x2800, UR7 ;  /* 0x00002800053878a4 */ /* 0x000fc4000f8e0207 */
[----:B------:R-:W-:Y:S02]  /*26e0*/  UIADD3 UR35, UPT, UPT, UR11, -UR14, URZ ;  /* 0x8000000e0b237290 */ /* 0x000fe4000fffe0ff */
[----:B------:R-:W-:Y:S02]  /*26f0*/  UIMAD UR48, UR5, 0x2800, UR7 ;  /* 0x00002800053078a4 */ /* 0x000fe4000f8e0207 */
[----:B------:R-:W-:Y:S02]  /*2700*/  USHF.L.U32 UR35, UR35, 0x7, URZ ;  /* 0x0000000723237899 */ /* 0x000fe400080006ff */
[----:B------:R-:W-:Y:S02]  /*2710*/  UIMAD UR40, UR5, 0x2800, UR7 ;  /* 0x00002800052878a4 */ /* 0x000fe4000f8e0207 */
[----:B------:R-:W-:Y:S01]  /*2720*/  UIADD3 UR5, UPT, UPT, UR5, 0x1, URZ ;  /* 0x0000000105057890 */ /* 0x000fe2000fffe0ff */
[----:B------:R-:W-:Y:S01]  /*2730*/  UMOV UR76, UR8 ;  /* 0x00000008004c7c82 */ /* 0x000fe20008000000 */
[----:B------:R-:W-:-:S02]  /*2740*/  UIADD3 UR72, UPT, UPT, UR72, 0x14c00, URZ ;  /* 0x00014c0048487890 */ /* 0x000fc4000fffe0ff */
[----:B------:R-:W-:Y:S02]  /*2750*/  ULEA UR75, UR10, UR35, 0x6 ;  /* 0x000000230a4b7291 */ /* 0x000fe4000f8e30ff */
[----:B------:R-:W-:Y:S01]  /*2760*/  ULOP3.LUT UR73, UR73, 0xfefffff8, URZ, 0xc0, !UPT ;  /* 0xfefffff849497892 */ /* 0x000fe2000f8ec0ff */
[----:B------:R-:W-:Y:S01]  /*2770*/  UMOV UR77, UR9 ;  /* 0x00000009004d7c82 */ /* 0x000fe20008000000 */
[----:B------:R-:W-:Y:S01]  /*2780*/  UMOV UR68, UR8 ;  /* 0x0000000800447c82 */ /* 0x000fe20008000000 */
[----:B------:R-:W-:Y:S01]  /*2790*/  UMOV UR69, UR9 ;  /* 0x0000000900457c82 */ /* 0x000fe20008000000 */
[----:B------:R-:W-:Y:S01]  /*27a0*/  UMOV UR60, UR8 ;  /* 0x00000008003c7c82 */ /* 0x000fe20008000000 */
[----:B------:R-:W-:Y:S01]  /*27b0*/  UMOV UR61, UR9 ;  /* 0x00000009003d7c82 */ /* 0x000fe20008000000 */
[----:B------:R-:W-:Y:S01]  /*27c0*/  UMOV UR52, UR8 ;  /* 0x0000000800347c82 */ /* 0x000fe20008000000 */
[----:B-1----:R-:W-:Y:S05]  /*27d0*/  @!P0 BRA `(.L_x_23) ;  /* 0x000000b8008c8947 */ /* 0x002fea0003800000 */
.L_x_111:
[----:B------:R-:W-:Y:S01]  /*27e0*/  R2UR UR53, R30 ;  /* 0x000000001e3572ca */ /* 0x000fe200000e0000 */
[----:B------:R-:W-:-:S14]  /*27f0*/  BRA.U UP6, `(.L_x_24) ;  /* 0x00000001060c7547 */ /* 0x000fdc000b800000 */
[----:B------:R-:W-:-:S13]  /*2800*/  ELECT P0, URZ, PT ;  /* 0x0000000000ff782f */ /* 0x000fda0003800000 */
[----:B-1----:R-:W-:-:S04]  /*2810*/  @P0 MOV R4, 0x5000 ;  /* 0x0000500000040802 */ /* 0x002fc80000000f00 */
[----:B------:R2:W-:Y:S03]  /*2820*/  @P0 SYNCS.ARRIVE.TRANS64 RZ, [UR4+0x20], R4 ;  /* 0x00002004ffff09a7 */ /* 0x0005e60008000004 */
.L_x_24:
[----:B------:R-:W-:Y:S01]  /*2830*/  UISETP.NE.AND UP2, UPT, UR5, 0xe, UPT ;  /* 0x0000000e0500788c */ /* 0x000fe2000bf45270 */
[----:B------:R-:W-:Y:S01]  /*2840*/  R2UR UR12, R12 ;  /* 0x000000000c0c72ca */ /* 0x000fe200000e0000 */
[----:B------:R-:W-:Y:S01]  /*2850*/  UIADD3 UR64, UPT, UPT, UR64, 0x15400, URZ ;  /* 0x0001540040407890 */ /* 0x000fe2000fffe0ff */
[----:B------:R-:W-:Y:S01]  /*2860*/  R2UR UR13, R13 ;  /* 0x000000000d0d72ca */ /* 0x000fe200000e0000 */
[----:B------:R-:W-:Y:S01]  /*2870*/  USEL UR4, URZ, 0x1, UP2 ;  /* 0x00000001ff047887 */ /* 0x000fe20009000000 */
[----:B------:R-:W-:Y:S01]  /*2880*/  R2UR UR10, R10 ;  /* 0x000000000a0a72ca */ /* 0x000fe200000e0000 */
[----:B------:R-:W-:Y:S01]  /*2890*/  USEL UR5, UR5, URZ, UP2 ;  /* 0x000000ff05057287 */ /* 0x000fe20009000000 */
[----:B------:R-:W-:Y:S01]  /*28a0*/  R2UR UR11, R11 ;  /* 0x000000000b0b72ca */ /* 0x000fe200000e0000 */
[----:B------:R-:W-:Y:S01]  /*28b0*/  ULOP3.LUT UR15, UR15, UR4, URZ, 0x3c, !UPT ;  /* 0x000000040f0f7292 */ /* 0x000fe2000f8e3cff */
[----:B------:R-:W-:Y:S01]  /*28c0*/  R2UR UR8, R8 ;  /* 0x00000000080872ca */ /* 0x000fe200000e0000 */
[----:B------:R-:W-:Y:S01]  /*28d0*/  UIADD3 UR56, UPT, UPT, UR56, 0x15c00, URZ ;  /* 0x00015c0038387890 */ /* 0x000fe2000fffe0ff */
[----:B------:R-:W-:Y:S01]  /*28e0*/  R2UR UR9, R9 ;  /* 0x00000000090972ca */ /* 0x000fe200000e0000 */
[----:B------:R-:W-:Y:S01]  /*28f0*/  UIADD3 UR48, UPT, UPT, UR48, 0x16400, URZ ;  /* 0x0001640030307890 */ /* 0x000fe2000fffe0ff */
[----:B------:R-:W-:Y:S01]  /*2900*/  R2UR UR44, R22 ;  /* 0x00000000162c72ca */ /* 0x000fe200000e0000 */
[----:B------:R-:W-:Y:S01]  /*2910*/  UIADD3 UR40, UPT, UPT, UR40, 0x16c00, URZ ;  /* 0x00016c0028287890 */ /* 0x000fe2000fffe0ff */
[----:B------:R-:W-:Y:S01]  /*2920*/  R2UR UR45, R30 ;  /* 0x000000001e2d72ca */ /* 0x000fe200000e0000 */
[----:B------:R-:W-:Y:S01]  /*2930*/  USHF.L.U32 UR6, UR15, 0x1f, URZ ;  /* 0x0000001f0f067899 */ /* 0x000fe200080006ff */
[----:B------:R3:W-:Y:S01]  /*2940*/  UTMALDG.4D.2CTA [UR72], [UR12], desc[URZ] ;  /* 0x0000ff480c0075b4 */ /* 0x0007e20008219000 */
[----:B------:R-:W-:Y:S01]  /*2950*/  ULEA UR4, UR5, UR7, 0x3 ;  /* 0x0000000705047291 */ /* 0x000fe2000f8e18ff */
[----:B------:R-:W-:Y:S01]  /*2960*/  UMOV UR65, UR73 ;  /* 0x0000004900417c82 */ /* 0x000fe20008000000 */
[----:B------:R-:W-:Y:S01]  /*2970*/  UMOV UR67, UR75 ;  /* 0x0000004b00437c82 */ /* 0x000fe20008000000 */
[----:B------:R-:W-:Y:S01]  /*2980*/  UMOV UR57, UR73 ;  /* 0x0000004900397c82 */ /* 0x000fe20008000000 */
[----:B------:R-:W-:Y:S01]  /*2990*/  UMOV UR59, UR75 ;  /* 0x0000004b003b7c82 */ /* 0x000fe20008000000 */
[----:B------:R-:W-:Y:S01]  /*29a0*/  UMOV UR49, UR73 ;  /* 0x0000004900317c82 */ /* 0x000fe20008000000 */
[----:B------:R3:W-:Y:S01]  /*29b0*/  UTMALDG.4D.2CTA [UR64], [UR10], desc[URZ] ;  /* 0x0000ff400a0075b4 */ /* 0x0007e20008219000 */
[----:B------:R-:W-:Y:S01]  /*29c0*/  UMOV UR51, UR75 ;  /* 0x0000004b00337c82 */ /* 0x000fe20008000000 */
[----:B-12---:R-:W-:Y:S01]  /*29d0*/  IMAD.U32 R4, RZ, RZ, UR6 ;  /* 0x00000006ff047e24 */ /* 0x006fe2000f8e00ff */
[----:B------:R-:W-:Y:S01]  /*29e0*/  UMOV UR41, UR73 ;  /* 0x0000004900297c82 */ /* 0x000fe20008000000 */
[----:B------:R-:W-:Y:S01]  /*29f0*/  UMOV UR43, UR75 ;  /* 0x0000004b002b7c82 */ /* 0x000fe20008000000 */
[----:B------:R-:W-:Y:S01]  /*2a00*/  UPLOP3.LUT UP6, UPT, UPT, UPT, UP0, 0x80, 0x8 ;  /* 0x000000000008789c */ /* 0x000fe20003fcf000 */
[----:B------:R3:W-:Y:S01]  /*2a10*/  UTMALDG.4D.2CTA [UR56], [UR8], desc[URZ] ;  /* 0x0000ff38080075b4 */ /* 0x0007e20008219000 */
[----:B------:R3:W-:Y:S01]  /*2a20*/  UTMALDG.4D.2CTA [UR48], [UR70], desc[URZ] ;  /* 0x0000ff30460075b4 */ /* 0x0007e20008219000 */
[----:B------:R3:W-:Y:S01]  /*2a30*/  UTMALDG.4D.2CTA [UR40], [UR62], desc[URZ] ;  /* 0x0000ff283e0075b4 */ /* 0x0007e20008219000 */
[----:B------:R-:W1:Y:S02]  /*2a40*/  SYNCS.PHASECHK.TRANS64.TRYWAIT P0, [UR4+0x90], R4 ;  /* 0x00009004ff0075a7 */ /* 0x000e640008001104 */
[----:B-1-3--:R-:W-:Y:S05]  /*2a50*/  @!P0 BRA `(.L_x_25) ;  /* 0x000000b8000c8947 */ /* 0x00afea0003800000 */
.L_x_113:
[----:B------:R-:W-:Y:S05]  /*2a60*/  BRA.U UP6, `(.L_x_26) ;  /* 0x00000001060c7547 */ /* 0x000fea000b800000 */
[----:B------:R-:W-:-:S13]  /*2a70*/  ELECT P0, URZ, PT ;  /* 0x0000000000ff782f */ /* 0x000fda0003800000 */
[----:B-1----:R-:W-:-:S04]  /*2a80*/  @P0 MOV R4, 0x5000 ;  /* 0x0000500000040802 */ /* 0x002fc80000000f00 */
[----:B------:R2:W-:Y:S03]  /*2a90*/  @P0 SYNCS.ARRIVE.TRANS64 RZ, [UR4+0x20], R4 ;  /* 0x00002004ffff09a7 */ /* 0x0005e60008000004 */
.L_x_26:
[----:B------:R-:W-:Y:S01]  /*2aa0*/  R2UR UR40, R22 ;  /* 0x00000000162872ca */ /* 0x000fe200000e0000 */
[----:B------:R-:W-:Y:S01]  /*2ab0*/  UIADD3 UR33, UPT, UPT, UR4, 0x20, URZ ;  /* 0x0000002004217890 */ /* 0x000fe2000fffe0ff */
[----:B------:R-:W-:Y:S01]  /*2ac0*/  R2UR UR17, R30 ;  /* 0x000000001e1172ca */ /* 0x000fe200000e0000 */
[----:B------:R-:W-:Y:S01]  /*2ad0*/  UIMAD UR32, UR5, 0x2800, UR7 ;  /* 0x00002800052078a4 */ /* 0x000fe2000f8e0207 */
[----:B------:R-:W-:Y:S01]  /*2ae0*/  R2UR UR34, R34 ;  /* 0x00000000222272ca */ /* 0x000fe200000e0000 */
[----:B------:R-:W-:Y:S01]  /*2af0*/  UIMAD UR8, UR5, 0x2800, UR7 ;  /* 0x00002800050878a4 */ /* 0x000fe2000f8e0207 */
[----:B------:R-:W-:Y:S01]  /*2b00*/  R2UR UR10, R25 ;  /* 0x00000000190a72ca */ /* 0x000fe200000e0000 */
[----:B------:R-:W-:Y:S01]  /*2b10*/  ULOP3.LUT UR33, UR33, 0xfefffff8, URZ, 0xc0, !UPT ;  /* 0xfefffff821217892 */ /* 0x000fe2000f8ec0ff */
[----:B------:R-:W-:Y:S01]  /*2b20*/  R2UR UR6, R32 ;  /* 0x00000000200672ca */ /* 0x000fe200000e0000 */
[----:B------:R-:W-:Y:S02]  /*2b30*/  UIADD3 UR32, UPT, UPT, UR32, 0x14c00, URZ ;  /* 0x00014c0020207890 */ /* 0x000fe4000fffe0ff */
[----:B------:R-:W-:-:S02]  /*2b40*/  UIADD3 UR8, UPT, UPT, UR8, 0x15400, URZ ;  /* 0x0001540008087890 */ /* 0x000fc4000fffe0ff */
[----:B------:R-:W-:Y:S01]  /*2b50*/  UMOV UR36, UR40 ;  /* 0x0000002800247c82 */ /* 0x000fe20008000000 */
[----:B------:R-:W-:Y:S01]  /*2b60*/  UMOV UR11, UR35 ;  /* 0x00000023000b7c82 */ /* 0x000fe20008000000 */
[----:B------:R-:W-:Y:S01]  /*2b70*/  UMOV UR37, UR17 ;  /* 0x0000001100257c82 */ /* 0x000fe20008000000 */
[----:B------:R-:W-:Y:S01]  /*2b80*/  UMOV UR12, UR40 ;  /* 0x00000028000c7c82 */ /* 0x000fe20008000000 */
[----:B------:R-:W-:Y:S01]  /*2b90*/  UMOV UR13, UR17 ;  /* 0x00000011000d7c82 */ /* 0x000fe20008000000 */
[----:B------:R-:W-:Y:S01]  /*2ba0*/  UMOV UR9, UR33 ;  /* 0x0000002100097c82 */ /* 0x000fe20008000000 */
[----:B------:R-:W-:Y:S01]  /*2bb0*/  UIMAD UR24, UR5, 0x2800, UR7 ;  /* 0x00002800051878a4 */ /* 0x000fe2000f8e0207 */
[----:B------:R-:W-:Y:S01]  /*2bc0*/  UTMALDG.4D.2CTA [UR32], [UR54], desc[URZ] ;  /* 0x0000ff20360075b4 */ /* 0x000fe20008219000 */
[----:B------:R-:W-:Y:S02]  /*2bd0*/  UIMAD UR16, UR5, 0x2800, UR7 ;  /* 0x00002800051078a4 */ /* 0x000fe4000f8e0207 */
[----:B------:R-:W-:-:S02]  /*2be0*/  UIMAD UR4, UR5, 0x2800, UR7 ;  /* 0x00002800050478a4 */ /* 0x000fc4000f8e0207 */
[----:B------:R-:W-:Y:S02]  /*2bf0*/  UIADD3 UR24, UPT, UPT, UR24, 0x15c00, URZ ;  /* 0x00015c0018187890 */ /* 0x000fe4000fffe0ff */
[----:B------:R-:W-:Y:S01]  /*2c00*/  UIADD3 UR16, UPT, UPT, UR16, 0x16400, URZ ;  /* 0x0001640010107890 */ /* 0x000fe2000fffe0ff */
[----:B------:R3:W-:Y:S01]  /*2c10*/  UTMALDG.4D.2CTA [UR8], [UR46], desc[URZ] ;  /* 0x0000ff082e0075b4 */ /* 0x0007e20008219000 */
[----:B------:R-:W-:Y:S01]  /*2c20*/  UMOV UR27, UR35 ;  /* 0x00000023001b7c82 */ /* 0x000fe20008000000 */
[----:B------:R-:W-:Y:S01]  /*2c30*/  UMOV UR28, UR40 ;  /* 0x00000028001c7c82 */ /* 0x000fe20008000000 */
[----:B------:R-:W-:Y:S01]  /*2c40*/  UMOV UR29, UR17 ;  /* 0x00000011001d7c82 */ /* 0x000fe20008000000 */
[----:B------:R-:W-:Y:S01]  /*2c50*/  UMOV UR21, UR17 ;  /* 0x0000001100157c82 */ /* 0x000fe20008000000 */
[----:B------:R-:W-:Y:S01]  /*2c60*/  UMOV UR25, UR33 ;  /* 0x0000002100197c82 */ /* 0x000fe20008000000 */
[----:B------:R-:W-:Y:S01]  /*2c70*/  UMOV UR19, UR35 ;  /* 0x0000002300137c82 */ /* 0x000fe20008000000 */
[----:B------:R-:W-:Y:S01]  /*2c80*/  UMOV UR20, UR40 ;  /* 0x0000002800147c82 */ /* 0x000fe20008000000 */
[----:B------:R-:W-:Y:S01]  /*2c90*/  UMOV UR17, UR33 ;  /* 0x0000002100117c82 */ /* 0x000fe20008000000 */
[----:B------:R4:W-:Y:S01]  /*2ca0*/  UTMALDG.4D.2CTA [UR24], [UR38], desc[URZ] ;  /* 0x0000ff18260075b4 */ /* 0x0009e20008219000 */
[----:B------:R-:W-:-:S02]  /*2cb0*/  UIADD3 UR5, UPT, UPT, UR5, 0x1, URZ ;  /* 0x0000000105057890 */ /* 0x000fc4000fffe0ff */
[----:B------:R-:W-:Y:S02]  /*2cc0*/  UIADD3 UR14, UPT, UPT, UR14, 0x1, URZ ;  /* 0x000000010e0e7890 */ /* 0x000fe4000fffe0ff */
[----:B------:R-:W-:Y:S01]  /*2cd0*/  UISETP.NE.AND UP2, UPT, UR5, 0xe, UPT ;  /* 0x0000000e0500788c */ /* 0x000fe2000bf45270 */
[----:B------:R4:W-:Y:S03]  /*2ce0*/  UTMALDG.4D.2CTA [UR16], [UR30], desc[URZ] ;  /* 0x0000ff101e0075b4 */ /* 0x0009e60008219000 */
[----:B------:R-:W-:Y:S01]  /*2cf0*/  USEL UR5, UR5, URZ, UP2 ;  /* 0x000000ff05057287 */ /* 0x000fe20009000000 */
[----:B---3--:R-:W-:Y:S01]  /*2d00*/  R2UR UR10, R24 ;  /* 0x00000000180a72ca */ /* 0x008fe200000e0000 */
[----:B------:R-:W-:Y:S02]  /*2d10*/  UIADD3 UR8, UPT, UPT, UR4, 0x16c00, URZ ;  /* 0x00016c0004087890 */ /* 0x000fe4000fffe0ff */
[----:B------:R-:W-:-:S02]  /*2d20*/  USEL UR4, URZ, 0x1, UP2 ;  /* 0x00000001ff047887 */ /* 0x000fc40009000000 */
[----:B------:R-:W-:Y:S02]  /*2d30*/  UISETP.NE.AND UP2, UPT, UR14, UR6, UPT ;  /* 0x000000060e00728c */ /* 0x000fe4000bf45270 */
[----:B------:R-:W-:-:S06]  /*2d40*/  ULOP3.LUT UR15, UR15, UR4, URZ, 0x3c, !UPT ;  /* 0x000000040f0f7292 */ /* 0x000fcc000f8e3cff */
[----:B------:R4:W-:Y:S02]  /*2d50*/  UTMALDG.4D.2CTA [UR8], [UR22], desc[URZ] ;  /* 0x0000ff08160075b4 */ /* 0x0009e40008219000 */
[----:B----4-:R-:W-:Y:S05]  /*2d60*/  BRA.U UP2, `(.L_x_27) ;  /* 0xfffffff9022c7547 */ /* 0x010fea000b83ffff */
.L_x_22:
[----:B------:R-:W3:Y:S02]  /*2d70*/  S2UR UR4, SR_CgaSize ;  /* 0x00000000000479c3 */ /* 0x000ee40000008a00 */
[----:B---3--:R-:W-:-:S12]  /*2d80*/  UIMAD UR4, UR4, -0xa0, URZ ;  /* 0xffffff60040478a4 */ /* 0x008fd8000f8e02ff */
[----:B------:R-:W3:Y:S01]  /*2d90*/  LDCU UR4, c[0x0][UR4+0x2c0] ;  /* 0x00005800040477ac */ /* 0x000ee20008000800 */
[----:B------:R-:W-:Y:S01]  /*2da0*/  R2UR UR12, R21 ;  /* 0x00000000150c72ca */ /* 0x000fe200000e0000 */
[----:B------:R-:W4:Y:S01]  /*2db0*/  LDCU UR8, c[0x0][0x610] ;  /* 0x0000c200ff0877ac */ /* 0x000f220008000800 */
[----:B------:R-:W5:Y:S01]  /*2dc0*/  LDCU.U8 UR14, c[0x0][0x614] ;  /* 0x0000c280ff0e77ac */ /* 0x000f620008000000 */
[----:B------:R-:W1:Y:S01]  /*2dd0*/  LDCU.U8 UR13, c[0x0][0x615] ;  /* 0x0000c2a0ff0d77ac */ /* 0x000e620008000000 */
[----:B------:R-:W2:Y:S09]  /*2de0*/  LDCU.64 UR10, c[0x0][0x618] ;  /* 0x0000c300ff0a77ac */ /* 0x000eb20008000a00 */
[----:B---3--:R-:W-:Y:S01]  /*2df0*/  UIADD3 UR12, UPT, UPT, UR4, UR12, URZ ;  /* 0x0000000c040c7290 */ /* 0x008fe2000fffe0ff */
[----:B------:R-:W3:Y:S03]  /*2e00*/  LDCU UR22, c[0x0][0x60c] ;  /* 0x0000c180ff1677ac */ /* 0x000ee60008000800 */
[----:B----4-:R-:W-:-:S02]  /*2e10*/  UIMAD.WIDE.U32 UR8, UR12, UR8, URZ ;  /* 0x000000080c0872a5 */ /* 0x010fc4000f8e00ff */
[----:B------:R-:W-:-:S05]  /*2e20*/  IMAD.U32 R21, RZ, RZ, UR12 ;  /* 0x0000000cff157e24 */ /* 0x000fca000f8e00ff */
[----:B------:R-:W-:Y:S02]  /*2e30*/  UMOV UR4, UR9 ;  /* 0x0000000900047c82 */ /* 0x000fe40008000000 */
[----:B------:R-:W-:-:S04]  /*2e40*/  UIADD3 UR6, UPT, UPT, UR12, -UR4, URZ ;  /* 0x800000040c067290 */ /* 0x000fc8000fffe0ff */
[----:B-----5:R-:W-:Y:S01]  /*2e50*/  USHF.R.U32.HI UR6, URZ, UR14, UR6 ;  /* 0x0000000eff067299 */ /* 0x020fe20008011606 */
[----:B------:R-:W4:Y:S03]  /*2e60*/  LDCU.U8 UR14, c[0x0][0x620] ;  /* 0x0000c400ff0e77ac */ /* 0x000f260008000000 */
[----:B------:R-:W-:-:S04]  /*2e70*/  UIADD3 UR4, UPT, UPT, UR4, UR6, URZ ;  /* 0x0000000604047290 */ /* 0x000fc8000fffe0ff */
[----:B-1----:R-:W-:Y:S01]  /*2e80*/  USHF.R.U32.HI UR4, URZ, UR13, UR4 ;  /* 0x0000000dff047299 */ /* 0x002fe20008011604 */
[----:B------:R-:W1:Y:S03]  /*2e90*/  LDCU.U8 UR13, c[0x0][0x621] ;  /* 0x0000c420ff0d77ac */ /* 0x000e660008000000 */
[----:B--2---:R-:W-:-:S07]  /*2ea0*/  UIMAD.WIDE.U32 UR8, UR4, UR11, URZ ;  /* 0x0000000b040872a5 */ /* 0x004fce000f8e00ff */
[----:B------:R-:W-:Y:S02]  /*2eb0*/  UMOV UR6, UR9 ;  /* 0x0000000900067c82 */ /* 0x000fe40008000000 */
[----:B------:R-:W-:Y:S02]  /*2ec0*/  UIADD3 UR8, UPT, UPT, UR4, -UR6, URZ ;  /* 0x8000000604087290 */ /* 0x000fe4000fffe0ff */
[----:B------:R-:W2:Y:S02]  /*2ed0*/  LDCU UR9, c[0x0][0x624] ;  /* 0x0000c480ff0977ac */ /* 0x000ea40008000800 */
[----:B----4-:R-:W-:-:S04]  /*2ee0*/  USHF.R.U32.HI UR8, URZ, UR14, UR8 ;  /* 0x0000000eff087299 */ /* 0x010fc80008011608 */
[----:B------:R-:W-:Y:S02]  /*2ef0*/  UIADD3 UR6, UPT, UPT, UR6, UR8, URZ ;  /* 0x0000000806067290 */ /* 0x000fe4000fffe0ff */
[----:B------:R-:W-:Y:S02]  /*2f00*/  UIADD3 UR8, UPT, UPT, -UR4, URZ, URZ ;  /* 0x000000ff04087290 */ /* 0x000fe4000fffe1ff */
[----:B-1----:R-:W-:Y:S02]  /*2f10*/  USHF.R.U32.HI UR11, URZ, UR13, UR6 ;  /* 0x0000000dff0b7299 */ /* 0x002fe40008011606 */
[----:B---3--:R-:W-:Y:S02]  /*2f20*/  UIMAD UR22, UR22, UR8, UR12 ;  /* 0x00000008161672a4 */ /* 0x008fe4000f8e020c */
[----:B------:R-:W-:Y:S02]  /*2f30*/  UIADD3 UR6, UPT, UPT, -UR11, URZ, URZ ;  /* 0x000000ff0b067290 */ /* 0x000fe4000fffe1ff */
[----:B--2---:R-:W-:Y:S01]  /*2f40*/  UISETP.GE.AND UP0, UPT, UR12, UR9, UPT ;  /* 0x000000090c00728c */ /* 0x004fe2000bf06270 */
[----:B------:R-:W-:Y:S01]  /*2f50*/  MOV R30, UR11 ;  /* 0x0000000b001e7c02 */ /* 0x000fe20008000f00 */
[----:B------:R-:W-:-:S06]  /*2f60*/  UIMAD UR4, UR10, UR6, UR4 ;  /* 0x000000060a0472a4 */ /* 0x000fcc000f8e0204 */
[----:B------:R-:W-:Y:S01]  /*2f70*/  IMAD.U32 R22, RZ, RZ, UR4 ;  /* 0x00000004ff167e24 */ /* 0x000fe2000f8e00ff */
[----:B------:R-:W-:Y:S06]  /*2f80*/  BRA.U !UP0, `(.L_x_28) ;  /* 0xffffffe108407547 */ /* 0x000fec000b83ffff */
.L_x_13:
[----:B------:R-:W-:Y:S01]  /*2f90*/  UIADD3 UR4, UPT, UPT, UR5, 0x2, URZ ;  /* 0x0000000205047890 */ /* 0x000fe2000fffe0ff */
[----:B------:R-:W1:Y:S01]  /*2fa0*/  S2UR UR16, SR_CgaCtaId ;  /* 0x00000000001079c3 */ /* 0x000e620000008800 */
[----:B------:R-:W-:Y:S01]  /*2fb0*/  UISETP.NE.AND UP0, UPT, UR5, 0xd, UPT ;  /* 0x0000000d0500788c */ /* 0x000fe2000bf05270 */
[----:B------:R-:W-:-:S03]  /*2fc0*/  R2UR UR11, R7 ;  /* 0x00000000070b72ca */ /* 0x000fc600000e0000 */
[----:B------:R-:W-:-:S04]  /*2fd0*/  USEL UR4, UR4, 0x1, UP0 ;  /* 0x0000000104047887 */ /* 0x000fc80008000000 */
[----:B------:R-:W-:Y:S02]  /*2fe0*/  UIADD3 UR6, UPT, UPT, UR4, 0x1, URZ ;  /* 0x0000000104067890 */ /* 0x000fe4000fffe0ff */
[----:B------:R-:W-:-:S04]  /*2ff0*/  UISETP.NE.AND UP1, UPT, UR4, 0xe, UPT ;  /* 0x0000000e0400788c */ /* 0x000fc8000bf25270 */
[----:B------:R-:W-:Y:S02]  /*3000*/  USEL UR10, UR6, 0x1, UP1 ;  /* 0x00000001060a7887 */ /* 0x000fe40008800000 */
[----:B------:R-:W-:Y:S02]  /*3010*/  UISETP.EQ.XOR UP1, UPT, UR5, 0xd, !UP1 ;  /* 0x0000000d0500788c */ /* 0x000fe4000cf22a70 */
[----:B------:R-:W-:Y:S02]  /*3020*/  UIADD3 UR4, UPT, UPT, UR10, 0x1, URZ ;  /* 0x000000010a047890 */ /* 0x000fe4000fffe0ff */
[----:B------:R-:W-:Y:S02]  /*3030*/  UISETP.NE.AND UP0, UPT, UR10, 0xe, UPT ;  /* 0x0000000e0a00788c */ /* 0x000fe4000bf05270 */
[----:B------:R-:W-:Y:S02]  /*3040*/  UISETP.EQ.XOR UP1, UPT, UR10, 0xe, UP1 ;  /* 0x0000000e0a00788c */ /* 0x000fe40008f22a70 */
[----:B------:R-:W-:-:S04]  /*3050*/  USEL UR9, UR4, 0x1, UP0 ;  /* 0x0000000104097887 */ /* 0x000fc80008000000 */
        /* <DEDUP_REMOVED lines=35> */
[----:B------:R-:W-:Y:S01]  /*3290*/  USEL UR5, UR5, 0x1, UP0 ;  /* 0x0000000105057887 */ /* 0x000fe20008000000 */
[----:B------:R-:W-:-:S03]  /*32a0*/  UMOV UR4, 0x400 ;  /* 0x0000040000047882 */ /* 0x000fc60000000000 */
[----:B------:R-:W-:Y:S02]  /*32b0*/  UISETP.EQ.XOR UP1, UPT, UR5, 0xe, UP1 ;  /* 0x0000000e0500788c */ /* 0x000fe40008f22a70 */
[----:B------:R-:W-:Y:S02]  /*32c0*/  UISETP.NE.AND UP0, UPT, UR5, 0xe, UPT ;  /* 0x0000000e0500788c */ /* 0x000fe4000bf05270 */
[----:B------:R-:W-:Y:S02]  /*32d0*/  USEL UR6, URZ, 0x1, !UP1 ;  /* 0x00000001ff067887 */ /* 0x000fe4000c800000 */
[----:B-1----:R-:W-:Y:S02]  /*32e0*/  ULEA UR4, UR16, UR4, 0x18 ;  /* 0x0000000410047291 */ /* 0x002fe4000f8ec0ff */
[----:B------:R-:W-:Y:S02]  /*32f0*/  ULOP3.LUT UR6, UR15, UR6, URZ, 0x3c, !UPT ;  /* 0x000000060f067292 */ /* 0x000fe4000f8e3cff */
[----:B------:R-:W-:-:S02]  /*3300*/  USEL UR5, UR5, URZ, UP0 ;  /* 0x000000ff05057287 */ /* 0x000fc40008000000 */
[----:B------:R-:W-:Y:S02]  /*3310*/  USHF.L.U32 UR6, UR6, 0x1f, URZ ;  /* 0x0000001f06067899 */ /* 0x000fe400080006ff */
[----:B------:R-:W-:Y:S02]  /*3320*/  ULEA UR5, UR5, UR4, 0x3 ;  /* 0x0000000405057291 */ /* 0x000fe4000f8e18ff */
[----:B------:R-:W-:Y:S02]  /*3330*/  UISETP.NE.AND UP0, UPT, UR11, URZ, UPT ;  /* 0x000000ff0b00728c */ /* 0x000fe4000bf05270 */
[----:B------:R-:W-:-:S05]  /*3340*/  MOV R4, UR6 ;  /* 0x0000000600047c02 */ /* 0x000fca0008000f00 */
[----:B------:R-:W1:Y:S02]  /*3350*/  SYNCS.PHASECHK.TRANS64.TRYWAIT P0, [UR5+0x90], R4 ;  /* 0x00009004ff0075a7 */ /* 0x000e640008001105 */
[----:B-1----:R-:W-:Y:S05]  /*3360*/  @!P0 BRA `(.L_x_29) ;  /* 0x000000ac00e88947 */ /* 0x002fea0003800000 */
.L_x_115:
[----:B------:R-:W-:Y:S04]  /*3370*/  BSSY.RECONVERGENT B0, `(.L_x_11) ;  /* 0x0000014000007945 */ /* 0x000fe80003800200 */
[----:B------:R-:W-:Y:S05]  /*3380*/  BRA.U UP0, `(.L_x_30) ;  /* 0x0000000100347547 */ /* 0x000fea000b800000 */
[----:B------:R-:W-:Y:S02]  /*3390*/  R2UR UR6, R29 ;  /* 0x000000001d0672ca */ /* 0x000fe400000e0000 */
[----:B------:R-:W-:-:S11]  /*33a0*/  ELECT P0, URZ, PT ;  /* 0x0000000000ff782f */ /* 0x000fd60003800000 */
[----:B------:R-:W-:Y:S02]  /*33b0*/  USHF.L.U32 UR6, UR6, 0x1f, URZ ;  /* 0x0000001f06067899 */ /* 0x000fe400080006ff */
[----:B-1----:R-:W-:-:S04]  /*33c0*/  @P0 IMAD.MOV.U32 R4, RZ, RZ, 0x5000 ;  /* 0x00005000ff040424 */ /* 0x002fc800078e00ff */
[----:B------:R1:W-:Y:S02]  /*33d0*/  @P0 SYNCS.ARRIVE.TRANS64 RZ, [UR5+0x20], R4 ;  /* 0x00002004ffff09a7 */ /* 0x0003e40008000005 */
[----:B-1----:R-:W-:-:S04]  /*33e0*/  IMAD.U32 R4, RZ, RZ, UR6 ;  /* 0x00000006ff047e24 */ /* 0x002fc8000f8e00ff */
[----:B------:R-:W1:Y:S02]  /*33f0*/  SYNCS.PHASECHK.TRANS64.TRYWAIT P0, [UR4+0x18], R4 ;  /* 0x00001804ff0075a7 */ /* 0x000e640008001104 */
[----:B-1----:R-:W-:Y:S05]  /*3400*/  @!P0 BRA `(.L_x_31) ;  /* 0x000000ac00e48947 */ /* 0x002fea0003800000 */
.L_x_117:
[----:B------:R-:W-:-:S13]  /*3410*/  ELECT P0, URZ, PT ;  /* 0x0000000000ff782f */ /* 0x000fda0003800000 */
[----:B------:R-:W-:Y:S05]  /*3420*/  @!P0 BRA `(.L_x_32) ;  /* 0x0000000000208947 */ /* 0x000fea0003800000 */
[----:B-1----:R-:W-:-:S04]  /*3430*/  HFMA2 R4, -RZ, RZ, 0, -0.0078125 ;  /* 0x0000a000ff047431 */ /* 0x002fc800000001ff */
[----:B------:R2:W-:Y:S01]  /*3440*/  SYNCS.ARRIVE.TRANS64 RZ, [UR4+0x8], R4 ;  /* 0x00000804ffff79a7 */ /* 0x0005e20008000004 */
[----:B------:R-:W-:Y:S05]  /*3450*/  BRA `(.L_x_32) ;  /* 0x0000000000147947 */ /* 0x000fea0003800000 */
.L_x_30:
[----:B------:R-:W-:-:S13]  /*3460*/  R2UR UR5, R29 ;  /* 0x000000001d0572ca */ /* 0x000fda00000e0000 */
[----:B------:R-:W-:-:S06]  /*3470*/  USHF.L.U32 UR5, UR5, 0x1f, URZ ;  /* 0x0000001f05057899 */ /* 0x000fcc00080006ff */
[----:B-1----:R-:W-:-:S04]  /*3480*/  MOV R4, UR5 ;  /* 0x0000000500047c02 */ /* 0x002fc80008000f00 */
[----:B------:R-:W1:Y:S02]  /*3490*/  SYNCS.PHASECHK.TRANS64.TRYWAIT P0, [UR4+0x18], R4 ;  /* 0x00001804ff0075a7 */ /* 0x000e640008001104 */
[----:B-1----:R-:W-:Y:S05]  /*34a0*/  @!P0 BRA `(.L_x_33) ;  /* 0x000000ac00dc8947 */ /* 0x002fea0003800000 */
.L_x_32:
[----:B------:R-:W-:Y:S05]  /*34b0*/  BSYNC.RECONVERGENT B0 ;  /* 0x0000000000007941 */ /* 0x000fea0003800200 */
.L_x_11:
[----:B------:R-:W-:-:S13]  /*34c0*/  R2UR UR4, R0 ;  /* 0x00000000000472ca */ /* 0x000fda00000e0000 */
[----:B------:R-:W-:-:S09]  /*34d0*/  UISETP.NE.AND UP0, UPT, UR4, 0xc, UPT ;  /* 0x0000000c0400788c */ /* 0x000fd2000bf05270 */
[----:B------:R-:W-:Y:S05]  /*34e0*/  BRA.U UP0, `(.L_x_12) ;  /* 0x0000002d00a87547 */ /* 0x000fea000b800000 */
[----:B------:R-:W-:Y:S01]  /*34f0*/  UMOV UR6, 0x400 ;  /* 0x0000040000067882 */ /* 0x000fe20000000000 */
[----:B------:R-:W-:Y:S01]  /*3500*/  UMOV UR4, 0x20 ;  /* 0x0000002000047882 */ /* 0x000fe20000000000 */
[----:B------:R-:W-:Y:S02]  /*3510*/  ULEA UR6, UR16, UR6, 0x18 ;  /* 0x0000000610067291 */ /* 0x000fe4000f8ec0ff */
[----:B------:R-:W-:-:S04]  /*3520*/  UIADD3 UR4, UPT, UPT, -UR4, 0x100000, URZ ;  /* 0x0010000004047890 */ /* 0x000fc8000fffe1ff */
[----:B------:R-:W-:Y:S02]  /*3530*/  USHF.L.U32 UR5, UR4, 0xb, URZ ;  /* 0x0000000b04057899 */ /* 0x000fe400080006ff */
[----:B------:R-:W-:Y:S01]  /*3540*/  USHF.L.U32 UR4, UR4, 0x1, URZ ;  /* 0x0000000104047899 */ /* 0x000fe200080006ff */
[----:B------:R-:W-:Y:S01]  /*3550*/  ELECT P0, URZ, PT ;  /* 0x0000000000ff782f */ /* 0x000fe20003800000 */
[----:B------:R-:W3:Y:S10]  /*3560*/  FENCE.VIEW.ASYNC.S ;  /* 0x00000000000073c6 */ /* 0x000ef40000000000 */
[----:B---3--:R3:W4:Y:S01]  /*3570*/  SYNCS.EXCH.64 URZ, [UR6+0x1c0], UR4 ;  /* 0x0001c00406ff75b2 */ /* 0x0087220008000100 */
[----:B------:R-:W-:Y:S01]  /*3580*/  NOP ;  /* 0x0000000000007918 */ /* 0x000fe20000000000 */
[----:B------:R-:W5:-:S00]  /*3590*/  USETMAXREG.DEALLOC.CTAPOOL 0x30 ;  /* 0x00000030000079c8 */ /* 0x000f4000080e0500 */
[----:B----4-:R-:W-:Y:S01]  /*35a0*/  NOP ;  /* 0x0000000000007918 */ /* 0x010fe20000000000 */
[----:B---3--:R-:W-:Y:S01]  /*35b0*/  UMOV UR4, 0x40 ;  /* 0x0000004000047882 */ /* 0x008fe20000000000 */
[----:B------:R-:W-:Y:S01]  /*35c0*/  UMOV UR5, 0x400 ;  /* 0x0000040000057882 */ /* 0x000fe20000000000 */
[----:B------:R-:W-:Y:S02]  /*35d0*/  ULEA UR4, UR16, UR4, 0x18 ;  /* 0x0000000410047291 */ /* 0x000fe4000f8ec0ff */
[----:B------:R-:W-:-:S07]  /*35e0*/  ULEA UR5, UR16, UR5, 0x18 ;  /* 0x0000000510057291 */ /* 0x000fce000f8ec0ff */
[----:B-12--5:R-:W1:Y:S02]  /*35f0*/  LDS.U8 R4, [UR4] ;  /* 0x00000004ff047984 */ /* 0x026e640008000000 */
[----:B-1----:R-:W-:-:S13]  /*3600*/  ISETP.NE.AND P0, PT, R4, RZ, PT ;  /* 0x000000ff0400720c */ /* 0x002fda0003f05270 */
[----:B------:R-:W-:Y:S05]  /*3610*/  @P0 BRA `(.L_x_34) ;  /* 0x0000000400640947 */ /* 0x000fea0003800000 */
[----:B------:R-:W-:Y:S02]  /*3620*/  ULOP3.LUT UR4, UR16, 0x1, URZ, 0xc0, !UPT ;  /* 0x0000000110047892 */ /* 0x000fe4000f8ec0ff */
[----:B------:R-:W-:Y:S02]  /*3630*/  ULOP3.LUT UR6, UR16, 0x1, URZ, 0x3c, !UPT ;  /* 0x0000000110067892 */ /* 0x000fe4000f8e3cff */
[----:B------:R-:W-:-:S09]  /*3640*/  UISETP.NE.U32.AND UP0, UPT, UR4, 0x1, UPT ;  /* 0x000000010400788c */ /* 0x000fd2000bf05070 */
[----:B------:R-:W-:Y:S05]  /*3650*/  BRA.U !UP0, `(.L_x_35) ;  /* 0x0000000108d07547 */ /* 0x000fea000b800000 */
[----:B------:R-:W-:Y:S01]  /*3660*/  ELECT P0, URZ, PT ;  /* 0x0000000000ff782f */ /* 0x000fe20003800000 */
[----:B------:R-:W-:-:S12]  /*3670*/  BSSY B0, `(.L_x_35) ;  /* 0x0000032000007945 */ /* 0x000fd80003800000 */
[----:B------:R-:W-:Y:S05]  /*3680*/  @!P0 BRA `(.L_x_36) ;  /* 0x0000000000c08947 */ /* 0x000fea0003800000 */
[----:B------:R-:W-:-:S05]  /*3690*/  UMOV UR4, 0x10 ;  /* 0x0000001000047882 */ /* 0x000fca0000000000 */
[----:B------:R-:W-:Y:S04]  /*36a0*/  DEPBAR.LE SB1, 0x36 ;  /* 0x00009d800000791a */ /* 0x000fe80000000000 */
[----:B------:R-:W1:Y:S02]  /*36b0*/  UTCATOMSWS.2CTA.FIND_AND_SET.ALIGN UP1, UR4, UR4 ;  /* 0x00000004000475e3 */ /* 0x000e640008220800 */
[----:B-1----:R-:W-:Y:S01]  /*36c0*/  PLOP3.LUT P0, PT, PT, PT, UP1, 0x80, 0x8 ;  /* 0x000000000008781c */ /* 0x002fe20003f0f018 */
[----:B------:R-:W-:-:S03]  /*36d0*/  IMAD.U32 R11, RZ, RZ, UR4 ;  /* 0x00000004ff0b7e24 */ /* 0x000fc6000f8e00ff */
[----:B------:R-:W-:-:S04]  /*36e0*/  SEL R4, RZ, 0xffffffff, !P0 ;  /* 0xffffffffff047807 */ /* 0x000fc80004000000 */
[----:B------:R-:W-:-:S13]  /*36f0*/  ISETP.NE.AND P0, PT, R4, RZ, PT ;  /* 0x000000ff0400720c */ /* 0x000fda0003f05270 */
[----:B------:R-:W-:Y:S05]  /*3700*/  @P0 BRA `(.L_x_37) ;  /* 0x0000000000240947 */ /* 0x000fea0003800000 */
.L_x_38:
[----:B------:R-:W-:Y:S05]  /*3710*/  NANOSLEEP 0x64 ;  /* 0x000000640000795d */ /* 0x000fea0003800000 */
[----:B------:R-:W-:-:S05]  /*3720*/  UMOV UR4, 0x10 ;  /* 0x0000001000047882 */ /* 0x000fca0000000000 */
[----:B------:R-:W-:Y:S04]  /*3730*/  DEPBAR.LE SB1, 0x36 ;  /* 0x00009d800000791a */ /* 0x000fe80000000000 */
[----:B------:R-:W1:Y:S02]  /*3740*/  UTCATOMSWS.2CTA.FIND_AND_SET.ALIGN UP1, UR4, UR4 ;  /* 0x00000004000475e3 */ /* 0x000e640008220800 */
[----:B-1----:R-:W-:Y:S01]  /*3750*/  PLOP3.LUT P0, PT, PT, PT, UP1, 0x80, 0x8 ;  /* 0x000000000008781c */ /* 0x002fe20003f0f018 */
[----:B------:R-:W-:-:S03]  /*3760*/  IMAD.U32 R11, RZ, RZ, UR4 ;  /* 0x00000004ff0b7e24 */ /* 0x000fc6000f8e00ff */
[----:B------:R-:W-:-:S04]  /*3770*/  SEL R4, RZ, 0xffffffff, !P0 ;  /* 0xffffffffff047807 */ /* 0x000fc80004000000 */
[----:B------:R-:W-:-:S13]  /*3780*/  ISETP.NE.AND P0, PT, R4, RZ, PT ;  /* 0x000000ff0400720c */ /* 0x000fda0003f05270 */
[----:B------:R-:W-:Y:S05]  /*3790*/  @!P0 BRA `(.L_x_38) ;  /* 0xfffffffc00dc8947 */ /* 0x000fea000383ffff */
.L_x_37:
[----:B------:R-:W-:Y:S01]  /*37a0*/  IMAD.U32 R8, RZ, RZ, UR16 ;  /* 0x00000010ff087e24 */ /* 0x000fe2000f8e00ff */
[----:B------:R-:W-:-:S04]  /*37b0*/  MOV R5, 0x60 ;  /* 0x0000006000057802 */ /* 0x000fc80000000f00 */
[----:B------:R-:W-:Y:S02]  /*37c0*/  LEA R10, R8, R5, 0x18 ;  /* 0x00000005080a7211 */ /* 0x000fe400078ec0ff */
[----:B------:R-:W-:-:S03]  /*37d0*/  MOV R5, 0x58 ;  /* 0x0000005800057802 */ /* 0x000fc60000000f00 */
[----:B------:R-:W1:Y:S01]  /*37e0*/  LDS R4, [R10] ;  /* 0x000000000a047984 */ /* 0x000e620000000800 */
[----:B------:R-:W-:Y:S01]  /*37f0*/  LEA R8, R8, R5, 0x18 ;  /* 0x0000000508087211 */ /* 0x000fe200078ec0ff */
[----:B-1----:R-:W-:-:S04]  /*3800*/  IMAD.U32 R4, R4, -0x80000000, RZ ;  /* 0x8000000004047824 */ /* 0x002fc800078e00ff */
[----:B------:R-:W1:Y:S02]  /*3810*/  SYNCS.PHASECHK.TRANS64.TRYWAIT P0, [R8+URZ], R4 ;  /* 0x00000004080075a7 */ /* 0x000e6400080011ff */
[----:B-1----:R-:W-:Y:S05]  /*3820*/  @P0 BRA `(.L_x_39) ;  /* 0x0000000000080947 */ /* 0x002fea0003800000 */
[----:B------:R-:W1:Y:S02]  /*3830*/  SYNCS.PHASECHK.TRANS64.TRYWAIT P0, [R8+URZ], R4 ;  /* 0x00000004080075a7 */ /* 0x000e6400080011ff */
[----:B-1----:R-:W-:Y:S05]  /*3840*/  @!P0 BRA `(.L_x_40) ;  /* 0x000000ac00188947 */ /* 0x002fea0003800000 */
.L_x_39:
[----:B------:R-:W-:Y:S01]  /*3850*/  IMAD.U32 R4, RZ, RZ, UR5 ;  /* 0x00000005ff047e24 */ /* 0x000fe2000f8e00ff */
[----:B-1----:R-:W-:Y:S01]  /*3860*/  MOV R5, UR6 ;  /* 0x0000000600057c02 */ /* 0x002fe20008000f00 */
[----:B------:R-:W-:Y:S02]  /*3870*/  HFMA2 R13, -RZ, RZ, 0, 5.9604644775390625e-08 ;  /* 0x00000001ff0d7431 */ /* 0x000fe400000001ff */
[C---:B------:R-:W-:Y:S02]  /*3880*/  IMAD.SHL.U32 R9, R11.reuse, 0x20, RZ ;  /* 0x000000200b097824 */ /* 0x040fe400078e00ff */
[----:B------:R-:W-:Y:S02]  /*3890*/  VIADD R4, R4, 0x1c8 ;  /* 0x000001c804047836 */ /* 0x000fe40000000000 */
[----:B------:R-:W-:-:S03]  /*38a0*/  VIADD R12, R11, 0x10 ;  /* 0x000000100b0c7836 */ /* 0x000fc60000000000 */
[C---:B------:R-:W-:Y:S02]  /*38b0*/  PRMT R4, R5.reuse, 0x654, R4 ;  /* 0x0000065405047816 */ /* 0x040fe40000000004 */
[----:B------:R-:W-:Y:S01]  /*38c0*/  PRMT R5, R5, 0x654, R8 ;  /* 0x0000065405057816 */ /* 0x000fe20000000008 */
[----:B------:R-:W-:Y:S01]  /*38d0*/  IMAD.MOV.U32 R8, RZ, RZ, 0x4 ;  /* 0x00000004ff087424 */ /* 0x000fe200078e00ff */
[----:B------:R-:W-:-:S03]  /*38e0*/  SHF.L.U32 R15, R13, R12, RZ ;  /* 0x0000000c0d0f7219 */ /* 0x000fc600000006ff */
[----:B------:R1:W-:Y:S01]  /*38f0*/  SYNCS.ARRIVE.TRANS64.RED RZ, [R5+URZ], R8 ;  /* 0x0000000805ff79a7 */ /* 0x0003e200080004ff */
[----:B------:R2:W-:Y:S04]  /*3900*/  STS [UR5+0x1c8], R9 ;  /* 0x0001c809ff007988 */ /* 0x0005e80008000805 */
[----:B------:R2:W-:Y:S01]  /*3910*/  STAS [R4.64], R11 ;  /* 0x0000000b04007dbd */ /* 0x0005e2000c0008ff */
[----:B------:R-:W-:Y:S02]  /*3920*/  UMOV UR4, 0x50 ;  /* 0x0000005000047882 */ /* 0x000fe40000000000 */
[----:B------:R-:W-:Y:S01]  /*3930*/  ULEA UR4, UR16, UR4, 0x18 ;  /* 0x0000000410047291 */ /* 0x000fe2000f8ec0ff */
[----:B-1----:R-:W-:-:S04]  /*3940*/  MOV R8, 0xffff ;  /* 0x0000ffff00087802 */ /* 0x002fc80000000f00 */
[----:B------:R-:W-:-:S04]  /*3950*/  SHF.L.U32 R8, R8, R11, RZ ;  /* 0x0000000b08087219 */ /* 0x000fc800000006ff */
[----:B------:R-:W-:-:S05]  /*3960*/  LOP3.LUT R8, R15, R8, RZ, 0xfc, !PT ;  /* 0x000000080f087212 */ /* 0x000fca00078efcff */
[----:B------:R2:W-:Y:S04]  /*3970*/  ATOMS.OR RZ, [UR4], R8 ;  /* 0x00000008ffff798c */ /* 0x0005e8000b000004 */
[----:B------:R2:W-:Y:S02]  /*3980*/  ATOMS.XOR RZ, [R10], R13 ;  /* 0x0000000d0aff738c */ /* 0x0005e40003800000 */
.L_x_36:
[----:B------:R-:W-:Y:S05]  /*3990*/  BSYNC B0 ;  /* 0x0000000000007941 */ /* 0x000fea0003800000 */
.L_x_35:
[----:B------:R-:W-:Y:S05]  /*39a0*/  BRA.U UP0, `(.L_x_41) ;  /* 0x0000000100907547 */ /* 0x000fea000b800000 */
[----:B------:R-:W-:Y:S05]  /*39b0*/  WARPSYNC.ALL ;  /* 0x0000000000007948 */ /* 0x000fea0003800000 */
[----:B------:R-:W-:Y:S01]  /*39c0*/  NOP ;  /* 0x0000000000007918 */ /* 0x000fe20000000000 */
[----:B------:R-:W-:-:S13]  /*39d0*/  ELECT P0, URZ, PT ;  /* 0x0000000000ff782f */ /* 0x000fda0003800000 */
[----:B------:R-:W-:Y:S05]  /*39e0*/  @!P0 BRA `(.L_x_41) ;  /* 0x0000000000808947 */ /* 0x000fea0003800000 */
[----:B--2---:R-:W-:Y:S01]  /*39f0*/  IMAD.U32 R5, RZ, RZ, UR16 ;  /* 0x00000010ff057e24 */ /* 0x004fe2000f8e00ff */
[----:B------:R-:W-:Y:S02]  /*3a00*/  MOV R4, 0x60 ;  /* 0x0000006000047802 */ /* 0x000fe40000000f00 */
[----:B------:R-:W-:Y:S02]  /*3a10*/  MOV R8, 0x58 ;  /* 0x0000005800087802 */ /* 0x000fe40000000f00 */
[C---:B------:R-:W-:Y:S02]  /*3a20*/  LEA R9, R5.reuse, R4, 0x18 ;  /* 0x0000000405097211 */ /* 0x040fe400078ec0ff */
[----:B------:R-:W-:-:S03]  /*3a30*/  LEA R5, R5, R8, 0x18 ;  /* 0x0000000805057211 */ /* 0x000fc600078ec0ff */
[----:B------:R-:W1:Y:S02]  /*3a40*/  LDS R4, [R9] ;  /* 0x0000000009047984 */ /* 0x000e640000000800 */
[----:B-1----:R-:W-:-:S04]  /*3a50*/  IMAD.U32 R10, R4, -0x80000000, RZ ;  /* 0x80000000040a7824 */ /* 0x002fc800078e00ff */
[----:B------:R-:W1:Y:S02]  /*3a60*/  SYNCS.PHASECHK.TRANS64.TRYWAIT P0, [R5+URZ], R10 ;  /* 0x0000000a050075a7 */ /* 0x000e6400080011ff */
[----:B-1----:R-:W-:Y:S05]  /*3a70*/  @P0 BRA `(.L_x_42) ;  /* 0x0000000000080947 */ /* 0x002fea0003800000 */
[----:B------:R-:W1:Y:S02]  /*3a80*/  SYNCS.PHASECHK.TRANS64.TRYWAIT P0, [R5+URZ], R10 ;  /* 0x0000000a050075a7 */ /* 0x000e6400080011ff */
[----:B-1----:R-:W-:Y:S05]  /*3a90*/  @!P0 BRA `(.L_x_43) ;  /* 0x000000a8009c8947 */ /* 0x002fea0003800000 */
.L_x_42:
[----:B------:R-:W2:Y:S01]  /*3aa0*/  LDS R10, [UR5+0x1c8] ;  /* 0x0001c805ff0a7984 */ /* 0x000ea20008000800 */
[----:B-1----:R-:W-:Y:S02]  /*3ab0*/  IMAD.MOV.U32 R11, RZ, RZ, 0xffff ;  /* 0x0000ffffff0b7424 */ /* 0x002fe400078e00ff */
[----:B------:R-:W-:-:S03]  /*3ac0*/  IMAD.MOV.U32 R4, RZ, RZ, 0x1 ;  /* 0x00000001ff047424 */ /* 0x000fc600078e00ff */
[----:B--2---:R-:W-:Y:S02]  /*3ad0*/  SHF.L.U32 R11, R11, R10, RZ ;  /* 0x0000000a0b0b7219 */ /* 0x004fe400000006ff */
[C---:B------:R-:W-:Y:S01]  /*3ae0*/  IADD3 R13, PT, PT, R10.reuse, 0x10, RZ ;  /* 0x000000100a0d7810 */ /* 0x040fe20007ffe0ff */
[----:B------:R-:W-:-:S03]  /*3af0*/  IMAD.SHL.U32 R10, R10, 0x20, RZ ;  /* 0x000000200a0a7824 */ /* 0x000fc600078e00ff */
[----:B------:R-:W-:Y:S02]  /*3b00*/  SHF.L.U32 R8, R4, R13, RZ ;  /* 0x0000000d04087219 */ /* 0x000fe400000006ff */
[----:B------:R1:W-:Y:S01]  /*3b10*/  STS [UR5+0x1c8], R10 ;  /* 0x0001c80aff007988 */ /* 0x0003e20008000805 */
[----:B------:R-:W-:Y:S01]  /*3b20*/  UMOV UR4, 0x50 ;  /* 0x0000005000047882 */ /* 0x000fe20000000000 */
[----:B------:R-:W-:Y:S01]  /*3b30*/  LOP3.LUT R11, R8, R11, RZ, 0xfc, !PT ;  /* 0x0000000b080b7212 */ /* 0x000fe200078efcff */
[----:B------:R-:W-:Y:S01]  /*3b40*/  ULEA UR4, UR16, UR4, 0x18 ;  /* 0x0000000410047291 */ /* 0x000fe2000f8ec0ff */
[----:B------:R-:W-:-:S04]  /*3b50*/  MOV R8, UR6 ;  /* 0x0000000600087c02 */ /* 0x000fc80008000f00 */
[----:B------:R-:W-:-:S04]  /*3b60*/  PRMT R8, R8, 0x654, R5 ;  /* 0x0000065408087816 */ /* 0x000fc80000000005 */
[----:B------:R1:W-:Y:S01]  /*3b70*/  ATOMS.OR RZ, [UR4], R11 ;  /* 0x0000000bffff798c */ /* 0x0003e2000b000004 */
[----:B------:R1:W-:Y:S03]  /*3b80*/  SYNCS.ARRIVE.TRANS64.RED.A1T0 RZ, [R8+URZ], RZ ;  /* 0x000000ff08ff79a7 */ /* 0x0003e600081004ff */
[----:B------:R1:W-:Y:S01]  /*3b90*/  ATOMS.XOR RZ, [R9], R4 ;  /* 0x0000000409ff738c */ /* 0x0003e20003800000 */
[----:B------:R-:W-:Y:S05]  /*3ba0*/  BRA `(.L_x_41) ;  /* 0x0000000000107947 */ /* 0x000fea0003800000 */
.L_x_34:
[----:B------:R-:W-:-:S05]  /*3bb0*/  MOV R4, 0xffffffff ;  /* 0xffffffff00047802 */ /* 0x000fca0000000f00 */
[----:B------:R1:W-:Y:S02]  /*3bc0*/  STS [UR5+0x1c8], R4 ;  /* 0x0001c804ff007988 */ /* 0x0003e40008000805 */
[----:B-1----:R-:W-:Y:S02]  /*3bd0*/  MOV R4, 0x3bf0 ;  /* 0x00003bf000047802 */ /* 0x002fe40000000f00 */
[----:B------:R-:W-:Y:S05]  /*3be0*/  CALL.REL.NOINC `($__internal_1_$__cuda_sm10x_tcgen05_guardrail_trap_phase_invalid_during_alloc) ;  /* 0x000000b400e87944 */ /* 0x000fea0003c00000 */
.L_x_41:
[----:B------:R-:W-:Y:S05]  /*3bf0*/  WARPSYNC.ALL ;  /* 0x0000000000007948 */ /* 0x000fea0003800000 */
[----:B------:R-:W-:Y:S01]  /*3c00*/  NOP ;  /* 0x0000000000007918 */ /* 0x000fe20000000000 */
[----:B------:R-:W3:Y:S08]  /*3c10*/  S2UR UR4, SR_CgaCtaId ;  /* 0x00000000000479c3 */ /* 0x000ef00000008800 */
[----:B------:R-:W-:Y:S01]  /*3c20*/  BAR.SYNC.DEFER_BLOCKING 0x2, 0x1a0 ;  /* 0x0086800000007b1d */ /* 0x000fe20000010000 */
[----:B------:R-:W-:-:S05]  /*3c30*/  R2UR UR7, R2 ;  /* 0x00000000020772ca */ /* 0x000fca00000e0000 */
[----:B------:R-:W-:Y:S01]  /*3c40*/  UMOV UR5, 0x400 ;  /* 0x0000040000057882 */ /* 0x000fe20000000000 */
[----:B------:R-:W4:Y:S01]  /*3c50*/  LDCU UR6, c[0x0][0x624] ;  /* 0x0000c480ff0677ac */ /* 0x000f220008000800 */
[----:B-123--:R-:W-:-:S06]  /*3c60*/  IMAD.U32 R4, RZ, RZ, UR4 ;  /* 0x00000004ff047e24 */ /* 0x00efcc000f8e00ff */
[----:B----4-:R-:W-:Y:S01]  /*3c70*/  UISETP.GE.AND UP0, UPT, UR7, UR6, UPT ;  /* 0x000000060700728c */ /* 0x010fe2000bf06270 */
[----:B------:R-:W-:-:S13]  /*3c80*/  R2UR UR4, R4 ;  /* 0x00000000040472ca */ /* 0x000fda00000e0000 */
[----:B------:R-:W-:-:S04]  /*3c90*/  ULEA UR4, UR4, UR5, 0x18 ;  /* 0x0000000504047291 */ /* 0x000fc8000f8ec0ff */
[----:B------:R-:W-:-:S04]  /*3ca0*/  UIADD3 UR5, UPT, UPT, UR4, 0xfc00, URZ ;  /* 0x0000fc0004057890 */ /* 0x000fc8000fffe0ff */
[----:B------:R-:W-:Y:S01]  /*3cb0*/  USHF.R.U32.HI UR5, URZ, 0x4, UR5 ;  /* 0x00000004ff057899 */ /* 0x000fe20008011605 */
[----:B------:R-:W1:Y:S03]  /*3cc0*/  LDS R5, [UR4+0x1c8] ;  /* 0x0001c804ff057984 */ /* 0x000e660008000800 */
[----:B------:R-:W-:-:S04]  /*3cd0*/  ULOP3.LUT UR5, UR5, 0x3fc0, URZ, 0xc0, !UPT ;  /* 0x00003fc005057892 */ /* 0x000fc8000f8ec0ff */
[----:B------:R-:W-:Y:S01]  /*3ce0*/  ULOP3.LUT UR5, UR5, 0x10000, URZ, 0xfc, !UPT ;  /* 0x0001000005057892 */ /* 0x000fe2000f8efcff */
[----:B-1----:R-:W-:-:S05]  /*3cf0*/  R2UR UR8, R5 ;  /* 0x00000000050872ca */ /* 0x002fca00000e0000 */
[----:B------:R-:W-:-:S05]  /*3d00*/  IMAD.U32 R5, RZ, RZ, UR5 ;  /* 0x00000005ff057e24 */ /* 0x000fca000f8e00ff */
[----:B------:R-:W-:-:S03]  /*3d10*/  R2UR UR48, R5 ;  /* 0x00000000053072ca */ /* 0x000fc600000e0000 */
[----:B------:R-:W-:Y:S01]  /*3d20*/  IMAD.U32 R5, RZ, RZ, UR8 ;  /* 0x00000008ff057e24 */ /* 0x000fe2000f8e00ff */
[----:B------:R-:W-:Y:S11]  /*3d30*/  BRA.U UP0, `(.L_x_44) ;  /* 0x0000002100887547 */ /* 0x000ff6000b800000 */
[----:B------:R-:W-:Y:S01]  /*3d40*/  R2UR UR6, R7 ;  /* 0x00000000070672ca */ /* 0x000fe200000e0000 */
[----:B------:R-:W1:Y:S01]  /*3d50*/  LDCU UR8, c[0x0][0x38c] ;  /* 0x00007180ff0877ac */ /* 0x000e620008000800 */
[----:B------:R-:W-:Y:S01]  /*3d60*/  R2UR UR5, R6 ;  /* 0x00000000060572ca */ /* 0x000fe200000e0000 */
[----:B------:R-:W-:Y:S02]  /*3d70*/  UIADD3 UR50, UPT, UPT, UR48, 0x100, URZ ;  /* 0x0000010030327890 */ /* 0x000fe4000fffe0ff */
[----:B------:R-:W-:Y:S02]  /*3d80*/  UIADD3 UR46, UPT, UPT, UR48, 0x200, URZ ;  /* 0x00000200302e7890 */ /* 0x000fe4000fffe0ff */
[----:B------:R-:W-:Y:S02]  /*3d90*/  UIADD3 UR44, UPT, UPT, UR48, 0x300, URZ ;  /* 0x00000300302c7890 */ /* 0x000fe4000fffe0ff */
[----:B------:R-:W-:-:S04]  /*3da0*/  UIADD3 UR42, UPT, UPT, UR48, 0x400, URZ ;  /* 0x00000400302a7890 */ /* 0x000fc8000fffe0ff */
[----:B------:R-:W-:Y:S02]  /*3db0*/  UISETP.NE.AND UP0, UPT, UR6, URZ, UPT ;  /* 0x000000ff0600728c */ /* 0x000fe4000bf05270 */
[----:B------:R-:W-:Y:S02]  /*3dc0*/  ULOP3.LUT UR6, UR5, 0xffff, URZ, 0xc0, !UPT ;  /* 0x0000ffff05067892 */ /* 0x000fe4000f8ec0ff */
[----:B------:R-:W-:Y:S02]  /*3dd0*/  ULOP3.LUT UR59, UR5, 0xffff, URZ, 0xc0, !UPT ;  /* 0x0000ffff053b7892 */ /* 0x000fe4000f8ec0ff */
[----:B------:R-:W-:Y:S02]  /*3de0*/  ULOP3.LUT UR57, UR5, 0xffff, URZ, 0xc0, !UPT ;  /* 0x0000ffff05397892 */ /* 0x000fe4000f8ec0ff */
[----:B------:R-:W-:Y:S01]  /*3df0*/  ULOP3.LUT UR7, UR5, 0xffff, URZ, 0xc0, !UPT ;  /* 0x0000ffff05077892 */ /* 0x000fe2000f8ec0ff */
[----:B------:R-:W-:Y:S01]  /*3e00*/  IMAD.U32 R25, RZ, RZ, UR6 ;  /* 0x00000006ff197e24 */ /* 0x000fe2000f8e00ff */
[----:B------:R-:W-:Y:S01]  /*3e10*/  ULOP3.LUT UR5, UR5, 0xffff, URZ, 0xc0, !UPT ;  /* 0x0000ffff05057892 */ /* 0x000fe2000f8ec0ff */
[----:B------:R-:W-:Y:S01]  /*3e20*/  MOV R18, UR6 ;  /* 0x0000000600127c02 */ /* 0x000fe20008000f00 */
[----:B------:R-:W-:-:S02]  /*3e30*/  UIADD3 UR6, UPT, UPT, UR4, 0x100, URZ ;  /* 0x0000010004067890 */ /* 0x000fc4000fffe0ff */
[----:B------:R-:W-:Y:S01]  /*3e40*/  IMAD.U32 R19, RZ, RZ, UR7 ;  /* 0x00000007ff137e24 */ /* 0x000fe2000f8e00ff */
[----:B------:R-:W-:Y:S01]  /*3e50*/  UIADD3 UR7, UPT, UPT, UR4, 0x10, URZ ;  /* 0x0000001004077890 */ /* 0x000fe2000fffe0ff */
[----:B------:R-:W-:Y:S01]  /*3e60*/  IMAD.U32 R17, RZ, RZ, UR5 ;  /* 0x00000005ff117e24 */ /* 0x000fe2000f8e00ff */
[----:B------:R-:W-:Y:S01]  /*3e70*/  R2UR UR5, R2 ;  /* 0x00000000020572ca */ /* 0x000fe200000e0000 */
[----:B------:R-:W-:Y:S01]  /*3e80*/  IMAD.U32 R27, RZ, RZ, UR6 ;  /* 0x00000006ff1b7e24 */ /* 0x000fe2000f8e00ff */
[----:B-1----:R-:W-:Y:S02]  /*3e90*/  UIADD3 UR6, UPT, UPT, -UR8, URZ, URZ ;  /* 0x000000ff08067290 */ /* 0x002fe4000fffe1ff */
[----:B------:R-:W-:Y:S01]  /*3ea0*/  IMAD.U32 R24, RZ, RZ, UR7 ;  /* 0x00000007ff187e24 */ /* 0x000fe2000f8e00ff */
[----:B------:R-:W-:Y:S02]  /*3eb0*/  UIADD3 UR7, UPT, UPT, UR8, -0x1, URZ ;  /* 0xffffffff08077890 */ /* 0x000fe4000fffe0ff */
[----:B------:R-:W-:-:S02]  /*3ec0*/  USHF.R.S32.HI UR6, URZ, 0x1f, UR6 ;  /* 0x0000001fff067899 */ /* 0x000fc40008011406 */
[----:B------:R-:W-:Y:S02]  /*3ed0*/  UISETP.GT.AND UP1, UPT, UR8, URZ, UPT ;  /* 0x000000ff0800728c */ /* 0x000fe4000bf24270 */
[----:B------:R-:W-:Y:S02]  /*3ee0*/  ULEA.HI UR6, UR6, -UR8, URZ, 0x7 ;  /* 0x8000000806067291 */ /* 0x000fe4000f8f38ff */
[----:B------:R-:W-:Y:S01]  /*3ef0*/  MOV R28, UR5 ;  /* 0x00000005001c7c02 */ /* 0x000fe20008000f00 */
[----:B------:R-:W-:Y:S02]  /*3f00*/  UIADD3 UR5, UPT, UPT, UR4, 0x108, URZ ;  /* 0x0000010804057890 */ /* 0x000fe4000fffe0ff */
[----:B------:R-:W-:Y:S01]  /*3f10*/  USHF.R.S32.HI UR6, URZ, 0x7, UR6 ;  /* 0x00000007ff067899 */ /* 0x000fe20008011406 */
[----:B------:R-:W-:Y:S01]  /*3f20*/  UMOV UR24, URZ ;  /* 0x000000ff00187c82 */ /* 0x000fe20008000000 */
[----:B------:R-:W-:Y:S02]  /*3f30*/  UMOV UR22, URZ ;  /* 0x000000ff00167c82 */ /* 0x000fe40008000000 */
[----:B------:R-:W-:Y:S01]  /*3f40*/  MOV R26, UR5 ;  /* 0x00000005001a7c02 */ /* 0x000fe20008000f00 */
[----:B------:R-:W-:Y:S01]  /*3f50*/  UIADD3 UR5, UPT, UPT, UR4, 0x18, URZ ;  /* 0x0000001804057890 */ /* 0x000fe2000fffe0ff */
[----:B------:R-:W-:Y:S01]  /*3f60*/  UMOV UR54, URZ ;  /* 0x000000ff00367c82 */ /* 0x000fe20008000000 */
[----:B------:R-:W-:Y:S01]  /*3f70*/  UMOV UR61, URZ ;  /* 0x000000ff003d7c82 */ /* 0x000fe20008000000 */
[----:B------:R-:W-:-:S03]  /*3f80*/  UIADD3 UR55, UPT, UPT, UR4, 0x20, URZ ;  /* 0x0000002004377890 */ /* 0x000fc6000fffe0ff */
[----:B------:R-:W-:Y:S01]  /*3f90*/  MOV R23, UR5 ;  /* 0x0000000500177c02 */ /* 0x000fe20008000f00 */
[----:B------:R-:W-:Y:S02]  /*3fa0*/  USHF.R.S32.HI UR5, URZ, 0x1f, UR7 ;  /* 0x0000001fff057899 */ /* 0x000fe40008011407 */
[----:B------:R-:W-:Y:S02]  /*3fb0*/  UIADD3 UR60, UPT, UPT, UR4, 0x100, URZ ;  /* 0x00000100043c7890 */ /* 0x000fe4000fffe0ff */
[----:B------:R-:W-:Y:S02]  /*3fc0*/  ULEA.HI UR5, UR5, UR7, URZ, 0x7 ;  /* 0x0000000705057291 */ /* 0x000fe4000f8f38ff */
[----:B------:R-:W-:Y:S02]  /*3fd0*/  UIADD3 UR7, UPT, UPT, UR4, 0x140, URZ ;  /* 0x0000014004077890 */ /* 0x000fe4000fffe0ff */
[----:B------:R-:W-:Y:S02]  /*3fe0*/  USHF.R.S32.HI UR56, URZ, 0x7, UR5 ;  /* 0x00000007ff387899 */ /* 0x000fe40008011405 */
[----:B------:R-:W-:-:S02]  /*3ff0*/  UIADD3 UR5, UPT, UPT, UR4, 0x148, URZ ;  /* 0x0000014804057890 */ /* 0x000fc4000fffe0ff */
[----:B------:R-:W-:Y:S01]  /*4000*/  IMAD.U32 R22, RZ, RZ, UR7 ;  /* 0x00000007ff167e24 */ /* 0x000fe2000f8e00ff */
[----:B------:R-:W-:Y:S01]  /*4010*/  UIADD3 UR58, UPT, UPT, UR4, 0x108, URZ ;  /* 0x00000108043a7890 */ /* 0x000fe2000fffe0ff */
[----:B------:R-:W-:Y:S02]  /*4020*/  UMOV UR49, 0xc0004010 ;  /* 0xc000401000317882 */ /* 0x000fe40000000000 */
[----:B------:R-:W-:Y:S01]  /*4030*/  MOV R21, UR5 ;  /* 0x0000000500157c02 */ /* 0x000fe20008000f00 */
[----:B------:R-:W-:Y:S01]  /*4040*/  UMOV UR51, 0xc0004010 ;  /* 0xc000401000337882 */ /* 0x000fe20000000000 */
[----:B------:R-:W-:Y:S01]  /*4050*/  UMOV UR47, 0xc0004010 ;  /* 0xc0004010002f7882 */ /* 0x000fe20000000000 */
[----:B------:R-:W-:Y:S01]  /*4060*/  @!UP1 ULOP3.LUT UR56, URZ, UR6, URZ, 0x33, !UPT ;  /* 0x00000006ff389292 */ /* 0x000fe2000f8e33ff */
[----:B------:R-:W-:Y:S01]  /*4070*/  UMOV UR45, 0xc0004010 ;  /* 0xc0004010002d7882 */ /* 0x000fe20000000000 */
        /* <DEDUP_REMOVED lines=16> */
[----:B------:R-:W-:-:S05]  /*4180*/  UMOV UR63, 0x10200490 ;  /* 0x10200490003f7882 */ /* 0x000fca0000000000 */
.L_x_62:
[----:B-1----:R-:W1:Y:S02]  /*4190*/  S2UR UR5, SR_CgaSize ;  /* 0x00000000000579c3 */ /* 0x002e640000008a00 */
[----:B-1----:R-:W-:-:S12]  /*41a0*/  UIMAD UR5, UR5, -0xa0, URZ ;  /* 0xffffff60050578a4 */ /* 0x002fd8000f8e02ff */
[----:B------:R-:W1:Y:S01]  /*41b0*/  LDCU UR5, c[0x0][UR5+0x2c0] ;  /* 0x00005800050577ac */ /* 0x000e620008000800 */
[----:B------:R-:W-:-:S13]  /*41c0*/  R2UR UR6, R28 ;  /* 0x000000001c0672ca */ /* 0x000fda00000e0000 */
[----:B-1----:R-:W-:-:S06]  /*41d0*/  UIADD3 UR5, UPT, UPT, UR5, UR6, URZ ;  /* 0x0000000605057290 */ /* 0x002fcc000fffe0ff */
[----:B------:R-:W-:Y:S01]  /*41e0*/  IMAD.U32 R20, RZ, RZ, UR5 ;  /* 0x00000005ff147e24 */ /* 0x000fe2000f8e00ff */
[----:B------:R-:W-:Y:S01]  /*41f0*/  MOV R28, UR5 ;  /* 0x00000005001c7c02 */ /* 0x000fe20008000f00 */
[----:B------:R-:W-:Y:S06]  /*4200*/  BRA.U UP0, `(.L_x_45) ;  /* 0x0000001d00447547 */ /* 0x000fec000b800000 */
[----:B------:R-:W-:-:S06]  /*4210*/  USHF.L.U32 UR5, UR61, 0x1f, URZ ;  /* 0x0000001f3d057899 */ /* 0x000fcc00080006ff */
[----:B------:R-:W-:-:S04]  /*4220*/  MOV R6, UR5 ;  /* 0x0000000500067c02 */ /* 0x000fc80008000f00 */
[----:B------:R-:W1:Y:S02]  /*4230*/  SYNCS.PHASECHK.TRANS64.TRYWAIT P0, [UR4], R6 ;  /* 0x00000006ff0075a7 */ /* 0x000e640008001104 */
[----:B-1----:R-:W-:Y:S05]  /*4240*/  @!P0 BRA `(.L_x_46) ;  /* 0x000000a000c88947 */ /* 0x002fea0003800000 */
.L_x_122:
[----:B------:R-:W-:Y:S02]  /*4250*/  USHF.L.U32 UR6, UR24, 0x1f, URZ ;  /* 0x0000001f18067899 */ /* 0x000fe400080006ff */
[----:B------:R-:W-:-:S04]  /*4260*/  ULEA UR23, UR22, UR4, 0x3 ;  /* 0x0000000416177291 */ /* 0x000fc8000f8e18ff */
[----:B-1----:R-:W-:-:S05]  /*4270*/  MOV R6, UR6 ;  /* 0x0000000600067c02 */ /* 0x002fca0008000f00 */
[----:B------:R-:W1:Y:S02]  /*4280*/  SYNCS.PHASECHK.TRANS64.TRYWAIT P0, [UR23+0x20], R6 ;  /* 0x00002006ff0075a7 */ /* 0x000e640008001117 */
[----:B-1----:R-:W-:Y:S05]  /*4290*/  @!P0 BRA `(.L_x_47) ;  /* 0x000000a000d48947 */ /* 0x002fea0003800000 */
.L_x_124:
[----:B------:R-:W-:Y:S01]  /*42a0*/  UIMAD UR6, UR22, 0x2800, UR4 ;  /* 0x00002800160678a4 */ /* 0x000fe2000f8e0204 */
[----:B-1----:R-:W-:Y:S01]  /*42b0*/  IMAD.MOV.U32 R6, RZ, RZ, RZ ;  /* 0x000000ffff067224 */ /* 0x002fe200078e00ff */
[----:B------:R-:W-:Y:S01]  /*42c0*/  UMOV UR7, UR49 ;  /* 0x0000003100077c82 */ /* 0x000fe20008000000 */
[----:B------:R-:W-:Y:S01]  /*42d0*/  UMOV UR14, 0x0 ;  /* 0x00000000000e7882 */ /* 0x000fe20000000000 */
[----:B------:R-:W-:Y:S01]  /*42e0*/  UIADD3 UR6, UPT, UPT, UR6, 0x14c00, URZ ;  /* 0x00014c0006067890 */ /* 0x000fe2000fffe0ff */
[----:B------:R-:W-:Y:S01]  /*42f0*/  R2UR UR28, R27 ;  /* 0x000000001b1c72ca */ /* 0x000fe200000e0000 */
[----:B------:R-:W-:Y:S01]  /*4300*/  UMOV UR15, 0x10200490 ;  /* 0x10200490000f7882 */ /* 0x000fe20000000000 */
[C---:B------:R-:W-:Y:S01]  /*4310*/  R2UR UR10, R6.reuse ;  /* 0x00000000060a72ca */ /* 0x040fe200000e0000 */
[----:B------:R-:W-:Y:S01]  /*4320*/  USHF.R.U32.HI UR6, URZ, 0x4, UR6 ;  /* 0x00000004ff067899 */ /* 0x000fe20008011606 */
[----:B------:R-:W-:Y:S01]  /*4330*/  R2UR UR25, R6 ;  /* 0x00000000061972ca */ /* 0x000fe200000e0000 */
[----:B------:R-:W-:Y:S01]  /*4340*/  UMOV UR9, 0xc0004010 ;  /* 0xc000401000097882 */ /* 0x000fe20000000000 */
[----:B------:R-:W-:-:S02]  /*4350*/  UIADD3 UR50, UPT, UPT, UR50, -0x500, URZ ;  /* 0xfffffb0032327890 */ /* 0x000fc4000fffe0ff */
[----:B------:R-:W-:Y:S02]  /*4360*/  ULOP3.LUT UR8, UR6, 0x3fc0, URZ, 0xc0, !UPT ;  /* 0x00003fc006087892 */ /* 0x000fe4000f8ec0ff */
[----:B------:R-:W-:Y:S02]  /*4370*/  UIADD3 UR6, UPT, UPT, UR48, -0x500, URZ ;  /* 0xfffffb0030067890 */ /* 0x000fe4000fffe0ff */
[----:B------:R-:W-:Y:S02]  /*4380*/  ULOP3.LUT UR8, UR8, 0x10000, URZ, 0xfc, !UPT ;  /* 0x0001000008087892 */ /* 0x000fe4000f8efcff */
[----:B------:R-:W-:Y:S02]  /*4390*/  UIADD3 UR12, UPT, UPT, UR46, -0x500, URZ ;  /* 0xfffffb002e0c7890 */ /* 0x000fe4000fffe0ff */
[----:B------:R-:W-:Y:S02]  /*43a0*/  UIADD3 UR20, UPT, UPT, UR8, 0x80, URZ ;  /* 0x0000008008147890 */ /* 0x000fe4000fffe0ff */
[----:B------:R-:W-:-:S02]  /*43b0*/  UIADD3 UR18, UPT, UPT, UR8, 0x100, URZ ;  /* 0x0000010008127890 */ /* 0x000fc4000fffe0ff */
[----:B------:R-:W-:Y:S01]  /*43c0*/  UIADD3 UR16, UPT, UPT, UR8, 0x180, URZ ;  /* 0x0000018008107890 */ /* 0x000fe2000fffe0ff */
[----:B------:R1:W-:Y:S01]  /*43d0*/  UTCHMMA.2CTA gdesc[UR6], gdesc[UR8], tmem[UR10], tmem[UR14], idesc[UR15], !UPT ;  /* 0x00ff0e08060075ea */ /* 0x0003e2000fa0000a */
[----:B------:R-:W-:Y:S01]  /*43e0*/  UMOV UR26, 0x0 ;  /* 0x00000000001a7882 */ /* 0x000fe20000000000 */
[----:B------:R-:W-:Y:S01]  /*43f0*/  UMOV UR27, 0x10200490 ;  /* 0x10200490001b7882 */ /* 0x000fe20000000000 */
[----:B------:R-:W-:Y:S01]  /*4400*/  UMOV UR21, 0xc0004010 ;  /* 0xc000401000157882 */ /* 0x000fe20000000000 */
[----:B------:R-:W-:Y:S01]  /*4410*/  UMOV UR13, UR47 ;  /* 0x0000002f000d7c82 */ /* 0x000fe20008000000 */
[----:B------:R-:W-:Y:S01]  /*4420*/  UMOV UR19, 0xc0004010 ;  /* 0xc000401000137882 */ /* 0x000fe20000000000 */
[----:B------:R-:W-:Y:S01]  /*4430*/  UMOV UR11, UR45 ;  /* 0x0000002d000b7c82 */ /* 0x000fe20008000000 */
[----:B------:R-:W-:Y:S01]  /*4440*/  UMOV UR17, 0xc0004010 ;  /* 0xc000401000117882 */ /* 0x000fe20000000000 */
[----:B------:R-:W-:Y:S01]  /*4450*/  UIADD3 UR48, UPT, UPT, UR6, 0x500, URZ ;  /* 0x0000050006307890 */ /* 0x000fe2000fffe0ff */
[----:B------:R-:W-:Y:S01]  /*4460*/  UMOV UR49, UR7 ;  /* 0x0000000700317c82 */ /* 0x000fe20008000000 */
[----:B------:R-:W-:Y:S01]  /*4470*/  UMOV UR30, 0x0 ;  /* 0x00000000001e7882 */ /* 0x000fe20000000000 */
[----:B------:R-:W-:Y:S01]  /*4480*/  UMOV UR31, 0x10200490 ;  /* 0x10200490001f7882 */ /* 0x000fe20000000000 */
[C---:B-1----:R-:W-:Y:S01]  /*4490*/  R2UR UR14, R6.reuse ;  /* 0x00000000060e72ca */ /* 0x042fe200000e0000 */
[----:B------:R-:W-:Y:S01]  /*44a0*/  UIADD3 UR10, UPT, UPT, UR44, -0x500, URZ ;  /* 0xfffffb002c0a7890 */ /* 0x000fe2000fffe0ff */
[----:B------:R-:W-:Y:S01]  /*44b0*/  R2UR UR15, R6 ;  /* 0x00000000060f72ca */ /* 0x000fe200000e0000 */
[----:B------:R-:W-:Y:S01]  /*44c0*/  UIADD3 UR6, UPT, UPT, UR42, -0x500, URZ ;  /* 0xfffffb002a067890 */ /* 0x000fe2000fffe0ff */
[----:B------:R-:W-:-:S09]  /*44d0*/  UMOV UR7, UR43 ;  /* 0x0000002b00077c82 */ /* 0x000fd20008000000 */
[----:B------:R1:W-:Y:S02]  /*44e0*/  UTCHMMA.2CTA gdesc[UR50], gdesc[UR20], tmem[UR14], tmem[UR26], idesc[UR27], UPT ;  /* 0x00ff1a14320075ea */ /* 0x0003e4000ba0000e */
[----:B------:R2:W-:Y:S01]  /*44f0*/  UTCHMMA.2CTA gdesc[UR12], gdesc[UR18], tmem[UR15], tmem[UR26], idesc[UR27], UPT ;  /* 0x00ff1a120c0075ea */ /* 0x0005e2000ba0000f */
[----:B------:R3:W-:Y:S01]  /*4500*/  UTCHMMA.2CTA gdesc[UR10], gdesc[UR16], tmem[UR25], tmem[UR26], idesc[UR27], UPT ;  /* 0x00ff1a100a0075ea */ /* 0x0007e2000ba00019 */
[----:B-1----:R-:W-:Y:S01]  /*4510*/  UIADD3 UR14, UPT, UPT, UR8, 0x200, URZ ;  /* 0x00000200080e7890 */ /* 0x002fe2000fffe0ff */
[----:B--2---:R-:W-:Y:S01]  /*4520*/  UMOV UR15, 0xc0004010 ;  /* 0xc0004010000f7882 */ /* 0x004fe20000000000 */
[----:B---3--:R-:W-:Y:S01]  /*4530*/  R2UR UR26, R6 ;  /* 0x00000000061a72ca */ /* 0x008fe200000e0000 */
[----:B------:R-:W-:Y:S01]  /*4540*/  IMAD.U32 R6, RZ, RZ, UR5 ;  /* 0x00000005ff067e24 */ /* 0x000fe2000f8e00ff */
[----:B------:R-:W-:-:S11]  /*4550*/  UMOV UR27, 0x3 ;  /* 0x00000003001b7882 */ /* 0x000fd60000000000 */
[----:B------:R1:W-:Y:S01]  /*4560*/  UTCHMMA.2CTA gdesc[UR6], gdesc[UR14], tmem[UR26], tmem[UR30], idesc[UR31], UPT ;  /* 0x00ff1e0e060075ea */ /* 0x0003e2000ba0001a */
[----:B------:R1:W-:Y:S01]  /*4570*/  UTCBAR.2CTA.MULTICAST [UR28], URZ, UR27 ;  /* 0x000000ff1c0073e9 */ /* 0x0003e2000820081b */
[----:B------:R-:W2:Y:S02]  /*4580*/  SYNCS.PHASECHK.TRANS64.TRYWAIT P0, [UR4+0x8], R6 ;  /* 0x00000806ff0075a7 */ /* 0x000ea40008001104 */
[----:B-12---:R-:W-:Y:S05]  /*4590*/  @!P0 BRA `(.L_x_48) ;  /* 0x000000a000348947 */ /* 0x006fea0003800000 */
.L_x_126:
[----:B-1----:R-:W-:Y:S01]  /*45a0*/  IMAD.MOV.U32 R6, RZ, RZ, 0x80 ;  /* 0x00000080ff067424 */ /* 0x002fe200078e00ff */
[----:B------:R-:W-:Y:S01]  /*45b0*/  UIADD3 UR50, UPT, UPT, UR50, 0x500, URZ ;  /* 0x0000050032327890 */ /* 0x000fe2000fffe0ff */
[----:B------:R-:W-:Y:S01]  /*45c0*/  R2UR UR28, R26 ;  /* 0x000000001a1c72ca */ /* 0x000fe200000e0000 */
[----:B------:R-:W-:Y:S01]  /*45d0*/  UMOV UR30, 0x0 ;  /* 0x00000000001e7882 */ /* 0x000fe20000000000 */
[----:B------:R-:W-:Y:S01]  /*45e0*/  UMOV UR31, 0x10200490 ;  /* 0x10200490001f7882 */ /* 0x000fe20000000000 */
[C---:B------:R-:W-:Y:S01]  /*45f0*/  R2UR UR26, R6.reuse ;  /* 0x00000000061a72ca */ /* 0x040fe200000e0000 */
[----:B------:R-:W-:Y:S01]  /*4600*/  UIADD3 UR46, UPT, UPT, UR12, 0x500, URZ ;  /* 0x000005000c2e7890 */ /* 0x000fe2000fffe0ff */
[C---:B------:R-:W-:Y:S01]  /*4610*/  R2UR UR25, R6.reuse ;  /* 0x00000000061972ca */ /* 0x040fe200000e0000 */
[----:B------:R-:W-:Y:S01]  /*4620*/  UMOV UR43, UR7 ;  /* 0x00000007002b7c82 */ /* 0x000fe20008000000 */
[C---:B------:R-:W-:Y:S01]  /*4630*/  R2UR UR5, R6.reuse ;  /* 0x00000000060572ca */ /* 0x040fe200000e0000 */
[----:B------:R-:W-:Y:S01]  /*4640*/  UMOV UR47, UR13 ;  /* 0x0000000d002f7c82 */ /* 0x000fe20008000000 */
[----:B------:R-:W-:Y:S01]  /*4650*/  R2UR UR7, R6 ;  /* 0x00000000060772ca */ /* 0x000fe200000e0000 */
[----:B------:R-:W-:Y:S01]  /*4660*/  UIADD3 UR44, UPT, UPT, UR10, 0x500, URZ ;  /* 0x000005000a2c7890 */ /* 0x000fe2000fffe0ff */
[----:B------:R-:W-:Y:S01]  /*4670*/  R2UR UR27, R25 ;  /* 0x00000000191b72ca */ /* 0x000fe200000e0000 */
[----:B------:R-:W-:Y:S01]  /*4680*/  UIADD3 UR42, UPT, UPT, UR6, 0x500, URZ ;  /* 0x00000500062a7890 */ /* 0x000fe2000fffe0ff */
[----:B------:R-:W-:Y:S01]  /*4690*/  UMOV UR45, UR11 ;  /* 0x0000000b002d7c82 */ /* 0x000fe20008000000 */
[----:B------:R-:W-:-:S02]  /*46a0*/  UIADD3 UR6, UPT, UPT, UR22, 0x1, URZ ;  /* 0x0000000116067890 */ /* 0x000fc4000fffe0ff */
[----:B------:R1:W-:Y:S02]  /*46b0*/  UTCHMMA.2CTA gdesc[UR48], gdesc[UR8], tmem[UR26], tmem[UR30], idesc[UR31], !UPT ;  /* 0x00ff1e08300075ea */ /* 0x0003e4000fa0001a */
[----:B------:R-:W-:Y:S01]  /*46c0*/  UTCHMMA.2CTA gdesc[UR50], gdesc[UR20], tmem[UR25], tmem[UR30], idesc[UR31], UPT ;  /* 0x00ff1e14320075ea */ /* 0x000fe2000ba00019 */
[----:B------:R-:W-:Y:S01]  /*46d0*/  UISETP.NE.AND UP1, UPT, UR6, 0xe, UPT ;  /* 0x0000000e0600788c */ /* 0x000fe2000bf25270 */
[----:B------:R2:W-:Y:S03]  /*46e0*/  UTCHMMA.2CTA gdesc[UR46], gdesc[UR18], tmem[UR5], tmem[UR30], idesc[UR31], UPT ;  /* 0x00ff1e122e0075ea */ /* 0x0005e6000ba00005 */
[----:B------:R-:W-:Y:S01]  /*46f0*/  USEL UR6, UR6, URZ, UP1 ;  /* 0x000000ff06067287 */ /* 0x000fe20008800000 */
[----:B-1----:R-:W-:Y:S01]  /*4700*/  R2UR UR8, R6 ;  /* 0x00000000060872ca */ /* 0x002fe200000e0000 */
[----:B------:R-:W-:Y:S01]  /*4710*/  UMOV UR9, 0x3 ;  /* 0x0000000300097882 */ /* 0x000fe20000000000 */
[----:B--2---:R-:W-:-:S11]  /*4720*/  UIADD3 UR5, UPT, UPT, UR23, 0x90, URZ ;  /* 0x0000009017057890 */ /* 0x004fd6000fffe0ff */
[----:B------:R1:W-:Y:S01]  /*4730*/  UTCHMMA.2CTA gdesc[UR44], gdesc[UR16], tmem[UR8], tmem[UR30], idesc[UR31], UPT ;  /* 0x00ff1e102c0075ea */ /* 0x0003e2000ba00008 */
[----:B------:R2:W-:Y:S01]  /*4740*/  UTCHMMA.2CTA gdesc[UR42], gdesc[UR14], tmem[UR7], tmem[UR30], idesc[UR31], UPT ;  /* 0x00ff1e0e2a0075ea */ /* 0x0005e2000ba00007 */
[----:B------:R2:W-:Y:S01]  /*4750*/  UTCBAR.2CTA.MULTICAST [UR28], URZ, UR9 ;  /* 0x000000ff1c0073e9 */ /* 0x0005e20008200809 */
[----:B------:R2:W-:Y:S01]  /*4760*/  UTCBAR.2CTA.MULTICAST [UR5], URZ, UR27 ;  /* 0x000000ff050073e9 */ /* 0x0005e2000820081b */
[----:B-1----:R-:W-:Y:S02]  /*4770*/  USEL UR16, URZ, 0x1, UP1 ;  /* 0x00000001ff107887 */ /* 0x002fe40008800000 */
[----:B------:R-:W-:Y:S02]  /*4780*/  UISETP.GE.AND UP1, UPT, UR56, 0x1, UPT ;  /* 0x000000013800788c */ /* 0x000fe4000bf26270 */
[----:B------:R-:W-:Y:S01]  /*4790*/  ULOP3.LUT UR16, UR24, UR16, URZ, 0x3c, !UPT ;  /* 0x0000001018107292 */ /* 0x000fe2000f8e3cff */
[----:B------:R-:W-:-:S06]  /*47a0*/  UMOV UR8, URZ ;  /* 0x000000ff00087c82 */ /* 0x000fcc0008000000 */
[----:B------:R-:W-:Y:S05]  /*47b0*/  BRA.U !UP1, `(.L_x_49) ;  /* 0x0000000d09947547 */ /* 0x000fea000b800000 */
[----:B------:R-:W-:Y:S01]  /*47c0*/  HFMA2 R15, -RZ, RZ, 0, 1.430511474609375e-05 ;  /* 0x000000f0ff0f7431 */ /* 0x000fe200000001ff */
[----:B------:R-:W-:Y:S01]  /*47d0*/  MOV R14, 0x150 ;  /* 0x00000150000e7802 */ /* 0x000fe20000000f00 */
[----:B------:R-:W-:Y:S02]  /*47e0*/  HFMA2 R12, -RZ, RZ, 0, 2.002716064453125e-05 ;  /* 0x00000150ff0c7431 */ /* 0x000fe400000001ff */
[----:B------:R-:W-:Y:S02]  /*47f0*/  IMAD.MOV.U32 R13, RZ, RZ, 0xf8 ;  /* 0x000000f8ff0d7424 */ /* 0x000fe400078e00ff */
[----:B------:R-:W-:Y:S02]  /*4800*/  HFMA2 R8, -RZ, RZ, 0, 7.62939453125e-06 ;  /* 0x00000080ff087431 */ /* 0x000fe400000001ff */
[----:B------:R-:W-:Y:S01]  /*4810*/  IMAD.MOV.U32 R11, RZ, RZ, 0x80 ;  /* 0x00000080ff0b7424 */ /* 0x000fe200078e00ff */
[----:B------:R-:W-:Y:S01]  /*4820*/  MOV R10, 0x80 ;  /* 0x00000080000a7802 */ /* 0x000fe20000000f00 */
[----:B------:R-:W-:Y:S01]  /*4830*/  IMAD.MOV.U32 R9, RZ, RZ, 0x80 ;  /* 0x00000080ff097424 */ /* 0x000fe200078e00ff */
[----:B------:R-:W-:Y:S01]  /*4840*/  UMOV UR8, URZ ;  /* 0x000000ff00087c82 */ /* 0x000fe20008000000 */
[----:B------:R-:W-:Y:S01]  /*4850*/  IMAD.MOV.U32 R6, RZ, RZ, 0x80 ;  /* 0x00000080ff067424 */ /* 0x000fe200078e00ff */
[----:B------:R-:W-:Y:S01]  /*4860*/  UMOV UR53, URZ ;  /* 0x000000ff00357c82 */ /* 0x000fe20008000000 */
.L_x_56:
[----:B--2---:R-:W-:Y:S02]  /*4870*/  USHF.L.U32 UR5, UR16, 0x1f, URZ ;  /* 0x0000001f10057899 */ /* 0x004fe400080006ff */
[----:B------:R-:W-:Y:S04]  /*4880*/  ULEA UR40, UR6, UR55, 0x3 ;  /* 0x0000003706287291 */ /* 0x000fe8000f8e18ff */
[----:B------:R-:W-:Y:S05]  /*4890*/  MOV R16, UR5 ;  /* 0x0000000500107c02 */ /* 0x000fea0008000f00 */
[----:B-1----:R-:W1:Y:S02]  /*48a0*/  SYNCS.PHASECHK.TRANS64.TRYWAIT P0, [UR40], R16 ;  /* 0x00000010ff0075a7 */ /* 0x002e640008001128 */
[----:B-1----:R-:W-:Y:S05]  /*48b0*/  @!P0 BRA `(.L_x_50) ;  /* 0x0000009c008c8947 */ /* 0x002fea0003800000 */
.L_x_128:
[----:B------:R-:W-:Y:S02]  /*48c0*/  USHF.L.U32 UR7, UR54, 0x1f, URZ ;  /* 0x0000001f36077899 */ /* 0x000fe400080006ff */
[----:B------:R-:W-:Y:S02]  /*48d0*/  UIMAD UR5, UR6, 0x2800, UR4 ;  /* 0x00002800060578a4 */ /* 0x000fe4000f8e0204 */
[----:B------:R-:W-:Y:S02]  /*48e0*/  UISETP.NE.U32.AND UP1, UPT, UR8, URZ, UPT ;  /* 0x000000ff0800728c */ /* 0x000fe4000bf25070 */
[----:B-1----:R-:W-:Y:S01]  /*48f0*/  MOV R16, UR7 ;  /* 0x0000000700107c02 */ /* 0x002fe20008000f00 */
[----:B------:R-:W-:Y:S03]  /*4900*/  UIADD3 UR5, UPT, UPT, UR5, 0x14c00, URZ ;  /* 0x00014c0005057890 */ /* 0x000fe6000fffe0ff */
[----:B------:R-:W1:Y:S01]  /*4910*/  SYNCS.PHASECHK.TRANS64.TRYWAIT P0, [UR4+0x110], R16 ;  /* 0x00011010ff0075a7 */ /* 0x000e620008001104 */
[----:B------:R-:W-:Y:S01]  /*4920*/  USHF.R.U32.HI UR5, URZ, 0x4, UR5 ;  /* 0x00000004ff057899 */ /* 0x000fe20008011605 */
[----:B-1----:R-:W-:Y:S11]  /*4930*/  @!P0 BRA `(.L_x_51) ;  /* 0x0000009c008c8947 */ /* 0x002ff60003800000 */
.L_x_130:
[----:B-1----:R-:W-:Y:S01]  /*4940*/  IMAD.MOV.U32 R16, RZ, RZ, 0x40 ;  /* 0x00000040ff107424 */ /* 0x002fe200078e00ff */
[----:B------:R-:W-:Y:S01]  /*4950*/  UMOV UR12, 0x0 ;  /* 0x00000000000c7882 */ /* 0x000fe20000000000 */
[----:B------:R-:W-:Y:S01]  /*4960*/  UMOV UR13, 0x10150490 ;  /* 0x10150490000d7882 */ /* 0x000fe20000000000 */
[----:B------:R-:W-:Y:S01]  /*4970*/  UMOV UR11, 0x4080 ;  /* 0x00004080000b7882 */ /* 0x000fe20000000000 */
[----:B------:R-:W-:Y:S01]  /*4980*/  UMOV UR14, 0x0 ;  /* 0x00000000000e7882 */ /* 0x000fe20000000000 */
[----:B------:R-:W-:Y:S01]  /*4990*/  R2UR UR9, R16 ;  /* 0x00000000100972ca */ /* 0x000fe200000e0000 */
[----:B------:R-:W-:Y:S01]  /*49a0*/  IMAD.MOV.U32 R16, RZ, RZ, 0x100 ;  /* 0x00000100ff107424 */ /* 0x000fe200078e00ff */
[----:B------:R-:W-:Y:S01]  /*49b0*/  UMOV UR15, 0x10150490 ;  /* 0x10150490000f7882 */ /* 0x000fe20000000000 */
[----:B------:R-:W-:Y:S01]  /*49c0*/  UMOV UR37, 0x4080 ;  /* 0x0000408000257882 */ /* 0x000fe20000000000 */
[----:B------:R-:W-:Y:S01]  /*49d0*/  UMOV UR35, 0x4080 ;  /* 0x0000408000237882 */ /* 0x000fe20000000000 */
[----:B------:R-:W-:Y:S01]  /*49e0*/  UMOV UR33, 0x4080 ;  /* 0x0000408000217882 */ /* 0x000fe20000000000 */
[----:B------:R-:W-:Y:S01]  /*49f0*/  R2UR UR8, R16 ;  /* 0x00000000100872ca */ /* 0x000fe200000e0000 */
[----:B------:R-:W-:Y:S01]  /*4a00*/  ULOP3.LUT UR5, UR5, 0x3fc0, URZ, 0xc0, !UPT ;  /* 0x00003fc005057892 */ /* 0x000fe2000f8ec0ff */
[----:B------:R-:W-:Y:S01]  /*4a10*/  IMAD.MOV.U32 R29, RZ, RZ, 0x48 ;  /* 0x00000048ff1d7424 */ /* 0x000fe200078e00ff */
[----:B------:R-:W-:Y:S01]  /*4a20*/  UMOV UR31, 0x4080 ;  /* 0x00004080001f7882 */ /* 0x000fe20000000000 */
[----:B------:R-:W-:Y:S01]  /*4a30*/  IMAD.U32 R16, RZ, RZ, UR7 ;  /* 0x00000007ff107e24 */ /* 0x000fe2000f8e00ff */
[----:B------:R-:W-:Y:S01]  /*4a40*/  ULOP3.LUT UR10, UR5, 0x80000, URZ, 0xfc, !UPT ;  /* 0x00080000050a7892 */ /* 0x000fe2000f8efcff */
[----:B------:R-:W-:Y:S02]  /*4a50*/  UMOV UR29, 0x4080 ;  /* 0x00004080001d7882 */ /* 0x000fe40000000000 */
[----:B------:R-:W-:Y:S01]  /*4a60*/  R2UR UR5, R29 ;  /* 0x000000001d0572ca */ /* 0x000fe200000e0000 */
[----:B------:R-:W-:Y:S01]  /*4a70*/  IMAD.MOV.U32 R29, RZ, RZ, 0x100 ;  /* 0x00000100ff1d7424 */ /* 0x000fe200078e00ff */
[----:B------:R-:W-:Y:S02]  /*4a80*/  UIADD3 UR36, UPT, UPT, UR10, 0x10, URZ ;  /* 0x000000100a247890 */ /* 0x000fe4000fffe0ff */
[----:B------:R-:W-:Y:S02]  /*4a90*/  UIADD3 UR34, UPT, UPT, UR10, 0x20, URZ ;  /* 0x000000200a227890 */ /* 0x000fe4000fffe0ff */
[----:B------:R1:W-:Y:S01]  /*4aa0*/  UTCHMMA.2CTA tmem[UR9], gdesc[UR10], tmem[UR8], tmem[UR12], idesc[UR13], UP1 ;  /* 0x00ff0c0a090079ea */ /* 0x0003e20008a00008 */
[----:B------:R-:W-:Y:S02]  /*4ab0*/  UIADD3 UR32, UPT, UPT, UR10, 0x30, URZ ;  /* 0x000000300a207890 */ /* 0x000fe4000fffe0ff */
[----:B------:R-:W-:Y:S02]  /*4ac0*/  UIADD3 UR30, UPT, UPT, UR10, 0x40, URZ ;  /* 0x000000400a1e7890 */ /* 0x000fe4000fffe0ff */
[----:B------:R-:W-:Y:S01]  /*4ad0*/  UIADD3 UR28, UPT, UPT, UR10, 0x50, URZ ;  /* 0x000000500a1c7890 */ /* 0x000fe2000fffe0ff */
[----:B-1----:R-:W-:Y:S01]  /*4ae0*/  R2UR UR12, R29 ;  /* 0x000000001d0c72ca */ /* 0x002fe200000e0000 */
[----:B------:R-:W-:Y:S05]  /*4af0*/  IMAD.MOV.U32 R29, RZ, RZ, 0x50 ;  /* 0x00000050ff1d7424 */ /* 0x000fea00078e00ff */
[----:B------:R-:W-:Y:S01]  /*4b00*/  R2UR UR13, R29 ;  /* 0x000000001d0d72ca */ /* 0x000fe200000e0000 */
[----:B------:R-:W-:Y:S05]  /*4b10*/  IMAD.MOV.U32 R29, RZ, RZ, 0x100 ;  /* 0x00000100ff1d7424 */ /* 0x000fea00078e00ff */
[----:B------:R-:W-:Y:S01]  /*4b20*/  R2UR UR8, R29 ;  /* 0x000000001d0872ca */ /* 0x000fe200000e0000 */
[----:B------:R1:W-:Y:S01]  /*4b30*/  UTCHMMA.2CTA tmem[UR5], gdesc[UR36], tmem[UR12], tmem[UR14], idesc[UR15], UPT ;  /* 0x00ff0e24050079ea */ /* 0x0003e2000ba0000c */
[----:B------:R-:W-:Y:S05]  /*4b40*/  HFMA2 R29, -RZ, RZ, 0, 5.245208740234375e-06 ;  /* 0x00000058ff1d7431 */ /* 0x000fea00000001ff */
[----:B------:R-:W-:Y:S01]  /*4b50*/  R2UR UR9, R29 ;  /* 0x000000001d0972ca */ /* 0x000fe200000e0000 */
[----:B------:R-:W-:Y:S05]  /*4b60*/  IMAD.MOV.U32 R29, RZ, RZ, 0x100 ;  /* 0x00000100ff1d7424 */ /* 0x000fea00078e00ff */
[----:B------:R2:W-:Y:S01]  /*4b70*/  UTCHMMA.2CTA tmem[UR13], gdesc[UR34], tmem[UR8], tmem[UR14], idesc[UR15], UPT ;  /* 0x00ff0e220d0079ea */ /* 0x0005e2000ba00008 */
[----:B-1----:R-:W-:Y:S01]  /*4b80*/  R2UR UR5, R29 ;  /* 0x000000001d0572ca */ /* 0x002fe200000e0000 */
[----:B------:R-:W-:Y:S05]  /*4b90*/  IMAD.MOV.U32 R29, RZ, RZ, 0x60 ;  /* 0x00000060ff1d7424 */ /* 0x000fea00078e00ff */
[----:B------:R-:W-:Y:S01]  /*4ba0*/  R2UR UR12, R29 ;  /* 0x000000001d0c72ca */ /* 0x000fe200000e0000 */
[----:B------:R-:W-:Y:S06]  /*4bb0*/  IMAD.MOV.U32 R29, RZ, RZ, 0x100 ;  /* 0x00000100ff1d7424 */ /* 0x000fec00078e00ff */
[----:B------:R1:W-:Y:S01]  /*4bc0*/  UTCHMMA.2CTA tmem[UR9], gdesc[UR32], tmem[UR5], tmem[UR14], idesc[UR15], UPT ;  /* 0x00ff0e20090079ea */ /* 0x0003e2000ba00005 */
[----:B--2---:R-:W-:Y:S01]  /*4bd0*/  R2UR UR8, R29 ;  /* 0x000000001d0872ca */ /* 0x004fe200000e0000 */
[----:B------:R-:W-:Y:S05]  /*4be0*/  HFMA2 R29, -RZ, RZ, 0, 6.198883056640625e-06 ;  /* 0x00000068ff1d7431 */ /* 0x000fea00000001ff */
[----:B------:R-:W-:Y:S01]  /*4bf0*/  R2UR UR13, R29 ;  /* 0x000000001d0d72ca */ /* 0x000fe200000e0000 */
[----:B------:R-:W-:Y:S06]  /*4c00*/  IMAD.MOV.U32 R29, RZ, RZ, 0x100 ;  /* 0x00000100ff1d7424 */ /* 0x000fec00078e00ff */
[----:B------:R2:W-:Y:S01]  /*4c10*/  UTCHMMA.2CTA tmem[UR12], gdesc[UR30], tmem[UR8], tmem[UR14], idesc[UR15], UPT ;  /* 0x00ff0e1e0c0079ea */ /* 0x0005e2000ba00008 */
[----:B-1----:R-:W-:Y:S11]  /*4c20*/  R2UR UR5, R29 ;  /* 0x000000001d0572ca */ /* 0x002ff600000e0000 */
[----:B------:R-:W-:Y:S02]  /*4c30*/  @!UPT UIADD3 URZ, UPT, UPT, URZ, URZ, URZ ;  /* 0x000000fffffff290 */ /* 0x000fe4000fffe0ff */
[----:B------:R2:W-:Y:S01]  /*4c40*/  UTCHMMA.2CTA tmem[UR13], gdesc[UR28], tmem[UR5], tmem[UR14], idesc[UR15], UPT ;  /* 0x00ff0e1c0d0079ea */ /* 0x0005e2000ba00005 */
[----:B------:R-:W1:Y:S02]  /*4c50*/  SYNCS.PHASECHK.TRANS64.TRYWAIT P0, [UR4+0x120], R16 ;  /* 0x00012010ff0075a7 */ /* 0x000e640008001104 */
[----:B-12---:R-:W-:Y:S05]  /*4c60*/  @!P0 BRA `(.L_x_52) ;  /* 0x0000009800e08947 */ /* 0x006fea0003800000 */
.L_x_132:
[----:B------:R-:W-:Y:S01]  /*4c70*/  UIADD3 UR6, UPT, UPT, UR6, 0x1, URZ ;  /* 0x0000000106067890 */ /* 0x000fe2000fffe0ff */
[----:B-1----:R-:W-:Y:S01]  /*4c80*/  IMAD.MOV.U32 R16, RZ, RZ, 0x70 ;  /* 0x00000070ff107424 */ /* 0x002fe200078e00ff */
[----:B------:R-:W-:Y:S02]  /*4c90*/  UIADD3 UR26, UPT, UPT, UR10, 0x60, URZ ;  /* 0x000000600a1a7890 */ /* 0x000fe4000fffe0ff */
[----:B------:R-:W-:Y:S02]  /*4ca0*/  UISETP.NE.AND UP2, UPT, UR6, 0xe, UPT ;  /* 0x0000000e0600788c */ /* 0x000fe4000bf45270 */
[----:B------:R-:W-:Y:S01]  /*4cb0*/  UIADD3 UR24, UPT, UPT, UR10, 0x70, URZ ;  /* 0x000000700a187890 */ /* 0x000fe2000fffe0ff */
[----:B------:R-:W-:Y:S01]  /*4cc0*/  R2UR UR8, R16 ;  /* 0x00000000100872ca */ /* 0x000fe200000e0000 */
[----:B------:R-:W-:Y:S01]  /*4cd0*/  USEL UR5, URZ, 0x1, UP2 ;  /* 0x00000001ff057887 */ /* 0x000fe20009000000 */
[----:B------:R-:W-:Y:S01]  /*4ce0*/  IMAD.MOV.U32 R16, RZ, RZ, 0x100 ;  /* 0x00000100ff107424 */ /* 0x000fe200078e00ff */
[----:B------:R-:W-:Y:S01]  /*4cf0*/  UMOV UR12, 0x0 ;  /* 0x00000000000c7882 */ /* 0x000fe20000000000 */
[----:B------:R-:W-:Y:S01]  /*4d00*/  UMOV UR13, 0x10150490 ;  /* 0x10150490000d7882 */ /* 0x000fe20000000000 */
[----:B------:R-:W-:Y:S01]  /*4d10*/  UMOV UR27, 0x4080 ;  /* 0x00004080001b7882 */ /* 0x000fe20000000000 */
[----:B------:R-:W-:Y:S01]  /*4d20*/  ULOP3.LUT UR39, UR16, UR5, URZ, 0x3c, !UPT ;  /* 0x0000000510277292 */ /* 0x000fe2000f8e3cff */
[----:B------:R-:W-:Y:S01]  /*4d30*/  R2UR UR9, R16 ;  /* 0x00000000100972ca */ /* 0x000fe200000e0000 */
[----:B------:R-:W-:Y:S01]  /*4d40*/  USEL UR6, UR6, URZ, UP2 ;  /* 0x000000ff06067287 */ /* 0x000fe20009000000 */
[----:B------:R-:W-:Y:S01]  /*4d50*/  MOV R16, 0x78 ;  /* 0x0000007800107802 */ /* 0x000fe20000000f00 */
[----:B------:R-:W-:Y:S02]  /*4d60*/  USHF.L.U32 UR5, UR39, 0x1f, URZ ;  /* 0x0000001f27057899 */ /* 0x000fe400080006ff */
[----:B------:R-:W-:Y:S01]  /*4d70*/  ULEA UR38, UR6, UR55, 0x3 ;  /* 0x0000003706267291 */ /* 0x000fe2000f8e18ff */
[----:B------:R-:W-:Y:S01]  /*4d80*/  UMOV UR14, 0x0 ;  /* 0x00000000000e7882 */ /* 0x000fe20000000000 */
[----:B------:R-:W-:Y:S02]  /*4d90*/  UMOV UR15, 0x10150490 ;  /* 0x10150490000f7882 */ /* 0x000fe40000000000 */
[----:B------:R-:W-:Y:S01]  /*4da0*/  MOV R29, UR5 ;  /* 0x00000005001d7c02 */ /* 0x000fe20008000f00 */
[----:B------:R-:W-:Y:S03]  /*4db0*/  UMOV UR25, 0x4080 ;  /* 0x0000408000197882 */ /* 0x000fe60000000000 */
[----:B------:R1:W-:Y:S02]  /*4dc0*/  UTCHMMA.2CTA tmem[UR8], gdesc[UR26], tmem[UR9], tmem[UR12], idesc[UR13], UPT ;  /* 0x00ff0c1a080079ea */ /* 0x0003e4000ba00009 */
[----:B-1----:R-:W-:Y:S01]  /*4dd0*/  R2UR UR12, R16 ;  /* 0x00000000100c72ca */ /* 0x002fe200000e0000 */
[----:B------:R-:W-:Y:S05]  /*4de0*/  IMAD.MOV.U32 R16, RZ, RZ, 0x100 ;  /* 0x00000100ff107424 */ /* 0x000fea00078e00ff */
[----:B------:R-:W-:Y:S11]  /*4df0*/  R2UR UR13, R16 ;  /* 0x00000000100d72ca */ /* 0x000ff600000e0000 */
[----:B------:R-:W-:Y:S02]  /*4e00*/  @!UPT UIADD3 URZ, UPT, UPT, URZ, URZ, URZ ;  /* 0x000000fffffff290 */ /* 0x000fe4000fffe0ff */
[----:B------:R1:W-:Y:S01]  /*4e10*/  UTCHMMA.2CTA tmem[UR12], gdesc[UR24], tmem[UR13], tmem[UR14], idesc[UR15], UPT ;  /* 0x00ff0e180c0079ea */ /* 0x0003e2000ba0000d */
[----:B------:R-:W2:Y:S02]  /*4e20*/  SYNCS.PHASECHK.TRANS64.TRYWAIT P0, [UR38], R29 ;  /* 0x0000001dff0075a7 */ /* 0x000ea40008001126 */
[----:B-12---:R-:W-:Y:S05]  /*4e30*/  @!P0 BRA `(.L_x_53) ;  /* 0x00000098008c8947 */ /* 0x006fea0003800000 */
.L_x_134:
[----:B------:R-:W-:Y:S01]  /*4e40*/  UIMAD UR5, UR6, 0x2800, UR4 ;  /* 0x00002800060578a4 */ /* 0x000fe2000f8e0204 */
[----:B------:R-:W-:Y:S01]  /*4e50*/  MOV.SPILL R29, UR10 ;  /* 0x0000000a001d7c02 */ /* 0x000fe20009000f00 */
[----:B------:R-:W-:Y:S01]  /*4e60*/  UIADD3 UR14, UPT, UPT, UR48, -0x500, URZ ;  /* 0xfffffb00300e7890 */ /* 0x000fe2000fffe0ff */
[----:B-1----:R-:W-:Y:S01]  /*4e70*/  IMAD.MOV.U32 R16, RZ, RZ, RZ ;  /* 0x000000ffff107224 */ /* 0x002fe200078e00ff */
[----:B------:R-:W-:Y:S01]  /*4e80*/  UIADD3 UR5, UPT, UPT, UR5, 0x14c00, URZ ;  /* 0x00014c0005057890 */ /* 0x000fe2000fffe0ff */
[----:B------:R-:W-:Y:S01]  /*4e90*/  MOV.SPILL R30, UR11 ;  /* 0x0000000b001e7c02 */ /* 0x000fe20009000f00 */
[----:B------:R-:W-:Y:S02]  /*4ea0*/  UIADD3 UR12, UPT, UPT, UR50, -0x500, URZ ;  /* 0xfffffb00320c7890 */ /* 0x000fe4000fffe0ff */
[----:B------:R-:W-:Y:S01]  /*4eb0*/  USHF.R.U32.HI UR5, URZ, 0x4, UR5 ;  /* 0x00000004ff057899 */ /* 0x000fe20008011605 */
[C---:B------:R-:W-:Y:S01]  /*4ec0*/  R2UR UR18, R16.reuse ;  /* 0x00000000101272ca */ /* 0x040fe200000e0000 */
[----:B------:R-:W-:Y:S01]  /*4ed0*/  UIADD3 UR16, UPT, UPT, UR46, -0x500, URZ ;  /* 0xfffffb002e107890 */ /* 0x000fe2000fffe0ff */
[C---:B------:R-:W-:Y:S01]  /*4ee0*/  R2UR UR41, R16.reuse ;  /* 0x00000000102972ca */ /* 0x040fe200000e0000 */
[----:B------:R-:W-:Y:S01]  /*4ef0*/  ULOP3.LUT UR5, UR5, 0x3fc0, URZ, 0xc0, !UPT ;  /* 0x00003fc005057892 */ /* 0x000fe2000f8ec0ff */
[C---:B------:R-:W-:Y:S01]  /*4f00*/  R2UR UR52, R16.reuse ;  /* 0x00000000103472ca */ /* 0x040fe200000e0000 */
[----:B------:R-:W-:Y:S01]  /*4f10*/  UMOV UR10, 0x0 ;  /* 0x00000000000a7882 */ /* 0x000fe20000000000 */
[----:B------:R-:W-:Y:S01]  /*4f20*/  UMOV UR11, 0x10200490 ;  /* 0x10200490000b7882 */ /* 0x000fe20000000000 */
[----:B------:R-:W-:Y:S01]  /*4f30*/  ULOP3.LUT UR8, UR5, 0x10000, URZ, 0xfc, !UPT ;  /* 0x0001000005087892 */ /* 0x000fe2000f8efcff */
[----:B------:R-:W-:Y:S01]  /*4f40*/  UMOV UR15, UR49 ;  /* 0x00000031000f7c82 */ /* 0x000fe20008000000 */
[----:B------:R-:W-:Y:S02]  /*4f50*/  UMOV UR9, 0xc0004010 ;  /* 0xc000401000097882 */ /* 0x000fe40000000000 */
[----:B------:R-:W-:Y:S01]  /*4f60*/  UIADD3 UR22, UPT, UPT, UR8, 0x80, URZ ;  /* 0x0000008008167890 */ /* 0x000fe2000fffe0ff */
[----:B------:R-:W-:Y:S01]  /*4f70*/  R2UR UR5, R16 ;  /* 0x00000000100572ca */ /* 0x000fe200000e0000 */
[----:B------:R-:W-:Y:S01]  /*4f80*/  UIADD3 UR20, UPT, UPT, UR8, 0x100, URZ ;  /* 0x0000010008147890 */ /* 0x000fe2000fffe0ff */
[----:B------:R-:W-:Y:S02]  /*4f90*/  UMOV UR13, UR51 ;  /* 0x00000033000d7c82 */ /* 0x000fe40008000000 */
[----:B------:R1:W-:Y:S01]  /*4fa0*/  UTCHMMA.2CTA gdesc[UR14], gdesc[UR8], tmem[UR18], tmem[UR10], idesc[UR11], !UPT ;  /* 0x00ff0a080e0075ea */ /* 0x0003e2000fa00012 */
[----:B------:R-:W-:Y:S01]  /*4fb0*/  UMOV UR23, 0xc0004010 ;  /* 0xc000401000177882 */ /* 0x000fe20000000000 */
[----:B------:R-:W-:Y:S01]  /*4fc0*/  UMOV UR17, UR47 ;  /* 0x0000002f00117c82 */ /* 0x000fe20008000000 */
[----:B------:R-:W-:Y:S01]  /*4fd0*/  UMOV UR21, 0xc0004010 ;  /* 0xc000401000157882 */ /* 0x000fe20000000000 */
[----:B------:R-:W-:Y:S05]  /*4fe0*/  UMOV UR19, UR45 ;  /* 0x0000002d00137c82 */ /* 0x000fea0008000000 */
[----:B------:R2:W-:Y:S01]  /*4ff0*/  UTCHMMA.2CTA gdesc[UR12], gdesc[UR22], tmem[UR5], tmem[UR10], idesc[UR11], UPT ;  /* 0x00ff0a160c0075ea */ /* 0x0005e2000ba00005 */
[----:B------:R3:W-:Y:S01]  /*5000*/  UTCHMMA.2CTA gdesc[UR16], gdesc[UR20], tmem[UR41], tmem[UR10], idesc[UR11], UPT ;  /* 0x00ff0a14100075ea */ /* 0x0007e2000ba00029 */
[----:B-1----:R-:W-:Y:S02]  /*5010*/  UIADD3 UR18, UPT, UPT, UR44, -0x500, URZ ;  /* 0xfffffb002c127890 */ /* 0x002fe4000fffe0ff */
[----:B------:R-:W-:Y:S01]  /*5020*/  UIADD3 UR14, UPT, UPT, UR8, 0x180, URZ ;  /* 0x00000180080e7890 */ /* 0x000fe2000fffe0ff */
[----:B------:R-:W-:Y:S01]  /*5030*/  UMOV UR15, 0xc0004010 ;  /* 0xc0004010000f7882 */ /* 0x000fe20000000000 */
[----:B--2---:R-:W-:Y:S07]  /*5040*/  UIADD3 UR12, UPT, UPT, UR8, 0x200, URZ ;  /* 0x00000200080c7890 */ /* 0x004fee000fffe0ff */
[----:B------:R1:W-:Y:S01]  /*5050*/  UTCHMMA.2CTA gdesc[UR18], gdesc[UR14], tmem[UR52], tmem[UR10], idesc[UR11], UPT ;  /* 0x00ff0a0e120075ea */ /* 0x0003e2000ba00034 */
[----:B---3--:R-:W-:Y:S01]  /*5060*/  UIADD3 UR16, UPT, UPT, UR42, -0x500, URZ ;  /* 0xfffffb002a107890 */ /* 0x008fe2000fffe0ff */
[----:B------:R-:W-:Y:S01]  /*5070*/  UMOV UR17, UR43 ;  /* 0x0000002b00117c82 */ /* 0x000fe20008000000 */
[----:B------:R-:W-:Y:S01]  /*5080*/  UMOV UR13, 0xc0004010 ;  /* 0xc0004010000d7882 */ /* 0x000fe20000000000 */
[----:B------:R-:W-:Y:S01]  /*5090*/  UMOV UR41, 0x3 ;  /* 0x0000000300297882 */ /* 0x000fe20000000000 */
[----:B-1----:R-:W-:Y:S01]  /*50a0*/  R2UR.FILL UR10, R29 ;  /* 0x000000001d0a72ca */ /* 0x002fe200004e0000 */
[----:B------:R-:W-:Y:S01]  /*50b0*/  IMAD.U32 R29, RZ, RZ, UR7 ;  /* 0x00000007ff1d7e24 */ /* 0x000fe2000f8e00ff */
[----:B------:R-:W-:Y:S01]  /*50c0*/  UMOV UR18, 0x0 ;  /* 0x0000000000127882 */ /* 0x000fe20000000000 */
[----:B------:R-:W-:Y:S01]  /*50d0*/  UMOV UR19, 0x10200490 ;  /* 0x1020049000137882 */ /* 0x000fe20000000000 */
[----:B------:R-:W-:Y:S01]  /*50e0*/  R2UR.FILL UR11, R30 ;  /* 0x000000001e0b72ca */ /* 0x000fe200004e0000 */
[----:B------:R1:W-:Y:S01]  /*50f0*/  UTCHMMA.2CTA gdesc[UR16], gdesc[UR12], tmem[UR5], tmem[UR18], idesc[UR19], UPT ;  /* 0x00ff120c100075ea */ /* 0x0003e2000ba00005 */
[----:B------:R1:W-:Y:S01]  /*5100*/  UTCBAR.2CTA.MULTICAST [UR60], URZ, UR41 ;  /* 0x000000ff3c0073e9 */ /* 0x0003e20008200829 */
[----:B------:R-:W2:Y:S02]  /*5110*/  SYNCS.PHASECHK.TRANS64.TRYWAIT P0, [UR4+0x118], R29 ;  /* 0x0001181dff0075a7 */ /* 0x000ea40008001104 */
[----:B-12---:R-:W-:Y:S10]  /*5120*/  @!P0 BRA `(.L_x_54) ;  /* 0x0000009400f08947 */ /* 0x006ff40003800000 */
.L_x_136:
[----:B------:R-:W-:Y:S01]  /*5130*/  MOV.SPILL R29, UR8 ;  /* 0x00000008001d7c02 */ /* 0x000fe20009000f00 */
[----:B-1----:R-:W-:Y:S01]  /*5140*/  IMAD.MOV.U32 R16, RZ, RZ, 0xc0 ;  /* 0x000000c0ff107424 */ /* 0x002fe200078e00ff */
[----:B------:R-:W-:Y:S01]  /*5150*/  MOV.SPILL R30, UR9 ;  /* 0x00000009001e7c02 */ /* 0x000fe20009000f00 */
[----:B------:R-:W-:Y:S01]  /*5160*/  UMOV UR8, 0x0 ;  /* 0x0000000000087882 */ /* 0x000fe20000000000 */
[----:B------:R-:W-:Y:S01]  /*5170*/  UMOV UR9, 0x10150490 ;  /* 0x1015049000097882 */ /* 0x000fe20000000000 */
[----:B------:R-:W-:Y:S01]  /*5180*/  UMOV UR19, 0x10150490 ;  /* 0x1015049000137882 */ /* 0x000fe20000000000 */
[----:B------:R-:W-:Y:S01]  /*5190*/  R2UR UR17, R16 ;  /* 0x00000000101172ca */ /* 0x000fe200000e0000 */
[----:B------:R-:W-:Y:S05]  /*51a0*/  IMAD.MOV.U32 R16, RZ, RZ, 0x150 ;  /* 0x00000150ff107424 */ /* 0x000fea00078e00ff */
[----:B------:R-:W-:Y:S01]  /*51b0*/  R2UR UR18, R16 ;  /* 0x00000000101272ca */ /* 0x000fe200000e0000 */
[----:B------:R-:W-:Y:S05]  /*51c0*/  IMAD.MOV.U32 R16, RZ, RZ, 0xc8 ;  /* 0x000000c8ff107424 */ /* 0x000fea00078e00ff */
[----:B------:R-:W-:Y:S01]  /*51d0*/  R2UR UR16, R16 ;  /* 0x00000000101072ca */ /* 0x000fe200000e0000 */
[----:B------:R-:W-:Y:S05]  /*51e0*/  IMAD.MOV.U32 R16, RZ, RZ, 0x150 ;  /* 0x00000150ff107424 */ /* 0x000fea00078e00ff */
[----:B------:R-:W-:Y:S01]  /*51f0*/  R2UR UR41, R16 ;  /* 0x00000000102972ca */ /* 0x000fe200000e0000 */
[----:B------:R1:W-:Y:S01]  /*5200*/  UTCHMMA.2CTA tmem[UR17], gdesc[UR10], tmem[UR18], tmem[UR8], idesc[UR9], UP1 ;  /* 0x00ff080a110079ea */ /* 0x0003e20008a00012 */
[----:B------:R-:W-:Y:S05]  /*5210*/  IMAD.MOV.U32 R16, RZ, RZ, 0xd0 ;  /* 0x000000d0ff107424 */ /* 0x000fea00078e00ff */
[----:B------:R-:W-:Y:S01]  /*5220*/  R2UR UR5, R16 ;  /* 0x00000000100572ca */ /* 0x000fe200000e0000 */
[----:B------:R-:W-:Y:S01]  /*5230*/  IMAD.MOV.U32 R16, RZ, RZ, 0x150 ;  /* 0x00000150ff107424 */ /* 0x000fe200078e00ff */
[----:B-1----:R-:W-:Y:S01]  /*5240*/  R2UR.FILL UR8, R29 ;  /* 0x000000001d0872ca */ /* 0x002fe200004e0000 */
[----:B------:R-:W-:Y:S01]  /*5250*/  UMOV UR18, 0x0 ;  /* 0x0000000000127882 */ /* 0x000fe20000000000 */
[----:B------:R-:W-:Y:S02]  /*5260*/  UMOV UR10, 0x0 ;  /* 0x00000000000a7882 */ /* 0x000fe40000000000 */
[----:B------:R1:W-:Y:S01]  /*5270*/  UTCHMMA.2CTA tmem[UR16], gdesc[UR36], tmem[UR41], tmem[UR18], idesc[UR19], UPT ;  /* 0x00ff1224100079ea */ /* 0x0003e2000ba00029 */
[----:B------:R-:W-:Y:S01]  /*5280*/  UMOV UR11, 0x10150490 ;  /* 0x10150490000b7882 */ /* 0x000fe20000000000 */
[----:B------:R-:W-:Y:S01]  /*5290*/  IMAD.U32 R29, RZ, RZ, UR7 ;  /* 0x00000007ff1d7e24 */ /* 0x000fe2000f8e00ff */
[----:B------:R-:W-:Y:S02]  /*52a0*/  R2UR.FILL UR9, R30 ;  /* 0x000000001e0972ca */ /* 0x000fe400004e0000 */
[----:B-1----:R-:W-:Y:S01]  /*52b0*/  R2UR UR19, R16 ;  /* 0x00000000101372ca */ /* 0x002fe200000e0000 */
[----:B------:R-:W-:Y:S01]  /*52c0*/  IMAD.MOV.U32 R16, RZ, RZ, 0xd8 ;  /* 0x000000d8ff107424 */ /* 0x000fe200078e00ff */
[----:B------:R-:W-:Y:S01]  /*52d0*/  UMOV UR36, 0x0 ;  /* 0x0000000000247882 */ /* 0x000fe20000000000 */
[----:B------:R-:W-:Y:S03]  /*52e0*/  UMOV UR37, 0x10150490 ;  /* 0x1015049000257882 */ /* 0x000fe60000000000 */
[----:B------:R-:W-:Y:S01]  /*52f0*/  R2UR UR17, R16 ;  /* 0x00000000101172ca */ /* 0x000fe200000e0000 */
[----:B------:R-:W-:Y:S05]  /*5300*/  IMAD.MOV.U32 R16, RZ, RZ, 0x150 ;  /* 0x00000150ff107424 */ /* 0x000fea00078e00ff */
[----:B------:R-:W-:Y:S01]  /*5310*/  R2UR UR18, R16 ;  /* 0x00000000101272ca */ /* 0x000fe200000e0000 */
[----:B------:R-:W-:Y:S01]  /*5320*/  UTCHMMA.2CTA tmem[UR5], gdesc[UR34], tmem[UR19], tmem[UR10], idesc[UR11], UPT ;  /* 0x00ff0a22050079ea */ /* 0x000fe2000ba00013 */
[----:B------:R-:W-:Y:S11]  /*5330*/  IMAD.MOV.U32 R16, RZ, RZ, 0xe0 ;  /* 0x000000e0ff107424 */ /* 0x000ff600078e00ff */
[----:B------:R1:W-:Y:S02]  /*5340*/  UTCHMMA.2CTA tmem[UR17], gdesc[UR32], tmem[UR18], tmem[UR10], idesc[UR11], UPT ;  /* 0x00ff0a20110079ea */ /* 0x0003e4000ba00012 */
[----:B-1----:R-:W-:Y:S01]  /*5350*/  R2UR UR11, R16 ;  /* 0x00000000100b72ca */ /* 0x002fe200000e0000 */
[----:B------:R-:W-:Y:S05]  /*5360*/  IMAD.MOV.U32 R16, RZ, RZ, 0x150 ;  /* 0x00000150ff107424 */ /* 0x000fea00078e00ff */
[----:B------:R-:W-:Y:S01]  /*5370*/  R2UR UR16, R16 ;  /* 0x00000000101072ca */ /* 0x000fe200000e0000 */
[----:B------:R-:W-:Y:S05]  /*5380*/  IMAD.MOV.U32 R16, RZ, RZ, 0xe8 ;  /* 0x000000e8ff107424 */ /* 0x000fea00078e00ff */
[----:B------:R-:W-:Y:S01]  /*5390*/  R2UR UR5, R16 ;  /* 0x00000000100572ca */ /* 0x000fe200000e0000 */
[----:B------:R-:W-:Y:S05]  /*53a0*/  IMAD.MOV.U32 R16, RZ, RZ, 0x150 ;  /* 0x00000150ff107424 */ /* 0x000fea00078e00ff */
[----:B------:R-:W-:Y:S01]  /*53b0*/  R2UR UR10, R16 ;  /* 0x00000000100a72ca */ /* 0x000fe200000e0000 */
[----:B------:R1:W-:Y:S11]  /*53c0*/  UTCHMMA.2CTA tmem[UR11], gdesc[UR30], tmem[UR16], tmem[UR36], idesc[UR37], UPT ;  /* 0x00ff241e0b0079ea */ /* 0x0003f6000ba00010 */
[----:B------:R-:W-:Y:S01]  /*53d0*/  @!UPT UIADD3 URZ, UPT, UPT, URZ, URZ, URZ ;  /* 0x000000fffffff290 */ /* 0x000fe2000fffe0ff */
[----:B------:R1:W-:Y:S01]  /*53e0*/  UTCHMMA.2CTA tmem[UR5], gdesc[UR28], tmem[UR10], tmem[UR76], idesc[UR77], UPT ;  /* 0x00ff4c1c050079ea */ /* 0x0003e2000ba0000a */
[----:B------:R-:W2:Y:S02]  /*53f0*/  SYNCS.PHASECHK.TRANS64.TRYWAIT P0, [UR4+0x128], R29 ;  /* 0x0001281dff0075a7 */ /* 0x000ea40008001104 */
[----:B-12---:R-:W-:Y:S05]  /*5400*/  @!P0 BRA `(.L_x_55) ;  /* 0x0000009400588947 */ /* 0x006fea0003800000 */
.L_x_138:
[----:B------:R-:W-:Y:S01]  /*5410*/  UIADD3 UR5, UPT, UPT, UR40, 0x70, URZ ;  /* 0x0000007028057890 */ /* 0x000fe2000fffe0ff */
[----:B------:R-:W-:Y:S01]  /*5420*/  R2UR UR19, R14 ;  /* 0x000000000e1372ca */ /* 0x000fe200000e0000 */
[----:B------:R-:W-:Y:S01]  /*5430*/  UIADD3 UR6, UPT, UPT, UR6, 0x1, URZ ;  /* 0x0000000106067890 */ /* 0x000fe2000fffe0ff */
[----:B------:R-:W-:Y:S01]  /*5440*/  R2UR UR11, R15 ;  /* 0x000000000f0b72ca */ /* 0x000fe200000e0000 */
[----:B------:R-:W-:Y:S01]  /*5450*/  UIADD3 UR53, UPT, UPT, UR53, 0x1, URZ ;  /* 0x0000000135357890 */ /* 0x000fe2000fffe0ff */
[----:B------:R-:W-:Y:S01]  /*5460*/  R2UR UR18, R12 ;  /* 0x000000000c1272ca */ /* 0x000fe200000e0000 */
[----:B------:R-:W-:Y:S01]  /*5470*/  UISETP.NE.AND UP1, UPT, UR6, 0xe, UPT ;  /* 0x0000000e0600788c */ /* 0x000fe2000bf25270 */
[----:B------:R-:W-:Y:S01]  /*5480*/  R2UR UR10, R13 ;  /* 0x000000000d0a72ca */ /* 0x000fe200000e0000 */
[----:B------:R-:W-:Y:S01]  /*5490*/  ULOP3.LUT UR54, UR54, 0x1, URZ, 0x3c, !UPT ;  /* 0x0000000136367892 */ /* 0x000fe2000f8e3cff */
[----:B------:R-:W-:Y:S01]  /*54a0*/  R2UR UR7, R11 ;  /* 0x000000000b0772ca */ /* 0x000fe200000e0000 */
[----:B------:R-:W-:Y:S01]  /*54b0*/  USEL UR6, UR6, URZ, UP1 ;  /* 0x000000ff06067287 */ /* 0x000fe20008800000 */
[----:B------:R-:W-:Y:S02]  /*54c0*/  R2UR UR17, R10 ;  /* 0x000000000a1172ca */ /* 0x000fe400000e0000 */
[----:B------:R-:W-:Y:S03]  /*54d0*/  R2UR UR16, R9 ;  /* 0x00000000091072ca */ /* 0x000fe600000e0000 */
[----:B------:R2:W-:Y:S04]  /*54e0*/  UTCHMMA.2CTA tmem[UR11], gdesc[UR26], tmem[UR19], tmem[UR74], idesc[UR75], UPT ;  /* 0x00ff4a1a0b0079ea */ /* 0x0005e8000ba00013 */
[----:B------:R3:W-:Y:S01]  /*54f0*/  UTCHMMA.2CTA tmem[UR10], gdesc[UR24], tmem[UR18], tmem[UR72], idesc[UR73], UPT ;  /* 0x00ff48180a0079ea */ /* 0x0007e2000ba00012 */
[----:B------:R4:W-:Y:S01]  /*5500*/  UTCBAR.2CTA.MULTICAST [UR5], URZ, UR59 ;  /* 0x000000ff050073e9 */ /* 0x0009e2000820083b */
[----:B------:R5:W-:Y:S02]  /*5510*/  UTCHMMA.2CTA gdesc[UR48], gdesc[UR8], tmem[UR7], tmem[UR70], idesc[UR71], !UPT ;  /* 0x00ff4608300075ea */ /* 0x000be4000fa00007 */
[----:B------:R-:W-:Y:S02]  /*5520*/  UTCHMMA.2CTA gdesc[UR50], gdesc[UR22], tmem[UR17], tmem[UR68], idesc[UR69], UPT ;  /* 0x00ff4416320075ea */ /* 0x000fe4000ba00011 */
[----:B------:R1:W-:Y:S01]  /*5530*/  UTCHMMA.2CTA gdesc[UR46], gdesc[UR20], tmem[UR16], tmem[UR66], idesc[UR67], UPT ;  /* 0x00ff42142e0075ea */ /* 0x0003e2000ba00010 */
[----:B--2---:R-:W-:Y:S02]  /*5540*/  R2UR UR11, R8 ;  /* 0x00000000080b72ca */ /* 0x004fe400000e0000 */
[----:B---3--:R-:W-:Y:S01]  /*5550*/  R2UR UR10, R6 ;  /* 0x00000000060a72ca */ /* 0x008fe200000e0000 */
[----:B----4-:R-:W-:Y:S02]  /*5560*/  USEL UR5, URZ, 0x1, UP1 ;  /* 0x00000001ff057887 */ /* 0x010fe40008800000 */
[----:B-----5:R-:W-:Y:S02]  /*5570*/  UIADD3 UR7, UPT, UPT, UR38, 0x70, URZ ;  /* 0x0000007026077890 */ /* 0x020fe4000fffe0ff */
[----:B------:R-:W-:Y:S02]  /*5580*/  UISETP.NE.AND UP1, UPT, UR53, UR56, UPT ;  /* 0x000000383500728c */ /* 0x000fe4000bf25270 */
[----:B-1----:R-:W-:Y:S04]  /*5590*/  ULOP3.LUT UR16, UR39, UR5, URZ, 0x3c, !UPT ;  /* 0x0000000527107292 */ /* 0x002fe8000f8e3cff */
[----:B------:R1:W-:Y:S01]  /*55a0*/  UTCHMMA.2CTA gdesc[UR44], gdesc[UR14], tmem[UR11], tmem[UR64], idesc[UR65], UPT ;  /* 0x00ff400e2c0075ea */ /* 0x0003e2000ba0000b */
[----:B------:R-:W-:Y:S01]  /*55b0*/  UMOV UR18, 0x3 ;  /* 0x0000000300127882 */ /* 0x000fe20000000000 */
[----:B------:R-:W-:Y:S01]  /*55c0*/  UMOV UR8, 0x1 ;  /* 0x0000000100087882 */ /* 0x000fe20000000000 */
[----:B------:R1:W-:Y:S01]  /*55d0*/  UTCHMMA.2CTA gdesc[UR42], gdesc[UR12], tmem[UR10], tmem[UR62], idesc[UR63], UPT ;  /* 0x00ff3e0c2a0075ea */ /* 0x0003e2000ba0000a */
[----:B------:R1:W-:Y:S01]  /*55e0*/  UTCBAR.2CTA.MULTICAST [UR58], URZ, UR18 ;  /* 0x000000ff3a0073e9 */ /* 0x0003e20008200812 */
[----:B------:R1:W-:Y:S01]  /*55f0*/  UTCBAR.2CTA.MULTICAST [UR7], URZ, UR57 ;  /* 0x000000ff070073e9 */ /* 0x0003e20008200839 */
[----:B------:R-:W-:Y:S05]  /*5600*/  BRA.U UP1, `(.L_x_56) ;  /* 0xfffffff101987547 */ /* 0x000fea000b83ffff */
.L_x_49:
[----:B-1----:R-:W-:Y:S01]  /*5610*/  R2UR UR10, R19 ;  /* 0x00000000130a72ca */ /* 0x002fe200000e0000 */
[----:B------:R-:W-:Y:S01]  /*5620*/  ULEA UR17, UR6, UR4, 0x3 ;  /* 0x0000000406117291 */ /* 0x000fe2000f8e18ff */
[----:B--2---:R-:W-:Y:S01]  /*5630*/  R2UR UR9, R24 ;  /* 0x00000000180972ca */ /* 0x004fe200000e0000 */
[----:B------:R-:W-:Y:S01]  /*5640*/  UISETP.NE.U32.AND UP1, UPT, UR8, URZ, UPT ;  /* 0x000000ff0800728c */ /* 0x000fe2000bf25070 */
[----:B------:R-:W-:Y:S02]  /*5650*/  R2UR UR7, R18 ;  /* 0x00000000120772ca */ /* 0x000fe400000e0000 */
[----:B------:R-:W-:-:S09]  /*5660*/  R2UR UR5, R23 ;  /* 0x00000000170572ca */ /* 0x000fd200000e0000 */
[----:B------:R-:W-:Y:S04]  /*5670*/  UTCBAR.2CTA.MULTICAST [UR9], URZ, UR10 ;  /* 0x000000ff090073e9 */ /* 0x000fe8000820080a */
[----:B------:R1:W-:Y:S02]  /*5680*/  UTCBAR.2CTA.MULTICAST [UR5], URZ, UR7 ;  /* 0x000000ff050073e9 */ /* 0x0003e40008200807 */
[----:B-1----:R-:W-:-:S06]  /*5690*/  USHF.L.U32 UR5, UR16, 0x1f, URZ ;  /* 0x0000001f10057899 */ /* 0x002fcc00080006ff */
[----:B------:R-:W-:-:S04]  /*56a0*/  IMAD.U32 R6, RZ, RZ, UR5 ;  /* 0x00000005ff067e24 */ /* 0x000fc8000f8e00ff */
[----:B------:R-:W1:Y:S02]  /*56b0*/  SYNCS.PHASECHK.TRANS64.TRYWAIT P0, [UR17+0x20], R6 ;  /* 0x00002006ff0075a7 */ /* 0x000e640008001111 */
[----:B-1----:R-:W-:Y:S05]  /*56c0*/  @!P0 BRA `(.L_x_57) ;  /* 0x0000009000c88947 */ /* 0x002fea0003800000 */
.L_x_140:
[----:B------:R-:W-:Y:S01]  /*56d0*/  USHF.L.U32 UR5, UR54, 0x1f, URZ ;  /* 0x0000001f36057899 */ /* 0x000fe200080006ff */
[----:B------:R-:W-:Y:S01]  /*56e0*/  HFMA2 R8, -RZ, RZ, 0, 3.814697265625e-06 ;  /* 0x00000040ff087431 */ /* 0x000fe200000001ff */
[----:B------:R-:W-:Y:S01]  /*56f0*/  UIMAD UR7, UR6, 0x2800, UR4 ;  /* 0x00002800060778a4 */ /* 0x000fe2000f8e0204 */
[----:B-1----:R-:W-:-:S03]  /*5700*/  MOV R6, 0x100 ;  /* 0x0000010000067802 */ /* 0x002fc60000000f00 */
[----:B------:R-:W-:Y:S01]  /*5710*/  MOV R9, UR5 ;  /* 0x0000000500097c02 */ /* 0x000fe20008000f00 */
[----:B------:R-:W-:-:S03]  /*5720*/  UIADD3 UR7, UPT, UPT, UR7, 0x14c00, URZ ;  /* 0x00014c0007077890 */ /* 0x000fc6000fffe0ff */
[----:B------:R-:W1:Y:S01]  /*5730*/  SYNCS.PHASECHK.TRANS64.TRYWAIT P0, [UR4+0x110], R9 ;  /* 0x00011009ff0075a7 */ /* 0x000e620008001104 */
[----:B------:R-:W-:-:S04]  /*5740*/  USHF.R.U32.HI UR7, URZ, 0x4, UR7 ;  /* 0x00000004ff077899 */ /* 0x000fc80008011607 */
[----:B------:R-:W-:-:S04]  /*5750*/  ULOP3.LUT UR7, UR7, 0x3fc0, URZ, 0xc0, !UPT ;  /* 0x00003fc007077892 */ /* 0x000fc8000f8ec0ff */
[----:B------:R-:W-:Y:S01]  /*5760*/  ULOP3.LUT UR7, UR7, 0x80000, URZ, 0xfc, !UPT ;  /* 0x0008000007077892 */ /* 0x000fe2000f8efcff */
[----:B-1----:R-:W-:Y:S11]  /*5770*/  @!P0 BRA `(.L_x_58) ;  /* 0x0000009000bc8947 */ /* 0x002ff60003800000 */
.L_x_142:
[----:B------:R-:W-:Y:S01]  /*5780*/  R2UR UR10, R8 ;  /* 0x00000000080a72ca */ /* 0x000fe200000e0000 */
[----:B------:R-:W-:Y:S01]  /*5790*/  IMAD.MOV.U32 R8, RZ, RZ, 0x48 ;  /* 0x00000048ff087424 */ /* 0x000fe200078e00ff */
[----:B------:R-:W-:Y:S01]  /*57a0*/  R2UR UR12, R6 ;  /* 0x00000000060c72ca */ /* 0x000fe200000e0000 */
[----:B------:R-:W-:Y:S01]  /*57b0*/  IMAD.MOV.U32 R6, RZ, RZ, 0x100 ;  /* 0x00000100ff067424 */ /* 0x000fe200078e00ff */
[----:B------:R-:W-:Y:S01]  /*57c0*/  UMOV UR8, 0x0 ;  /* 0x0000000000087882 */ /* 0x000fe20000000000 */
[----:B------:R-:W-:Y:S01]  /*57d0*/  UMOV UR9, 0x10150490 ;  /* 0x1015049000097882 */ /* 0x000fe20000000000 */
[----:B------:R-:W-:Y:S01]  /*57e0*/  UMOV UR24, UR7 ;  /* 0x0000000700187c82 */ /* 0x000fe20008000000 */
[----:B------:R-:W-:Y:S01]  /*57f0*/  UMOV UR25, 0x4080 ;  /* 0x0000408000197882 */ /* 0x000fe20000000000 */
[----:B------:R-:W-:Y:S01]  /*5800*/  UIADD3 UR22, UPT, UPT, UR7, 0x10, URZ ;  /* 0x0000001007167890 */ /* 0x000fe2000fffe0ff */
[----:B-1----:R-:W-:Y:S01]  /*5810*/  IMAD.U32 R9, RZ, RZ, UR5 ;  /* 0x00000005ff097e24 */ /* 0x002fe2000f8e00ff */
[----:B------:R-:W-:Y:S01]  /*5820*/  UMOV UR26, 0x0 ;  /* 0x00000000001a7882 */ /* 0x000fe20000000000 */
[----:B------:R-:W-:Y:S01]  /*5830*/  UMOV UR27, 0x10150490 ;  /* 0x10150490001b7882 */ /* 0x000fe20000000000 */
[----:B------:R-:W-:Y:S01]  /*5840*/  UMOV UR23, 0x4080 ;  /* 0x0000408000177882 */ /* 0x000fe20000000000 */
[----:B------:R-:W-:-:S02]  /*5850*/  UIADD3 UR20, UPT, UPT, UR7, 0x20, URZ ;  /* 0x0000002007147890 */ /* 0x000fc4000fffe0ff */
[----:B------:R1:W-:Y:S01]  /*5860*/  UTCHMMA.2CTA tmem[UR10], gdesc[UR24], tmem[UR12], tmem[UR8], idesc[UR9], UP1 ;  /* 0x00ff08180a0079ea */ /* 0x0003e20008a0000c */
[----:B------:R-:W-:Y:S01]  /*5870*/  UIADD3 UR18, UPT, UPT, UR7, 0x30, URZ ;  /* 0x0000003007127890 */ /* 0x000fe2000fffe0ff */
[----:B------:R-:W-:Y:S01]  /*5880*/  UMOV UR21, 0x4080 ;  /* 0x0000408000157882 */ /* 0x000fe20000000000 */
[----:B------:R-:W-:Y:S01]  /*5890*/  UMOV UR19, 0x4080 ;  /* 0x0000408000137882 */ /* 0x000fe20000000000 */
[----:B------:R-:W-:Y:S01]  /*58a0*/  UIADD3 UR14, UPT, UPT, UR7, 0x40, URZ ;  /* 0x00000040070e7890 */ /* 0x000fe2000fffe0ff */
[----:B------:R-:W-:Y:S01]  /*58b0*/  UMOV UR15, 0x4080 ;  /* 0x00004080000f7882 */ /* 0x000fe20000000000 */
[----:B------:R-:W-:Y:S01]  /*58c0*/  UMOV UR13, 0x4080 ;  /* 0x00004080000d7882 */ /* 0x000fe20000000000 */
[----:B-1----:R-:W-:Y:S01]  /*58d0*/  R2UR UR8, R8 ;  /* 0x00000000080872ca */ /* 0x002fe200000e0000 */
[----:B------:R-:W-:Y:S01]  /*58e0*/  IMAD.MOV.U32 R8, RZ, RZ, 0x50 ;  /* 0x00000050ff087424 */ /* 0x000fe200078e00ff */
[C---:B------:R-:W-:Y:S02]  /*58f0*/  R2UR UR9, R6.reuse ;  /* 0x00000000060972ca */ /* 0x040fe400000e0000 */
[----:B------:R-:W-:-:S02]  /*5900*/  R2UR UR10, R6 ;  /* 0x00000000060a72ca */ /* 0x000fc400000e0000 */
[----:B------:R-:W-:Y:S01]  /*5910*/  R2UR UR11, R8 ;  /* 0x00000000080b72ca */ /* 0x000fe200000e0000 */
[----:B------:R-:W-:-:S05]  /*5920*/  IMAD.MOV.U32 R8, RZ, RZ, 0x58 ;  /* 0x00000058ff087424 */ /* 0x000fca00078e00ff */
[----:B------:R-:W-:Y:S01]  /*5930*/  R2UR UR12, R8 ;  /* 0x00000000080c72ca */ /* 0x000fe200000e0000 */
[----:B------:R-:W-:Y:S02]  /*5940*/  IMAD.MOV.U32 R8, RZ, RZ, 0x60 ;  /* 0x00000060ff087424 */ /* 0x000fe400078e00ff */
[----:B------:R1:W-:Y:S04]  /*5950*/  UTCHMMA.2CTA tmem[UR8], gdesc[UR22], tmem[UR9], tmem[UR26], idesc[UR27], UPT ;  /* 0x00ff1a16080079ea */ /* 0x0003e8000ba00009 */
[----:B------:R2:W-:Y:S01]  /*5960*/  UTCHMMA.2CTA tmem[UR11], gdesc[UR20], tmem[UR10], tmem[UR26], idesc[UR27], UPT ;  /* 0x00ff1a140b0079ea */ /* 0x0005e2000ba0000a */
[----:B-1----:R-:W-:Y:S02]  /*5970*/  R2UR UR8, R6 ;  /* 0x00000000060872ca */ /* 0x002fe400000e0000 */
[----:B------:R-:W-:Y:S01]  /*5980*/  R2UR UR9, R8 ;  /* 0x00000000080972ca */ /* 0x000fe200000e0000 */
[----:B------:R-:W-:-:S05]  /*5990*/  IMAD.MOV.U32 R8, RZ, RZ, 0x68 ;  /* 0x00000068ff087424 */ /* 0x000fca00078e00ff */
[----:B--2---:R-:W-:Y:S01]  /*59a0*/  R2UR UR11, R8 ;  /* 0x00000000080b72ca */ /* 0x004fe200000e0000 */
[----:B------:R-:W-:-:S04]  /*59b0*/  IMAD.MOV.U32 R8, RZ, RZ, 0x70 ;  /* 0x00000070ff087424 */ /* 0x000fc800078e00ff */
[----:B------:R1:W-:Y:S02]  /*59c0*/  UTCHMMA.2CTA tmem[UR12], gdesc[UR18], tmem[UR8], tmem[UR26], idesc[UR27], UPT ;  /* 0x00ff1a120c0079ea */ /* 0x0003e4000ba00008 */
[----:B------:R2:W-:Y:S01]  /*59d0*/  UTCHMMA.2CTA tmem[UR9], gdesc[UR14], tmem[UR10], tmem[UR26], idesc[UR27], UPT ;  /* 0x00ff1a0e090079ea */ /* 0x0005e2000ba0000a */
[----:B-1----:R-:W-:-:S09]  /*59e0*/  UIADD3 UR12, UPT, UPT, UR7, 0x50, URZ ;  /* 0x00000050070c7890 */ /* 0x002fd2000fffe0ff */
[----:B------:R2:W-:Y:S01]  /*59f0*/  UTCHMMA.2CTA tmem[UR11], gdesc[UR12], tmem[UR8], tmem[UR26], idesc[UR27], UPT ;  /* 0x00ff1a0c0b0079ea */ /* 0x0005e2000ba00008 */
[----:B------:R-:W1:Y:S02]  /*5a00*/  SYNCS.PHASECHK.TRANS64.TRYWAIT P0, [UR4+0x120], R9 ;  /* 0x00012009ff0075a7 */ /* 0x000e640008001104 */
[----:B-12---:R-:W-:Y:S05]  /*5a10*/  @!P0 BRA `(.L_x_59) ;  /* 0x0000009000348947 */ /* 0x006fea0003800000 */
.L_x_144:
[----:B------:R-:W-:Y:S01]  /*5a20*/  R2UR UR27, R8 ;  /* 0x00000000081b72ca */ /* 0x000fe200000e0000 */
[----:B------:R-:W-:Y:S01]  /*5a30*/  IMAD.MOV.U32 R8, RZ, RZ, 0x78 ;  /* 0x00000078ff087424 */ /* 0x000fe200078e00ff */
[----:B------:R-:W-:Y:S01]  /*5a40*/  R2UR UR28, R6 ;  /* 0x00000000061c72ca */ /* 0x000fe200000e0000 */
[----:B------:R-:W-:Y:S01]  /*5a50*/  IMAD.MOV.U32 R6, RZ, RZ, 0x100 ;  /* 0x00000100ff067424 */ /* 0x000fe200078e00ff */
[----:B------:R-:W-:Y:S01]  /*5a60*/  UIADD3 UR10, UPT, UPT, UR7, 0x60, URZ ;  /* 0x00000060070a7890 */ /* 0x000fe2000fffe0ff */
[----:B------:R-:W-:Y:S01]  /*5a70*/  R2UR UR30, R22 ;  /* 0x00000000161e72ca */ /* 0x000fe200000e0000 */
[----:B------:R-:W-:Y:S01]  /*5a80*/  UIADD3 UR8, UPT, UPT, UR7, 0x70, URZ ;  /* 0x0000007007087890 */ /* 0x000fe2000fffe0ff */
[----:B------:R-:W-:Y:S01]  /*5a90*/  R2UR UR7, R8 ;  /* 0x00000000080772ca */ /* 0x000fe200000e0000 */
[----:B------:R-:W-:Y:S01]  /*5aa0*/  UMOV UR32, 0x0 ;  /* 0x0000000000207882 */ /* 0x000fe20000000000 */
[----:B------:R-:W-:Y:S01]  /*5ab0*/  R2UR UR26, R6 ;  /* 0x00000000061a72ca */ /* 0x000fe200000e0000 */
[----:B------:R-:W-:Y:S01]  /*5ac0*/  UMOV UR33, 0x10150490 ;  /* 0x1015049000217882 */ /* 0x000fe20000000000 */
[----:B------:R-:W-:Y:S01]  /*5ad0*/  UMOV UR11, 0x4080 ;  /* 0x00004080000b7882 */ /* 0x000fe20000000000 */
[----:B------:R-:W-:Y:S01]  /*5ae0*/  UMOV UR9, 0x4080 ;  /* 0x0000408000097882 */ /* 0x000fe20000000000 */
[----:B-1----:R-:W-:Y:S01]  /*5af0*/  IMAD.U32 R9, RZ, RZ, UR5 ;  /* 0x00000005ff097e24 */ /* 0x002fe2000f8e00ff */
[----:B------:R-:W-:Y:S01]  /*5b00*/  UMOV UR29, 0x3 ;  /* 0x00000003001d7882 */ /* 0x000fe20000000000 */
[----:B------:R1:W-:Y:S01]  /*5b10*/  UTCHMMA.2CTA tmem[UR27], gdesc[UR10], tmem[UR28], tmem[UR32], idesc[UR33], UPT ;  /* 0x00ff200a1b0079ea */ /* 0x0003e2000ba0001c */
[----:B------:R-:W-:-:S02]  /*5b20*/  IMAD.MOV.U32 R8, RZ, RZ, 0xc0 ;  /* 0x000000c0ff087424 */ /* 0x000fc400078e00ff */
[----:B------:R-:W-:-:S04]  /*5b30*/  IMAD.MOV.U32 R6, RZ, RZ, 0x150 ;  /* 0x00000150ff067424 */ /* 0x000fc800078e00ff */
[----:B------:R1:W-:Y:S01]  /*5b40*/  UTCHMMA.2CTA tmem[UR7], gdesc[UR8], tmem[UR26], tmem[UR32], idesc[UR33], UPT ;  /* 0x00ff2008070079ea */ /* 0x0003e2000ba0001a */
[----:B------:R1:W-:Y:S01]  /*5b50*/  UTCBAR.2CTA.MULTICAST [UR30], URZ, UR29 ;  /* 0x000000ff1e0073e9 */ /* 0x0003e2000820081d */
[----:B------:R-:W2:Y:S02]  /*5b60*/  SYNCS.PHASECHK.TRANS64.TRYWAIT P0, [UR4+0x118], R9 ;  /* 0x00011809ff0075a7 */ /* 0x000ea40008001104 */
[----:B-12---:R-:W-:Y:S05]  /*5b70*/  @!P0 BRA `(.L_x_60) ;  /* 0x0000008c00fc8947 */ /* 0x006fea0003800000 */
.L_x_146:
[----:B------:R-:W-:Y:S01]  /*5b80*/  R2UR UR29, R8 ;  /* 0x00000000081d72ca */ /* 0x000fe200000e0000 */
[----:B------:R-:W-:Y:S01]  /*5b90*/  IMAD.MOV.U32 R8, RZ, RZ, 0xc8 ;  /* 0x000000c8ff087424 */ /* 0x000fe200078e00ff */
[----:B------:R-:W-:Y:S01]  /*5ba0*/  R2UR UR30, R6 ;  /* 0x00000000061e72ca */ /* 0x000fe200000e0000 */
[----:B------:R-:W-:Y:S01]  /*5bb0*/  UMOV UR26, 0x0 ;  /* 0x00000000001a7882 */ /* 0x000fe20000000000 */
[----:B------:R-:W-:Y:S01]  /*5bc0*/  UMOV UR27, 0x10150490 ;  /* 0x10150490001b7882 */ /* 0x000fe20000000000 */
[----:B------:R-:W-:Y:S01]  /*5bd0*/  IMAD.MOV.U32 R6, RZ, RZ, 0x150 ;  /* 0x00000150ff067424 */ /* 0x000fe200078e00ff */
[----:B------:R-:W-:Y:S01]  /*5be0*/  UMOV UR32, 0x0 ;  /* 0x0000000000207882 */ /* 0x000fe20000000000 */
[----:B------:R-:W-:-:S03]  /*5bf0*/  UMOV UR33, 0x10150490 ;  /* 0x1015049000217882 */ /* 0x000fc60000000000 */
[----:B------:R-:W-:-:S05]  /*5c00*/  R2UR UR28, R6 ;  /* 0x00000000061c72ca */ /* 0x000fca00000e0000 */
[----:B------:R2:W-:Y:S02]  /*5c10*/  UTCHMMA.2CTA tmem[UR29], gdesc[UR24], tmem[UR30], tmem[UR26], idesc[UR27], UP1 ;  /* 0x00ff1a181d0079ea */ /* 0x0005e40008a0001e */
[----:B--2---:R-:W-:Y:S01]  /*5c20*/  R2UR UR27, R8 ;  /* 0x00000000081b72ca */ /* 0x004fe200000e0000 */
[----:B------:R-:W-:Y:S01]  /*5c30*/  IMAD.MOV.U32 R8, RZ, RZ, 0xd0 ;  /* 0x000000d0ff087424 */ /* 0x000fe200078e00ff */
[C---:B------:R-:W-:Y:S02]  /*5c40*/  R2UR UR26, R6.reuse ;  /* 0x00000000061a72ca */ /* 0x040fe400000e0000 */
[----:B------:R-:W-:Y:S02]  /*5c50*/  R2UR UR25, R6 ;  /* 0x00000000061972ca */ /* 0x000fe400000e0000 */
[----:B------:R-:W-:Y:S01]  /*5c60*/  R2UR UR7, R8 ;  /* 0x00000000080772ca */ /* 0x000fe200000e0000 */
[----:B------:R-:W-:-:S05]  /*5c70*/  IMAD.MOV.U32 R8, RZ, RZ, 0xd8 ;  /* 0x000000d8ff087424 */ /* 0x000fca00078e00ff */
[----:B------:R-:W-:Y:S01]  /*5c80*/  R2UR UR24, R8 ;  /* 0x00000000081872ca */ /* 0x000fe200000e0000 */
[----:B------:R-:W-:Y:S01]  /*5c90*/  IMAD.MOV.U32 R8, RZ, RZ, 0xe0 ;  /* 0x000000e0ff087424 */ /* 0x000fe200078e00ff */
[----:B------:R2:W-:Y:S05]  /*5ca0*/  UTCHMMA.2CTA tmem[UR27], gdesc[UR22], tmem[UR28], tmem[UR32], idesc[UR33], UPT ;  /* 0x00ff20161b0079ea */ /* 0x0005ea000ba0001c */
[----:B------:R3:W-:Y:S06]  /*5cb0*/  UTCHMMA.2CTA tmem[UR7], gdesc[UR20], tmem[UR26], tmem[UR32], idesc[UR33], UPT ;  /* 0x00ff2014070079ea */ /* 0x0007ec000ba0001a */
[----:B------:R4:W-:Y:S01]  /*5cc0*/  UTCHMMA.2CTA tmem[UR24], gdesc[UR18], tmem[UR25], tmem[UR32], idesc[UR33], UPT ;  /* 0x00ff2012180079ea */ /* 0x0009e2000ba00019 */
[----:B--2---:R-:W-:Y:S01]  /*5cd0*/  R2UR UR22, R8 ;  /* 0x00000000081672ca */ /* 0x004fe200000e0000 */
[----:B------:R-:W-:Y:S01]  /*5ce0*/  IMAD.MOV.U32 R8, RZ, RZ, 0xe8 ;  /* 0x000000e8ff087424 */ /* 0x000fe200078e00ff */
[----:B------:R-:W-:-:S02]  /*5cf0*/  R2UR UR23, R6 ;  /* 0x00000000061772ca */ /* 0x000fc400000e0000 */
[----:B---3--:R-:W-:Y:S01]  /*5d00*/  R2UR UR20, R6 ;  /* 0x00000000061472ca */ /* 0x008fe200000e0000 */
[----:B------:R-:W-:Y:S01]  /*5d10*/  IMAD.U32 R6, RZ, RZ, UR5 ;  /* 0x00000005ff067e24 */ /* 0x000fe2000f8e00ff */
[----:B------:R-:W-:-:S09]  /*5d20*/  R2UR UR7, R8 ;  /* 0x00000000080772ca */ /* 0x000fd200000e0000 */
[----:B------:R4:W-:Y:S04]  /*5d30*/  UTCHMMA.2CTA tmem[UR22], gdesc[UR14], tmem[UR23], tmem[UR32], idesc[UR33], UPT ;  /* 0x00ff200e160079ea */ /* 0x0009e8000ba00017 */
[----:B------:R4:W-:Y:S01]  /*5d40*/  UTCHMMA.2CTA tmem[UR7], gdesc[UR12], tmem[UR20], tmem[UR32], idesc[UR33], UPT ;  /* 0x00ff200c070079ea */ /* 0x0009e2000ba00014 */
[----:B------:R-:W2:Y:S02]  /*5d50*/  SYNCS.PHASECHK.TRANS64.TRYWAIT P0, [UR4+0x128], R6 ;  /* 0x00012806ff0075a7 */ /* 0x000ea40008001104 */
[----:B--2-4-:R-:W-:Y:S05]  /*5d60*/  @!P0 BRA `(.L_x_61) ;  /* 0x0000008c00a08947 */ /* 0x014fea0003800000 */
.L_x_148:
[----:B------:R-:W-:Y:S01]  /*5d70*/  IMAD.MOV.U32 R8, RZ, RZ, 0xf0 ;  /* 0x000000f0ff087424 */ /* 0x000fe200078e00ff */
[----:B------:R-:W-:Y:S01]  /*5d80*/  UMOV UR12, 0x0 ;  /* 0x00000000000c7882 */ /* 0x000fe20000000000 */
[----:B-1----:R-:W-:Y:S01]  /*5d90*/  IMAD.MOV.U32 R6, RZ, RZ, 0x150 ;  /* 0x00000150ff067424 */ /* 0x002fe200078e00ff */
[----:B------:R-:W-:Y:S01]  /*5da0*/  UMOV UR13, 0x10150490 ;  /* 0x10150490000d7882 */ /* 0x000fe20000000000 */
[----:B------:R-:W-:Y:S01]  /*5db0*/  R2UR UR7, R21 ;  /* 0x00000000150772ca */ /* 0x000fe200000e0000 */
[----:B------:R-:W-:Y:S01]  /*5dc0*/  UMOV UR20, 0x0 ;  /* 0x0000000000147882 */ /* 0x000fe20000000000 */
[----:B------:R-:W-:Y:S01]  /*5dd0*/  R2UR UR5, R8 ;  /* 0x00000000080572ca */ /* 0x000fe200000e0000 */
[----:B------:R-:W-:Y:S01]  /*5de0*/  IMAD.MOV.U32 R8, RZ, RZ, 0xf8 ;  /* 0x000000f8ff087424 */ /* 0x000fe200078e00ff */
[----:B------:R-:W-:Y:S01]  /*5df0*/  R2UR UR14, R6 ;  /* 0x00000000060e72ca */ /* 0x000fe200000e0000 */
[----:B------:R-:W-:Y:S01]  /*5e00*/  UMOV UR21, 0x10150490 ;  /* 0x1015049000157882 */ /* 0x000fe20000000000 */
[----:B------:R-:W-:Y:S01]  /*5e10*/  R2UR UR18, R17 ;  /* 0x00000000111272ca */ /* 0x000fe200000e0000 */
[----:B------:R-:W-:Y:S01]  /*5e20*/  UMOV UR15, 0x3 ;  /* 0x00000003000f7882 */ /* 0x000fe20000000000 */
[----:B------:R-:W-:-:S02]  /*5e30*/  UIADD3 UR6, UPT, UPT, UR6, 0x1, URZ ;  /* 0x0000000106067890 */ /* 0x000fc4000fffe0ff */
[----:B------:R-:W-:Y:S02]  /*5e40*/  ULOP3.LUT UR61, UR61, 0x1, URZ, 0x3c, !UPT ;  /* 0x000000013d3d7892 */ /* 0x000fe4000f8e3cff */
[----:B------:R-:W-:Y:S02]  /*5e50*/  UISETP.NE.AND UP1, UPT, UR6, 0xe, UPT ;  /* 0x0000000e0600788c */ /* 0x000fe4000bf25270 */
[----:B------:R-:W-:Y:S02]  /*5e60*/  ULOP3.LUT UR54, UR54, 0x1, URZ, 0x3c, !UPT ;  /* 0x0000000136367892 */ /* 0x000fe4000f8e3cff */
[----:B------:R-:W-:Y:S01]  /*5e70*/  USEL UR22, UR6, URZ, UP1 ;  /* 0x000000ff06167287 */ /* 0x000fe20008800000 */
[----:B------:R1:W-:Y:S02]  /*5e80*/  UTCHMMA.2CTA tmem[UR5], gdesc[UR10], tmem[UR14], tmem[UR12], idesc[UR13], UPT ;  /* 0x00ff0c0a050079ea */ /* 0x0003e4000ba0000e */
[----:B-1----:R-:W-:Y:S01]  /*5e90*/  R2UR UR12, R8 ;  /* 0x00000000080c72ca */ /* 0x002fe200000e0000 */
[----:B------:R-:W-:Y:S01]  /*5ea0*/  USEL UR5, URZ, 0x1, UP1 ;  /* 0x00000001ff057887 */ /* 0x000fe20008800000 */
[----:B------:R-:W-:-:S03]  /*5eb0*/  R2UR UR13, R6 ;  /* 0x00000000060d72ca */ /* 0x000fc600000e0000 */
[----:B------:R-:W-:-:S10]  /*5ec0*/  ULOP3.LUT UR24, UR16, UR5, URZ, 0x3c, !UPT ;  /* 0x0000000510187292 */ /* 0x000fd4000f8e3cff */
[----:B------:R-:W-:Y:S01]  /*5ed0*/  UTCHMMA.2CTA tmem[UR12], gdesc[UR8], tmem[UR13], tmem[UR20], idesc[UR21], UPT ;  /* 0x00ff14080c0079ea */ /* 0x000fe2000ba0000d */
[----:B------:R1:W-:Y:S02]  /*5ee0*/  UTCBAR.2CTA.MULTICAST [UR7], URZ, UR15 ;  /* 0x000000ff070073e9 */ /* 0x0003e4000820080f */
[----:B-1----:R-:W-:-:S09]  /*5ef0*/  UIADD3 UR7, UPT, UPT, UR17, 0x90, URZ ;  /* 0x0000009011077890 */ /* 0x002fd2000fffe0ff */
[----:B------:R1:W-:Y:S01]  /*5f00*/  UTCBAR.2CTA.MULTICAST [UR7], URZ, UR18 ;  /* 0x000000ff070073e9 */ /* 0x0003e20008200812 */
[----:B------:R-:W-:Y:S02]  /*5f10*/  NOP ;  /* 0x0000000000007918 */ /* 0x000fe40000000000 */
.L_x_45:
[----:B------:R-:W2:Y:S01]  /*5f20*/  LDCU UR6, c[0x0][0x624] ;  /* 0x0000c480ff0677ac */ /* 0x000ea20008000800 */
[----:B------:R-:W-:-:S13]  /*5f30*/  R2UR UR5, R20 ;  /* 0x00000000140572ca */ /* 0x000fda00000e0000 */
[----:B--2---:R-:W-:-:S09]  /*5f40*/  UISETP.GE.AND UP1, UPT, UR5, UR6, UPT ;  /* 0x000000060500728c */ /* 0x004fd2000bf26270 */
[----:B------:R-:W-:Y:S05]  /*5f50*/  BRA.U !UP1, `(.L_x_62) ;  /* 0xffffffe1098c7547 */ /* 0x000fea000b83ffff */
.L_x_44:
[----:B------:R-:W2:Y:S01]  /*5f60*/  S2UR UR5, SR_CgaCtaId ;  /* 0x00000000000579c3 */ /* 0x000ea20000008800 */
[----:B------:R-:W-:Y:S01]  /*5f70*/  ELECT P0, URZ, PT ;  /* 0x0000000000ff782f */ /* 0x000fe20003800000 */
[----:B------:R-:W-:Y:S01]  /*5f80*/  IMAD.MOV.U32 R6, RZ, RZ, 0x1 ;  /* 0x00000001ff067424 */ /* 0x000fe200078e00ff */
[----:B------:R-:W-:-:S05]  /*5f90*/  UMOV UR10, 0x1 ;  /* 0x00000001000a7882 */ /* 0x000fca0000000000 */
[----:B------:R-:W-:Y:S08]  /*5fa0*/  UVIRTCOUNT.DEALLOC.SMPOOL 0x80 ;  /* 0x000000800000784c */ /* 0x000ff00000000000 */
[----:B------:R-:W3:Y:S01]  /*5fb0*/  S2UR UR9, SR_CgaCtaId ;  /* 0x00000000000979c3 */ /* 0x000ee20000008800 */
[----:B------:R-:W-:Y:S01]  /*5fc0*/  @P0 MOV R9, 0x40 ;  /* 0x0000004000090802 */ /* 0x000fe20000000f00 */
[----:B--2---:R-:W-:Y:S01]  /*5fd0*/  @P0 IMAD.U32 R4, RZ, RZ, UR5 ;  /* 0x00000005ff040e24 */ /* 0x004fe2000f8e00ff */
[----:B------:R-:W-:-:S04]  /*5fe0*/  UIADD3 UR5, UPT, UPT, UR4, 0x1c0, URZ ;  /* 0x000001c004057890 */ /* 0x000fc8000fffe0ff */
[C---:B------:R-:W-:Y:S02]  /*5ff0*/  @P0 LEA R9, R4.reuse, R9, 0x18 ;  /* 0x0000000904090211 */ /* 0x040fe400078ec0ff */
[----:B------:R-:W-:Y:S01]  /*6000*/  LOP3.LUT R11, R4, 0x1, RZ, 0x3c, !PT ;  /* 0x00000001040b7812 */ /* 0x000fe200078e3cff */
[----:B------:R-:W-:Y:S02]  /*6010*/  IMAD.U32 R4, RZ, RZ, UR5 ;  /* 0x00000005ff047e24 */ /* 0x000fe4000f8e00ff */
[----:B------:R2:W-:Y:S03]  /*6020*/  @P0 STS.U8 [R9], R6 ;  /* 0x0000000609000388 */ /* 0x0005e60000000000 */
[----:B------:R-:W-:Y:S01]  /*6030*/  PRMT R11, R11, 0x654, R4 ;  /* 0x000006540b0b7816 */ /* 0x000fe20000000004 */
[----:B------:R-:W-:Y:S01]  /*6040*/  IMAD.U32 R4, RZ, RZ, UR10 ;  /* 0x0000000aff047e24 */ /* 0x000fe2000f8e00ff */
[----:B------:R-:W-:Y:S06]  /*6050*/  BAR.SYNC.DEFER_BLOCKING 0x2, 0x1a0 ;  /* 0x0086800000007b1d */ /* 0x000fec0000010000 */
[----:B------:R2:W-:Y:S01]  /*6060*/  SYNCS.ARRIVE.TRANS64.RED.ART0 RZ, [R11+URZ], R4 ;  /* 0x000000040bff79a7 */ /* 0x0005e200085004ff */
[----:B------:R-:W4:Y:S02]  /*6070*/  SYNCS.PHASECHK.TRANS64.TRYWAIT P0, [UR4+0x1c0], RZ ;  /* 0x0001c0ffff0075a7 */ /* 0x000f240008001104 */
[----:B--234-:R-:W-:Y:S05]  /*6080*/  @!P0 BRA `(.L_x_63) ;  /* 0x0000008800f88947 */ /* 0x01cfea0003800000 */
.L_x_150:
[----:B------:R-:W-:Y:S01]  /*6090*/  NOP ;  /* 0x0000000000007918 */ /* 0x000fe20000000000 */
[----:B------:R-:W-:Y:S01]  /*60a0*/  UMOV UR5, 0x50 ;  /* 0x0000005000057882 */ /* 0x000fe20000000000 */
[----:B------:R-:W-:Y:S01]  /*60b0*/  R2UR UR6, R5 ;  /* 0x00000000050672ca */ /* 0x000fe200000e0000 */
[----:B------:R-:W-:Y:S01]  /*60c0*/  ULEA UR9, UR9, UR5, 0x18 ;  /* 0x0000000509097291 */ /* 0x000fe2000f8ec0ff */
[----:B-1----:R-:W-:-:S08]  /*60d0*/  UMOV UR7, 0xffff ;  /* 0x0000ffff00077882 */ /* 0x002fd00000000000 */
[----:B--2---:R-:W1:Y:S03]  /*60e0*/  LDS R4, [UR9] ;  /* 0x00000009ff047984 */ /* 0x004e660008000800 */
[----:B------:R-:W-:-:S04]  /*60f0*/  ULOP3.LUT UR5, UR6, 0xffff, URZ, 0xc0, !UPT ;  /* 0x0000ffff06057892 */ /* 0x000fc8000f8ec0ff */
[----:B------:R-:W-:-:S04]  /*6100*/  USHF.R.U32.HI UR5, URZ, 0x5, UR5 ;  /* 0x00000005ff057899 */ /* 0x000fc80008011605 */
[----:B------:R-:W-:Y:S02]  /*6110*/  UIADD3 UR6, UPT, UPT, UR5, 0x10, URZ ;  /* 0x0000001005067890 */ /* 0x000fe4000fffe0ff */
[----:B------:R-:W-:Y:S02]  /*6120*/  USHF.L.U32 UR7, UR7, UR5, URZ ;  /* 0x0000000507077299 */ /* 0x000fe400080006ff */
[----:B------:R-:W-:-:S04]  /*6130*/  USHF.L.U32 UR5, UR10, UR6, URZ ;  /* 0x000000060a057299 */ /* 0x000fc800080006ff */
[----:B------:R-:W-:-:S04]  /*6140*/  ULOP3.LUT UR5, UR5, UR7, URZ, 0xfc, !UPT ;  /* 0x0000000705057292 */ /* 0x000fc8000f8efcff */
[----:B------:R-:W-:Y:S01]  /*6150*/  ULOP3.LUT UR7, UR5, 0xffff, URZ, 0xc0, !UPT ;  /* 0x0000ffff05077892 */ /* 0x000fe2000f8ec0ff */
[----:B-1----:R-:W-:-:S13]  /*6160*/  R2UR UR8, R4 ;  /* 0x00000000040872ca */ /* 0x002fda00000e0000 */
[----:B------:R-:W-:-:S04]  /*6170*/  ULOP3.LUT UR6, UR5, 0xffff, UR8, 0x80, !UPT ;  /* 0x0000ffff05067892 */ /* 0x000fc8000f8e8008 */
[----:B------:R-:W-:-:S09]  /*6180*/  UISETP.NE.AND UP0, UPT, UR6, UR7, UPT ;  /* 0x000000070600728c */ /* 0x000fd2000bf05270 */
[----:B------:R-:W-:Y:S05]  /*6190*/  BRA.U UP0, `(.L_x_64) ;  /* 0x00000001004c7547 */ /* 0x000fea000b800000 */
[----:B------:R-:W-:Y:S02]  /*61a0*/  USHF.R.U32.HI UR6, URZ, 0x10, UR5 ;  /* 0x00000010ff067899 */ /* 0x000fe40008011605 */
[----:B------:R-:W-:-:S04]  /*61b0*/  USHF.R.U32.HI UR7, URZ, 0x10, UR8 ;  /* 0x00000010ff077899 */ /* 0x000fc80008011608 */
[----:B------:R-:W-:-:S04]  /*61c0*/  ULOP3.LUT UR7, UR7, UR6, URZ, 0xc0, !UPT ;  /* 0x0000000607077292 */ /* 0x000fc8000f8ec0ff */
[----:B------:R-:W-:-:S09]  /*61d0*/  UISETP.NE.AND UP0, UPT, UR7, UR6, UPT ;  /* 0x000000060700728c */ /* 0x000fd2000bf05270 */
[----:B------:R-:W-:Y:S05]  /*61e0*/  BRA.U UP0, `(.L_x_65) ;  /* 0x00000001002c7547 */ /* 0x000fea000b800000 */
[----:B------:R-:W1:Y:S01]  /*61f0*/  S2R R5, SR_LANEID ;  /* 0x0000000000057919 */ /* 0x000e620000000000 */
[----:B------:R-:W-:-:S03]  /*6200*/  ULOP3.LUT UR6, URZ, UR5, URZ, 0x33, !UPT ;  /* 0x00000005ff067292 */ /* 0x000fc6000f8e33ff */
[----:B------:R-:W-:Y:S02]  /*6210*/  VOTEU.ANY UR5, UPT, PT ;  /* 0x0000000000057886 */ /* 0x000fe400038e0100 */
[----:B------:R-:W-:Y:S01]  /*6220*/  UFLO.U32 UR5, UR5 ;  /* 0x00000005000572bd */ /* 0x000fe200080e0000 */
[----:B------:R-:W-:-:S04]  /*6230*/  IMAD.U32 R4, RZ, RZ, UR6 ;  /* 0x00000006ff047e24 */ /* 0x000fc8000f8e00ff */
[----:B------:R-:W2:Y:S02]  /*6240*/  REDUX UR7, R4 ;  /* 0x00000000040773c4 */ /* 0x000ea40000000000 */
[----:B------:R3:W-:Y:S01]  /*6250*/  UTCATOMSWS.AND URZ, UR6 ;  /* 0x0000000600ff79e3 */ /* 0x0007e20008000000 */
[----:B-1----:R-:W-:Y:S02]  /*6260*/  ISETP.EQ.U32.AND P0, PT, R5, UR5, PT ;  /* 0x0000000505007c0c */ /* 0x002fe4000bf02070 */
[----:B--2---:R-:W-:-:S11]  /*6270*/  MOV R5, UR7 ;  /* 0x0000000700057c02 */ /* 0x004fd60008000f00 */
[----:B------:R3:W-:Y:S01]  /*6280*/  @P0 ATOMS.AND RZ, [UR9], R5 ;  /* 0x00000005ffff098c */ /* 0x0007e2000a800009 */
[----:B------:R-:W-:Y:S05]  /*6290*/  BRA `(.L_x_66) ;  /* 0x0000000000147947 */ /* 0x000fea0003800000 */
.L_x_65:
[----:B------:R-:W-:Y:S02]  /*62a0*/  MOV R4, 0x62c0 ;  /* 0x000062c000047802 */ /* 0x000fe40000000f00 */
[----:B------:R-:W-:Y:S05]  /*62b0*/  CALL.REL.NOINC `($__internal_0_$__cuda_sm10x_tcgen05_guardrail_trap_col_being_dealloced_not_returned_by_alloc) ;  /* 0x0000009000287944 */ /* 0x000fea0003c00000 */
[----:B------:R-:W-:Y:S05]  /*62c0*/  BRA `(.L_x_66) ;  /* 0x0000000000087947 */ /* 0x000fea0003800000 */
.L_x_64:
[----:B------:R-:W-:Y:S02]  /*62d0*/  MOV R4, 0x62f0 ;  /* 0x000062f000047802 */ /* 0x000fe40000000f00 */
[----:B------:R-:W-:Y:S05]  /*62e0*/  CALL.REL.NOINC `($__internal_2_$__cuda_sm10x_tcgen05_guardrail_trap_unallocated_columns_being_dealloced) ;  /* 0x0000009000347944 */ /* 0x000fea0003c00000 */
.L_x_66:
[----:B------:R-:W-:Y:S01]  /*62f0*/  ELECT P0, URZ, PT ;  /* 0x0000000000ff782f */ /* 0x000fe20003800000 */
[----:B------:R-:W-:-:S12]  /*6300*/  NOP ;  /* 0x0000000000007918 */ /* 0x000fd80000000000 */
[----:B------:R-:W-:Y:S05]  /*6310*/  @!P0 BRA `(.L_x_67) ;  /* 0x0000000000208947 */ /* 0x000fea0003800000 */
[----:B---3--:R-:W-:Y:S02]  /*6320*/  UMOV UR6, 0x20 ;  /* 0x0000002000067882 */ /* 0x008fe40000000000 */
[----:B------:R-:W-:-:S04]  /*6330*/  UIADD3 UR6, UPT, UPT, -UR6, 0x100000, URZ ;  /* 0x0010000006067890 */ /* 0x000fc8000fffe1ff */
[----:B------:R-:W-:Y:S02]  /*6340*/  USHF.L.U32 UR7, UR6, 0xb, URZ ;  /* 0x0000000b06077899 */ /* 0x000fe400080006ff */
[----:B------:R-:W-:Y:S01]  /*6350*/  USHF.L.U32 UR6, UR6, 0x1, URZ ;  /* 0x0000000106067899 */ /* 0x000fe200080006ff */
[----:B------:R-:W1:Y:S11]  /*6360*/  FENCE.VIEW.ASYNC.S ;  /* 0x00000000000073c6 */ /* 0x000e760000000000 */
[----:B-1----:R1:W2:Y:S01]  /*6370*/  SYNCS.EXCH.64 URZ, [UR4+0x1c0], UR6 ;  /* 0x0001c00604ff75b2 */ /* 0x0022a20008000100 */
[----:B------:R-:W-:Y:S05]  /*6380*/  BRA `(.L_x_67) ;  /* 0x0000000000047947 */ /* 0x000fea0003800000 */
.L_x_12:
[----:B------:R-:W-:Y:S01]  /*6390*/  NOP ;  /* 0x0000000000007918 */ /* 0x000fe20000000000 */
.L_x_67:
[----:B-1-3--:R-:W-:Y:S05]  /*63a0*/  BSYNC.RECONVERGENT B1 ;  /* 0x0000000000017941 */ /* 0x00afea0003800200 */
.L_x_9:
[----:B------:R-:W-:Y:S01]  /*63b0*/  R2UR UR4, R0 ;  /* 0x00000000000472ca */ /* 0x000fe200000e0000 */
[----:B------:R-:W-:-:S12]  /*63c0*/  NOP ;  /* 0x0000000000007918 */ /* 0x000fd80000000000 */
[----:B------:R-:W-:-:S09]  /*63d0*/  UISETP.NE.AND UP0, UPT, UR4, 0xd, UPT ;  /* 0x0000000d0400788c */ /* 0x000fd2000bf05270 */
[----:B------:R-:W-:Y:S05]  /*63e0*/  BRA.U UP0, `(.L_x_68) ;  /* 0x0000000900947547 */ /* 0x000fea000b800000 */
[----:B------:R-:W-:-:S08]  /*63f0*/  NOP ;  /* 0x0000000000007918 */ /* 0x000fd00000000000 */
[----:B------:R-:W1:-:S00]  /*6400*/  USETMAXREG.DEALLOC.CTAPOOL 0x30 ;  /* 0x00000030000079c8 */ /* 0x000e4000080e0500 */
[----:B------:R-:W3:Y:S01]  /*6410*/  LDCU UR4, c[0x0][0x610] ;  /* 0x0000c200ff0477ac */ /* 0x000ee20008000800 */
[----:B-1----:R-:W-:Y:S01]  /*6420*/  R2UR UR9, R2 ;  /* 0x00000000020972ca */ /* 0x002fe200000e0000 */
[----:B------:R-:W1:Y:S01]  /*6430*/  LDCU.U8 UR8, c[0x0][0x614] ;  /* 0x0000c280ff0877ac */ /* 0x000e620008000000 */
[----:B------:R-:W4:Y:S01]  /*6440*/  LDCU.U8 UR6, c[0x0][0x615] ;  /* 0x0000c2a0ff0677ac */ /* 0x000f220008000000 */
[----:B------:R-:W5:Y:S01]  /*6450*/  LDCU UR7, c[0x0][0x61c] ;  /* 0x0000c380ff0777ac */ /* 0x000f620008000800 */
[----:B------:R-:W2:Y:S09]  /*6460*/  LDCU.U8 UR10, c[0x0][0x620] ;  /* 0x0000c400ff0a77ac */ /* 0x000eb20008000000 */
[----:B---3--:R-:W-:-:S04]  /*6470*/  UIMAD.WIDE.U32 UR4, UR9, UR4, URZ ;  /* 0x00000004090472a5 */ /* 0x008fc8000f8e00ff */
[----:B------:R-:W-:-:S04]  /*6480*/  UIADD3 UR4, UPT, UPT, UR9, -UR5, URZ ;  /* 0x8000000509047290 */ /* 0x000fc8000fffe0ff */
[----:B-1----:R-:W-:-:S04]  /*6490*/  USHF.R.U32.HI UR4, URZ, UR8, UR4 ;  /* 0x00000008ff047299 */ /* 0x002fc80008011604 */
[----:B------:R-:W-:-:S04]  /*64a0*/  UIADD3 UR4, UPT, UPT, UR5, UR4, URZ ;  /* 0x0000000405047290 */ /* 0x000fc8000fffe0ff */
[----:B----4-:R-:W-:Y:S01]  /*64b0*/  USHF.R.U32.HI UR8, URZ, UR6, UR4 ;  /* 0x00000006ff087299 */ /* 0x010fe20008011604 */
[----:B------:R-:W1:Y:S03]  /*64c0*/  LDCU UR6, c[0x0][0x624] ;  /* 0x0000c480ff0677ac */ /* 0x000e660008000800 */
[----:B-----5:R-:W-:-:S04]  /*64d0*/  UIMAD.WIDE.U32 UR4, UR8, UR7, URZ ;  /* 0x00000007080472a5 */ /* 0x020fc8000f8e00ff */
[----:B------:R-:W-:-:S04]  /*64e0*/  UIADD3 UR4, UPT, UPT, UR8, -UR5, URZ ;  /* 0x8000000508047290 */ /* 0x000fc8000fffe0ff */
[----:B--2---:R-:W-:-:S04]  /*64f0*/  USHF.R.U32.HI UR4, URZ, UR10, UR4 ;  /* 0x0000000aff047299 */ /* 0x004fc80008011604 */
[----:B------:R-:W-:Y:S02]  /*6500*/  UIADD3 UR4, UPT, UPT, UR5, UR4, URZ ;  /* 0x0000000405047290 */ /* 0x000fe4000fffe0ff */
[----:B-1----:R-:W-:-:S09]  /*6510*/  UISETP.GE.AND UP0, UPT, UR9, UR6, UPT ;  /* 0x000000060900728c */ /* 0x002fd2000bf06270 */
[----:B------:R-:W-:Y:S05]  /*6520*/  BRA.U UP0, `(.L_x_68) ;  /* 0x0000000900447547 */ /* 0x000fea000b800000 */
[----:B------:R-:W1:Y:S01]  /*6530*/  LDCU.U8 UR16, c[0x0][0x621] ;  /* 0x0000c420ff1077ac */ /* 0x000e620008000000 */
[----:B------:R-:W-:Y:S01]  /*6540*/  S2UR UR14, SR_CgaCtaId ;  /* 0x00000000000e79c3 */ /* 0x000fe20000008800 */
[----:B------:R-:W-:Y:S01]  /*6550*/  R2UR UR12, R2 ;  /* 0x00000000020c72ca */ /* 0x000fe200000e0000 */
[----:B------:R-:W-:Y:S01]  /*6560*/  HFMA2 R6, -RZ, RZ, 0, 0 ;  /* 0x00000000ff067431 */ /* 0x000fe200000001ff */
[----:B------:R-:W2:Y:S01]  /*6570*/  LDCU UR11, c[0x0][0x618] ;  /* 0x0000c300ff0b77ac */ /* 0x000ea20008000800 */
[----:B------:R-:W3:Y:S01]  /*6580*/  LDCU.64 UR6, c[0x0][0x348] ;  /* 0x00006900ff0677ac */ /* 0x000ee20008000a00 */
[----:B------:R-:W4:Y:S01]  /*6590*/  LDCU UR9, c[0x0][0x60c] ;  /* 0x0000c180ff0977ac */ /* 0x000f220008000800 */
[----:B------:R-:W-:Y:S01]  /*65a0*/  UMOV UR10, 0x400 ;  /* 0x00000400000a7882 */ /* 0x000fe20000000000 */
[----:B------:R-:W-:Y:S02]  /*65b0*/  UIADD3 UR5, UPT, UPT, -UR8, URZ, URZ ;  /* 0x000000ff08057290 */ /* 0x000fe4000fffe1ff */
[----:B-1----:R-:W-:Y:S01]  /*65c0*/  USHF.R.U32.HI UR4, URZ, UR16, UR4 ;  /* 0x00000010ff047299 */ /* 0x002fe20008011604 */
[----:B------:R-:W1:Y:S02]  /*65d0*/  S2UR UR37, SR_CgaSize ;  /* 0x00000000002579c3 */ /* 0x000e640000008a00 */
[----:B-1----:R-:W-:-:S12]  /*65e0*/  UIMAD UR37, UR37, -0xa0, URZ ;  /* 0xffffff60252578a4 */ /* 0x002fd8000f8e02ff */
[----:B------:R-:W1:Y:S01]  /*65f0*/  LDCU UR37, c[0x0][UR37+0x2c0] ;  /* 0x00005800252577ac */ /* 0x000e620008000800 */
[----:B------:R-:W-:Y:S01]  /*6600*/  IMAD.U32 R10, RZ, RZ, UR4 ;  /* 0x00000004ff0a7e24 */ /* 0x000fe2000f8e00ff */
[----:B------:R-:W-:Y:S02]  /*6610*/  UIADD3 UR4, UPT, UPT, -UR4, URZ, URZ ;  /* 0x000000ff04047290 */ /* 0x000fe4000fffe1ff */
[----:B------:R-:W-:Y:S02]  /*6620*/  ULEA UR14, UR14, UR10, 0x18 ;  /* 0x0000000a0e0e7291 */ /* 0x000fe4000f8ec0ff */
[----:B--2---:R-:W-:Y:S02]  /*6630*/  UIMAD UR8, UR11, UR4, UR8 ;  /* 0x000000040b0872a4 */ /* 0x004fe4000f8e0208 */
[----:B------:R-:W-:Y:S02]  /*6640*/  UIADD3 UR4, UPT, UPT, UR14, 0xc00, URZ ;  /* 0x00000c000e047890 */ /* 0x000fe4000fffe0ff */
[----:B---3--:R-:W-:-:S02]  /*6650*/  UIADD3 UR6, UP0, UPT, UR6, 0x200, URZ ;  /* 0x0000020006067890 */ /* 0x008fc4000ff1e0ff */
[----:B------:R-:W-:Y:S01]  /*6660*/  MOV R9, UR8 ;  /* 0x0000000800097c02 */ /* 0x000fe20008000f00 */
[----:B------:R-:W-:Y:S01]  /*6670*/  UMOV UR13, UR12 ;  /* 0x0000000c000d7c82 */ /* 0x000fe20008000000 */
[----:B------:R-:W-:Y:S01]  /*6680*/  IMAD.U32 R4, RZ, RZ, UR4 ;  /* 0x00000004ff047e24 */ /* 0x000fe2000f8e00ff */
[----:B------:R-:W2:Y:S01]  /*6690*/  LDCU UR15, c[0x0][0x624] ;  /* 0x0000c480ff0f77ac */ /* 0x000ea20008000800 */
[----:B------:R-:W-:Y:S01]  /*66a0*/  IMAD.MOV.U32 R4, RZ, RZ, 0x1 ;  /* 0x00000001ff047424 */ /* 0x000fe200078e00ff */
[----:B------:R-:W3:Y:S01]  /*66b0*/  LDCU UR29, c[0x0][0x610] ;  /* 0x0000c200ff1d77ac */ /* 0x000ee20008000800 */
[----:B------:R-:W5:Y:S01]  /*66c0*/  LDCU UR21, c[0x0][0x60c] ;  /* 0x0000c180ff1577ac */ /* 0x000f620008000800 */
[----:B------:R-:W-:Y:S01]  /*66d0*/  UMOV UR30, URZ ;  /* 0x000000ff001e7c82 */ /* 0x000fe20008000000 */
[----:B------:R-:W-:Y:S01]  /*66e0*/  UMOV UR31, URZ ;  /* 0x000000ff001f7c82 */ /* 0x000fe20008000000 */
[----:B------:R-:W1:Y:S01]  /*66f0*/  LDCU.64 UR22, c[0x0][0x618] ;  /* 0x0000c300ff1677ac */ /* 0x000e620008000a00 */
[----:B----4-:R-:W-:-:S02]  /*6700*/  UIMAD UR5, UR9, UR5, UR12 ;  /* 0x00000005090572a4 */ /* 0x010fc4000f8e020c */
[----:B------:R-:W-:Y:S02]  /*6710*/  UIADD3.X UR7, UPT, UPT, URZ, UR7, URZ, UP0, !UPT ;  /* 0x00000007ff077290 */ /* 0x000fe400087fe4ff */
[----:B------:R-:W-:Y:S02]  /*6720*/  UIADD3 UR72, UPT, UPT, UR14, 0x1c00, URZ ;  /* 0x00001c000e487890 */ /* 0x000fe4000fffe0ff */
[----:B------:R-:W-:Y:S02]  /*6730*/  UIADD3 UR64, UPT, UPT, UR14, 0x2c00, URZ ;  /* 0x00002c000e407890 */ /* 0x000fe4000fffe0ff */
[----:B------:R-:W-:Y:S02]  /*6740*/  UIADD3 UR56, UPT, UPT, UR14, 0x3c00, URZ ;  /* 0x00003c000e387890 */ /* 0x000fe4000fffe0ff */
[----:B------:R-:W-:Y:S02]  /*6750*/  UIADD3 UR48, UPT, UPT, UR14, 0x4c00, URZ ;  /* 0x00004c000e307890 */ /* 0x000fe4000fffe0ff */
[----:B------:R-:W-:-:S02]  /*6760*/  UIADD3 UR40, UPT, UPT, UR14, 0x5c00, URZ ;  /* 0x00005c000e287890 */ /* 0x000fc4000fffe0ff */
[----:B------:R-:W-:Y:S02]  /*6770*/  UIADD3 UR32, UPT, UPT, UR14, 0x6c00, URZ ;  /* 0x00006c000e207890 */ /* 0x000fe4000fffe0ff */
[----:B------:R-:W-:Y:S02]  /*6780*/  UIADD3 UR24, UPT, UPT, UR14, 0x7c00, URZ ;  /* 0x00007c000e187890 */ /* 0x000fe4000fffe0ff */
[----:B------:R-:W-:Y:S02]  /*6790*/  UIADD3 UR16, UPT, UPT, UR14, 0x8c00, URZ ;  /* 0x00008c000e107890 */ /* 0x000fe4000fffe0ff */
[----:B------:R-:W-:Y:S01]  /*67a0*/  UIADD3 UR8, UPT, UPT, UR14, 0x9c00, URZ ;  /* 0x00009c000e087890 */ /* 0x000fe2000fffe0ff */
[----:B------:R-:W-:Y:S01]  /*67b0*/  UMOV UR73, 0x10 ;  /* 0x0000001000497882 */ /* 0x000fe20000000000 */
[----:B------:R-:W-:Y:S01]  /*67c0*/  UMOV UR65, 0x20 ;  /* 0x0000002000417882 */ /* 0x000fe20000000000 */
[----:B------:R-:W-:Y:S01]  /*67d0*/  UMOV UR57, 0x30 ;  /* 0x0000003000397882 */ /* 0x000fe20000000000 */
[----:B-123-5:R-:W-:-:S08]  /*67e0*/  UMOV UR49, 0x40 ;  /* 0x0000004000317882 */ /* 0x02efd00000000000 */
.L_x_71:
[----:B------:R-:W-:Y:S01]  /*67f0*/  IMAD.U32 R5, R6, -0x80000000, RZ ;  /* 0x8000000006057824 */ /* 0x000fe200078e00ff */
[----:B------:R-:W-:Y:S02]  /*6800*/  R2UR UR4, R7 ;  /* 0x00000000070472ca */ /* 0x000fe400000e0000 */
[----:B------:R-:W-:Y:S01]  /*6810*/  R2UR UR10, R9 ;  /* 0x00000000090a72ca */ /* 0x000fe200000e0000 */
[----:B-1----:R-:W1:Y:S01]  /*6820*/  SYNCS.PHASECHK.TRANS64.TRYWAIT P0, [UR14+0x180], R5 ;  /* 0x00018005ff0075a7 */ /* 0x002e62000800110e */
[----:B------:R-:W-:-:S09]  /*6830*/  R2UR UR9, R10 ;  /* 0x000000000a0972ca */ /* 0x000fd200000e0000 */
[----:B------:R-:W-:Y:S02]  /*6840*/  ULEA UR5, UR5, UR4, 0x2 ;  /* 0x0000000405057291 */ /* 0x000fe4000f8e10ff */
[----:B------:R-:W-:Y:S01]  /*6850*/  UMOV UR75, UR10 ;  /* 0x0000000a004b7c82 */ /* 0x000fe20008000000 */
[----:B------:R-:W-:Y:S01]  /*6860*/  UMOV UR67, UR10 ;  /* 0x0000000a00437c82 */ /* 0x000fe20008000000 */
[----:B------:R-:W-:Y:S01]  /*6870*/  USHF.L.U32 UR4, UR5, 0x7, URZ ;  /* 0x0000000705047899 */ /* 0x000fe200080006ff */
[----:B------:R-:W-:Y:S01]  /*6880*/  UMOV UR76, UR9 ;  /* 0x00000009004c7c82 */ /* 0x000fe20008000000 */
[----:B------:R-:W-:Y:S01]  /*6890*/  UMOV UR68, UR9 ;  /* 0x0000000900447c82 */ /* 0x000fe20008000000 */
[----:B------:R-:W-:Y:S01]  /*68a0*/  UMOV UR59, UR10 ;  /* 0x0000000a003b7c82 */ /* 0x000fe20008000000 */
[----:B------:R-:W-:Y:S02]  /*68b0*/  UMOV UR60, UR9 ;  /* 0x00000009003c7c82 */ /* 0x000fe40008000000 */
[----:B------:R-:W-:Y:S01]  /*68c0*/  IMAD.U32 R8, RZ, RZ, UR4 ;  /* 0x00000004ff087e24 */ /* 0x000fe2000f8e00ff */
[----:B------:R-:W-:Y:S01]  /*68d0*/  UMOV UR51, UR10 ;  /* 0x0000000a00337c82 */ /* 0x000fe20008000000 */
[----:B------:R-:W-:Y:S01]  /*68e0*/  UMOV UR52, UR9 ;  /* 0x0000000900347c82 */ /* 0x000fe20008000000 */
[----:B------:R-:W-:Y:S01]  /*68f0*/  UMOV UR74, UR4 ;  /* 0x00000004004a7c82 */ /* 0x000fe20008000000 */
[----:B------:R-:W-:Y:S01]  /*6900*/  UMOV UR66, UR4 ;  /* 0x0000000400427c82 */ /* 0x000fe20008000000 */
[----:B------:R-:W-:Y:S01]  /*6910*/  UMOV UR58, UR4 ;  /* 0x00000004003a7c82 */ /* 0x000fe20008000000 */
[----:B------:R-:W-:Y:S01]  /*6920*/  UMOV UR50, UR4 ;  /* 0x0000000400327c82 */ /* 0x000fe20008000000 */
[----:B-1----:R-:W-:Y:S05]  /*6930*/  @!P0 BRA `(.L_x_69) ;  /* 0x0000008000e48947 */ /* 0x002fea0003800000 */
.L_x_152:
[----:B------:R-:W-:Y:S01]  /*6940*/  R2UR UR18, R8 ;  /* 0x00000000081272ca */ /* 0x000fe200000e0000 */
[----:B------:R-:W-:Y:S01]  /*6950*/  UMOV UR17, URZ ;  /* 0x000000ff00117c82 */ /* 0x000fe20008000000 */
[----:B------:R-:W-:Y:S02]  /*6960*/  R2UR UR19, R9 ;  /* 0x00000000091372ca */ /* 0x000fe400000e0000 */
[----:B------:R-:W-:Y:S02]  /*6970*/  R2UR UR20, R10 ;  /* 0x000000000a1472ca */ /* 0x000fe400000e0000 */
[----:B-1----:R-:W-:Y:S01]  /*6980*/  MOV.SPILL R11, UR16 ;  /* 0x00000010000b7c02 */ /* 0x002fe20009000f00 */
[----:B------:R-:W-:Y:S01]  /*6990*/  UIADD3 UR16, UPT, UPT, UR14, 0xc00, URZ ;  /* 0x00000c000e107890 */ /* 0x000fe2000fffe0ff */
[----:B------:R-:W-:Y:S02]  /*69a0*/  MOV.SPILL R14, UR23 ;  /* 0x00000017000e7c02 */ /* 0x000fe40009000f00 */
[----:B------:R-:W-:-:S02]  /*69b0*/  MOV.SPILL R13, UR22 ;  /* 0x00000016000d7c02 */ /* 0x000fc40009000f00 */
[----:B------:R-:W-:Y:S02]  /*69c0*/  MOV.SPILL R12, UR21 ;  /* 0x00000015000c7c02 */ /* 0x000fe40009000f00 */
[----:B------:R-:W-:Y:S02]  /*69d0*/  R2UR.FILL UR23, R14 ;  /* 0x000000000e1772ca */ /* 0x000fe400004e0000 */
[----:B------:R-:W-:Y:S01]  /*69e0*/  R2UR.FILL UR22, R13 ;  /* 0x000000000d1672ca */ /* 0x000fe200004e0000 */
[----:B------:R1:W-:Y:S01]  /*69f0*/  UTMASTG.4D [UR16], [UR6], desc[URZ] ;  /* 0x0000ff10060073b5 */ /* 0x0003e20008019000 */
[----:B------:R-:W-:Y:S01]  /*6a00*/  R2UR.FILL UR21, R12 ;  /* 0x000000000c1572ca */ /* 0x000fe200004e0000 */
[----:B------:R2:W-:Y:S01]  /*6a10*/  UTMASTG.4D [UR72], [UR6], desc[URZ] ;  /* 0x0000ff48060073b5 */ /* 0x0005e20008019000 */
[----:B------:R2:W-:Y:S01]  /*6a20*/  UTMASTG.4D [UR64], [UR6], desc[URZ] ;  /* 0x0000ff40060073b5 */ /* 0x0005e20008019000 */
[----:B------:R2:W-:Y:S01]  /*6a30*/  UTMASTG.4D [UR56], [UR6], desc[URZ] ;  /* 0x0000ff38060073b5 */ /* 0x0005e20008019000 */
[----:B------:R2:W-:Y:S01]  /*6a40*/  UTMASTG.4D [UR48], [UR6], desc[URZ] ;  /* 0x0000ff30060073b5 */ /* 0x0005e20008019000 */
[----:B-1----:R-:W-:Y:S01]  /*6a50*/  R2UR.FILL UR16, R11 ;  /* 0x000000000b1072ca */ /* 0x002fe200004e0000 */
[----:B------:R0:W-:Y:S01]  /*6a60*/  UTMACMDFLUSH ;  /* 0x00000000000079b7 */ /* 0x0001e20000000000 */
[----:B------:R-:W1:Y:S02]  /*6a70*/  SYNCS.PHASECHK.TRANS64.TRYWAIT P0, [UR14+0x188], R5 ;  /* 0x00018805ff0075a7 */ /* 0x000e64000800110e */
[----:B-12---:R-:W-:Y:S11]  /*6a80*/  @!P0 BRA `(.L_x_70) ;  /* 0x0000008000b08947 */ /* 0x006ff60003800000 */
.L_x_154:
[----:B------:R-:W-:Y:S01]  /*6a90*/  R2UR UR5, R9 ;  /* 0x00000000090572ca */ /* 0x000fe200000e0000 */
[----:B------:R-:W2:Y:S01]  /*6aa0*/  LDCU.U8 UR39, c[0x0][0x614] ;  /* 0x0000c280ff2777ac */ /* 0x000ea20008000000 */
[----:B------:R-:W-:Y:S02]  /*6ab0*/  R2UR UR4, R10 ;  /* 0x000000000a0472ca */ /* 0x000fe400000e0000 */
[----:B------:R-:W-:Y:S01]  /*6ac0*/  R2UR UR10, R8 ;  /* 0x00000000080a72ca */ /* 0x000fe200000e0000 */
[----:B------:R-:W-:Y:S01]  /*6ad0*/  UIADD3 UR13, UPT, UPT, UR37, UR13, URZ ;  /* 0x0000000d250d7290 */ /* 0x000fe2000fffe0ff */
[----:B------:R-:W-:Y:S01]  /*6ae0*/  LOP3.LUT R6, R6, 0x1, RZ, 0x3c, !PT ;  /* 0x0000000106067812 */ /* 0x000fe200078e3cff */
[----:B------:R-:W3:Y:S01]  /*6af0*/  LDCU.U8 UR38, c[0x0][0x615] ;  /* 0x0000c2a0ff2677ac */ /* 0x000ee20008000000 */
[----:B------:R-:W-:Y:S01]  /*6b00*/  UMOV UR9, URZ ;  /* 0x000000ff00097c82 */ /* 0x000fe20008000000 */
[----:B------:R-:W-:-:S04]  /*6b10*/  UMOV UR33, 0x10 ;  /* 0x0000001000217882 */ /* 0x000fc80000000000 */
        /* <DEDUP_REMOVED lines=10> */
[----:B------:R-:W-:-:S02]  /*6bc0*/  UIMAD.WIDE.U32 UR4, UR13, UR29, URZ ;  /* 0x0000001d0d0472a5 */ /* 0x000fc4000f8e00ff */
[----:B------:R-:W-:Y:S02]  /*6bd0*/  UIADD3 UR42, UPT, UPT, UR10, 0x100, URZ ;  /* 0x000001000a2a7890 */ /* 0x000fe4000fffe0ff */
[----:B------:R-:W-:Y:S01]  /*6be0*/  UIADD3 UR4, UPT, UPT, UR13, -UR5, URZ ;  /* 0x800000050d047290 */ /* 0x000fe2000fffe0ff */
[----:B------:R-:W-:Y:S01]  /*6bf0*/  UMOV UR41, UR9 ;  /* 0x0000000900297c82 */ /* 0x000fe20008000000 */
[----:B------:R-:W-:Y:S02]  /*6c00*/  UMOV UR25, 0x20 ;  /* 0x0000002000197882 */ /* 0x000fe40000000000 */
[----:B--2---:R-:W-:Y:S01]  /*6c10*/  USHF.R.U32.HI UR4, URZ, UR39, UR4 ;  /* 0x00000027ff047299 */ /* 0x004fe20008011604 */
[----:B------:R-:W-:Y:S02]  /*6c20*/  UMOV UR34, UR42 ;  /* 0x0000002a00227c82 */ /* 0x000fe40008000000 */
[----:B------:R-:W-:Y:S01]  /*6c30*/  UTMASTG.4D [UR40], [UR6], desc[UR30] ;  /* 0x00001e28060073b5 */ /* 0x000fe20008019000 */
[----:B------:R-:W-:Y:S01]  /*6c40*/  UIADD3 UR4, UPT, UPT, UR5, UR4, URZ ;  /* 0x0000000405047290 */ /* 0x000fe2000fffe0ff */
[----:B------:R-:W-:Y:S01]  /*6c50*/  UMOV UR26, UR42 ;  /* 0x0000002a001a7c82 */ /* 0x000fe20008000000 */
[----:B------:R-:W-:-:S02]  /*6c60*/  UMOV UR17, 0x30 ;  /* 0x0000003000117882 */ /* 0x000fc40000000000 */
[----:B---3--:R-:W-:Y:S01]  /*6c70*/  USHF.R.U32.HI UR4, URZ, UR38, UR4 ;  /* 0x00000026ff047299 */ /* 0x008fe20008011604 */
[----:B------:R-:W-:Y:S01]  /*6c80*/  UMOV UR18, UR42 ;  /* 0x0000002a00127c82 */ /* 0x000fe20008000000 */
[----:B------:R-:W-:Y:S01]  /*6c90*/  UTMASTG.4D [UR32], [UR6], desc[UR30] ;  /* 0x00001e20060073b5 */ /* 0x000fe20008019000 */
[----:B------:R-:W2:Y:S01]  /*6ca0*/  LDCU.U8 UR38, c[0x0][0x620] ;  /* 0x0000c400ff2677ac */ /* 0x000ea20008000000 */
[----:B------:R-:W-:Y:S01]  /*6cb0*/  UMOV UR9, 0x40 ;  /* 0x0000004000097882 */ /* 0x000fe20000000000 */
[----:B------:R-:W-:Y:S01]  /*6cc0*/  UMOV UR10, UR42 ;  /* 0x0000002a000a7c82 */ /* 0x000fe20008000000 */
[----:B------:R-:W-:Y:S01]  /*6cd0*/  UISETP.GE.AND UP0, UPT, UR13, UR15, UPT ;  /* 0x0000000f0d00728c */ /* 0x000fe2000bf06270 */
[----:B------:R-:W-:Y:S01]  /*6ce0*/  UTMASTG.4D [UR24], [UR6], desc[UR30] ;  /* 0x00001e18060073b5 */ /* 0x000fe20008019000 */
[----:B------:R-:W-:Y:S01]  /*6cf0*/  UTMASTG.4D [UR16], [UR6], desc[UR30] ;  /* 0x00001e10060073b5 */ /* 0x000fe20008019000 */
[----:B------:R3:W-:Y:S01]  /*6d00*/  UTMASTG.4D [UR8], [UR6], desc[UR30] ;  /* 0x00001e08060073b5 */ /* 0x0007e20008019000 */
[----:B------:R0:W-:Y:S01]  /*6d10*/  UTMACMDFLUSH ;  /* 0x00000000000079b7 */ /* 0x0001e20000000000 */
[----:B------:R-:W-:-:S04]  /*6d20*/  DEPBAR.LE SB0, 0x1 ;  /* 0x000080400000791a */ /* 0x000fc80000000000 */
[----:B------:R4:W-:Y:S01]  /*6d30*/  SYNCS.ARRIVE.TRANS64.ART0 RZ, [UR14+0x190], R4 ;  /* 0x00019004ffff79a7 */ /* 0x0009e2000850000e */
[----:B------:R-:W-:-:S04]  /*6d40*/  DEPBAR.LE SB0, 0x0 ;  /* 0x000080000000791a */ /* 0x000fc80000000000 */
[----:B---3--:R-:W-:Y:S01]  /*6d50*/  UIMAD.WIDE.U32 UR10, UR4, UR23, URZ ;  /* 0x00000017040a72a5 */ /* 0x008fe2000f8e00ff */
[----:B------:R4:W-:Y:S06]  /*6d60*/  SYNCS.ARRIVE.TRANS64.ART0 RZ, [UR14+0x198], R4 ;  /* 0x00019804ffff79a7 */ /* 0x0009ec000850000e */
[----:B------:R-:W-:Y:S02]  /*6d70*/  UMOV UR5, UR11 ;  /* 0x0000000b00057c82 */ /* 0x000fe40008000000 */
[----:B------:R-:W-:-:S04]  /*6d80*/  UIADD3 UR9, UPT, UPT, UR4, -UR5, URZ ;  /* 0x8000000504097290 */ /* 0x000fc8000fffe0ff */
[----:B--2---:R-:W-:Y:S01]  /*6d90*/  USHF.R.U32.HI UR9, URZ, UR38, UR9 ;  /* 0x00000026ff097299 */ /* 0x004fe20008011609 */
[----:B------:R-:W2:Y:S03]  /*6da0*/  LDCU.U8 UR38, c[0x0][0x621] ;  /* 0x0000c420ff2677ac */ /* 0x000ea60008000000 */
[----:B------:R-:W-:-:S04]  /*6db0*/  UIADD3 UR5, UPT, UPT, UR5, UR9, URZ ;  /* 0x0000000905057290 */ /* 0x000fc8000fffe0ff */
[----:B--2---:R-:W-:Y:S02]  /*6dc0*/  USHF.R.U32.HI UR10, URZ, UR38, UR5 ;  /* 0x00000026ff0a7299 */ /* 0x004fe40008011605 */
[----:B------:R-:W-:Y:S02]  /*6dd0*/  UIADD3 UR5, UPT, UPT, -UR4, URZ, URZ ;  /* 0x000000ff04057290 */ /* 0x000fe4000fffe1ff */
[----:B------:R-:W-:Y:S02]  /*6de0*/  UIADD3 UR9, UPT, UPT, -UR10, URZ, URZ ;  /* 0x000000ff0a097290 */ /* 0x000fe4000fffe1ff */
[----:B------:R-:W-:Y:S01]  /*6df0*/  IMAD.U32 R10, RZ, RZ, UR10 ;  /* 0x0000000aff0a7e24 */ /* 0x000fe2000f8e00ff */
[----:B------:R-:W-:Y:S02]  /*6e00*/  UIMAD UR5, UR21, UR5, UR13 ;  /* 0x00000005150572a4 */ /* 0x000fe4000f8e020d */
[----:B------:R-:W-:-:S06]  /*6e10*/  UIMAD UR4, UR22, UR9, UR4 ;  /* 0x00000009160472a4 */ /* 0x000fcc000f8e0204 */
[----:B------:R-:W-:Y:S01]  /*6e20*/  IMAD.U32 R9, RZ, RZ, UR4 ;  /* 0x00000004ff097e24 */ /* 0x000fe2000f8e00ff */
[----:B----4-:R-:W-:Y:S06]  /*6e30*/  BRA.U !UP0, `(.L_x_71) ;  /* 0xfffffff9086c7547 */ /* 0x010fec000b83ffff */
.L_x_68:
[----:B------:R-:W-:-:S13]  /*6e40*/  R2UR UR4, R0 ;  /* 0x00000000000472ca */ /* 0x000fda00000e0000 */
[----:B------:R-:W-:-:S09]  /*6e50*/  UISETP.GT.AND UP0, UPT, UR4, 0x7, UPT ;  /* 0x000000070400788c */ /* 0x000fd2000bf04270 */
[----:B------:R-:W-:Y:S05]  /*6e60*/  BRA.U UP0, `(.L_x_72) ;  /* 0x0000004d00087547 */ /* 0x000fea000b800000 */
[----:B------:R-:W-:Y:S01]  /*6e70*/  NOP ;  /* 0x0000000000007918 */ /* 0x000fe20000000000 */
.L_x_73:
[----:B------:R-:W-:-:S08]  /*6e80*/  NOP ;  /* 0x0000000000007918 */ /* 0x000fd00000000000 */
[----:B------:R-:W3:Y:S02]  /*6e90*/  USETMAXREG.TRY_ALLOC.CTAPOOL UP0, 0xc8 ;  /* 0x000000c8000079c8 */ /* 0x000ee40008000600 */
[----:B---3--:R-:W-:Y:S05]  /*6ea0*/  BRA.U !UP0, `(.L_x_73) ;  /* 0xfffffffd08f47547 */ /* 0x008fea000b83ffff */
[----:B------:R-:W3:Y:S01]  /*6eb0*/  LDCU UR7, c[0x0][0x38c] ;  /* 0x00007180ff0777ac */ /* 0x000ee20008000800 */
[----:B------:R-:W-:Y:S01]  /*6ec0*/  R2UR UR5, R0 ;  /* 0x00000000000572ca */ /* 0x000fe200000e0000 */
[----:B------:R-:W4:Y:S01]  /*6ed0*/  S2UR UR4, SR_CgaCtaId ;  /* 0x00000000000479c3 */ /* 0x000f220000008800 */
[----:B------:R-:W-:Y:S01]  /*6ee0*/  R2UR UR10, R2 ;  /* 0x00000000020a72ca */ /* 0x000fe200000e0000 */
[----:B------:R-:W5:Y:S01]  /*6ef0*/  LDCU UR9, c[0x0][0x624] ;  /* 0x0000c480ff0977ac */ /* 0x000f620008000800 */
[----:B------:R-:W-:-:S09]  /*6f00*/  UMOV UR8, 0x400 ;  /* 0x0000040000087882 */ /* 0x000fd20000000000 */
[----:B------:R-:W-:Y:S02]  /*6f10*/  UISETP.GT.AND UP3, UPT, UR5, 0x3, UPT ;  /* 0x000000030500788c */ /* 0x000fe4000bf64270 */
[----:B---3--:R-:W-:Y:S02]  /*6f20*/  UIADD3 UR5, UPT, UPT, -UR7, URZ, URZ ;  /* 0x000000ff07057290 */ /* 0x008fe4000fffe1ff */
[----:B------:R-:W-:Y:S02]  /*6f30*/  UIADD3 UR6, UPT, UPT, UR7, -0x1, URZ ;  /* 0xffffffff07067890 */ /* 0x000fe4000fffe0ff */
[----:B------:R-:W-:Y:S02]  /*6f40*/  USHF.R.S32.HI UR5, URZ, 0x1f, UR5 ;  /* 0x0000001fff057899 */ /* 0x000fe40008011405 */
[----:B------:R-:W-:Y:S02]  /*6f50*/  UISETP.GT.AND UP0, UPT, UR7, URZ, UPT ;  /* 0x000000ff0700728c */ /* 0x000fe4000bf04270 */
[----:B------:R-:W-:-:S02]  /*6f60*/  USHF.R.S32.HI UR15, URZ, 0x1f, UR6 ;  /* 0x0000001fff0f7899 */ /* 0x000fc40008011406 */
[----:B------:R-:W-:Y:S02]  /*6f70*/  ULEA.HI UR5, UR5, -UR7, URZ, 0x7 ;  /* 0x8000000705057291 */ /* 0x000fe4000f8f38ff */
[----:B------:R-:W-:Y:S02]  /*6f80*/  ULEA.HI UR15, UR15, UR6, URZ, 0x7 ;  /* 0x000000060f0f7291 */ /* 0x000fe4000f8f38ff */
[----:B------:R-:W-:Y:S02]  /*6f90*/  USHF.R.S32.HI UR5, URZ, 0x7, UR5 ;  /* 0x00000007ff057899 */ /* 0x000fe40008011405 */
[----:B------:R-:W-:Y:S02]  /*6fa0*/  USHF.R.S32.HI UR15, URZ, 0x7, UR15 ;  /* 0x00000007ff0f7899 */ /* 0x000fe4000801140f */
[----:B------:R-:W-:Y:S02]  /*6fb0*/  @!UP0 ULOP3.LUT UR15, URZ, UR5, URZ, 0x33, !UPT ;  /* 0x00000005ff0f8292 */ /* 0x000fe4000f8e33ff */
[----:B-----5:R-:W-:-:S02]  /*6fc0*/  UISETP.GE.AND UP0, UPT, UR10, UR9, UPT ;  /* 0x000000090a00728c */ /* 0x020fc4000bf06270 */
[----:B----4-:R-:W-:Y:S01]  /*6fd0*/  ULEA UR4, UR4, UR8, 0x18 ;  /* 0x0000000804047291 */ /* 0x010fe2000f8ec0ff */
[----:B------:R-:W-:-:S03]  /*6fe0*/  UMOV UR9, 0x1 ;  /* 0x0000000100097882 */ /* 0x000fc60000000000 */
[----:B------:R-:W-:-:S07]  /*6ff0*/  UIADD3 UR12, UPT, UPT, UR4, 0x8, URZ ;  /* 0x00000008040c7890 */ /* 0x000fce000fffe0ff */
[----:B------:R-:W-:Y:S01]  /*7000*/  UMOV UR16, UR12 ;  /* 0x0000000c00107c82 */ /* 0x000fe20008000000 */
[----:B------:R-:W-:Y:S01]  /*7010*/  @!UP3 UIADD3 UR16, UPT, UPT, UR4, URZ, URZ ;  /* 0x000000ff0410b290 */ /* 0x000fe2000fffe0ff */
[----:B--2---:R-:W-:Y:S06]  /*7020*/  BAR.SYNC.DEFER_BLOCKING 0x2, 0x1a0 ;  /* 0x0086800000007b1d */ /* 0x004fec0000010000 */
[----:B------:R-:W-:Y:S05]  /*7030*/  BRA.U UP0, `(.L_x_74) ;  /* 0x0000004900787547 */ /* 0x000fea000b800000 */
[----:B------:R-:W-:Y:S01]  /*7040*/  R2UR UR9, R0 ;  /* 0x00000000000972ca */ /* 0x000fe200000e0000 */
[----:B------:R-:W2:Y:S01]  /*7050*/  S2UR UR6, SR_CgaCtaId ;  /* 0x00000000000679c3 */ /* 0x000ea20000008800 */
[----:B------:R-:W-:Y:S01]  /*7060*/  UISETP.LT.AND UP0, UPT, URZ, UR15, UPT ;  /* 0x0000000fff00728c */ /* 0x000fe2000bf01270 */
[----:B------:R-:W-:Y:S01]  /*7070*/  R2UR UR10, R3 ;  /* 0x00000000030a72ca */ /* 0x000fe200000e0000 */
[----:B------:R-:W-:Y:S01]  /*7080*/  IMAD.MOV.U32 R135, RZ, RZ, -0x1 ;  /* 0xffffffffff877424 */ /* 0x000fe200078e00ff */
[----:B------:R-:W-:Y:S01]  /*7090*/  R2UR UR21, R2 ;  /* 0x00000000021572ca */ /* 0x000fe200000e0000 */
[----:B------:R-:W-:Y:S02]  /*70a0*/  USEL UR5, URZ, UR15, !UP0 ;  /* 0x0000000fff057287 */ /* 0x000fe4000c000000 */
[----:B------:R-:W-:Y:S01]  /*70b0*/  UIADD3 UR17, UPT, UPT, UR16, 0x110, URZ ;  /* 0x0000011010117890 */ /* 0x000fe2000fffe0ff */
[----:B------:R-:W-:Y:S01]  /*70c0*/  S2UR UR8, SR_CgaCtaId ;  /* 0x00000000000879c3 */ /* 0x000fe20000008800 */
[----:B------:R-:W-:Y:S01]  /*70d0*/  UIMAD UR5, UR5, -0x80, UR7 ;  /* 0xffffff80050578a4 */ /* 0x000fe2000f8e0207 */
[----:B------:R-:W-:-:S02]  /*70e0*/  UMOV UR13, 0x400 ;  /* 0x00000400000d7882 */ /* 0x000fc40000000000 */
[----:B------:R-:W-:Y:S02]  /*70f0*/  USHF.R.S32.HI UR4, URZ, 0x1f, UR9 ;  /* 0x0000001fff047899 */ /* 0x000fe40008011409 */
[----:B------:R-:W-:Y:S01]  /*7100*/  UIADD3 UR16, UPT, UPT, UR16, 0x120, URZ ;  /* 0x0000012010107890 */ /* 0x000fe2000fffe0ff */
[----:B------:R-:W-:Y:S01]  /*7110*/  IMAD R140, RZ, RZ, -UR5 ;  /* 0x80000005ff8c7e24 */ /* 0x000fe2000f8e02ff */
[----:B------:R-:W-:Y:S02]  /*7120*/  ULEA.HI UR4, UR4, UR9, URZ, 0x2 ;  /* 0x0000000904047291 */ /* 0x000fe4000f8f10ff */
[----:B------:R-:W-:Y:S02]  /*7130*/  UISETP.GT.AND UP2, UPT, UR9, 0x3, UPT ;  /* 0x000000030900788c */ /* 0x000fe4000bf44270 */
[----:B------:R-:W-:Y:S01]  /*7140*/  ULOP3.LUT UR4, UR4, 0xfffffffc, URZ, 0xc0, !UPT ;  /* 0xfffffffc04047892 */ /* 0x000fe2000f8ec0ff */
[C---:B------:R-:W-:Y:S01]  /*7150*/  VIADDMNMX R4, R140.reuse, 0x80, RZ, !PT ;  /* 0x000000808c047846 */ /* 0x040fe200078001ff */
[----:B------:R-:W-:Y:S01]  /*7160*/  UMOV UR22, 0x400 ;  /* 0x0000040000167882 */ /* 0x000fe20000000000 */
[C---:B------:R-:W-:Y:S01]  /*7170*/  VIADDMNMX R144, R140.reuse, 0x20, RZ, !PT ;  /* 0x000000208c907846 */ /* 0x040fe200078001ff */
[----:B------:R-:W-:Y:S01]  /*7180*/  UIADD3 UR4, UPT, UPT, UR9, -UR4, URZ ;  /* 0x8000000409047290 */ /* 0x000fe2000fffe0ff */
[C---:B------:R-:W-:Y:S01]  /*7190*/  VIADDMNMX R6, R140.reuse, 0x40, RZ, !PT ;  /* 0x000000408c067846 */ /* 0x040fe200078001ff */
[----:B--2---:R-:W-:Y:S01]  /*71a0*/  ULEA UR13, UR6, UR13, 0x18 ;  /* 0x0000000d060d7291 */ /* 0x004fe2000f8ec0ff */
[----:B------:R-:W-:Y:S01]  /*71b0*/  VIADDMNMX R140, R140, 0x60, RZ, !PT ;  /* 0x000000608c8c7846 */ /* 0x000fe200078001ff */
[----:B------:R-:W-:Y:S01]  /*71c0*/  UIADD3 UR14, UPT, UPT, UR4, 0x4, URZ ;  /* 0x00000004040e7890 */ /* 0x000fe2000fffe0ff */
[--C-:B------:R-:W-:Y:S01]  /*71d0*/  SHF.R.U32.HI R144, RZ, R144, R135.reuse ;  /* 0x00000090ff907219 */ /* 0x100fe20000011687 */
[----:B------:R-:W-:Y:S01]  /*71e0*/  @!UP3 UIADD3 UR14, UPT, UPT, UR4, URZ, URZ ;  /* 0x000000ff040eb290 */ /* 0x000fe2000fffe0ff */
[--C-:B------:R-:W-:Y:S01]  /*71f0*/  SHF.R.U32.HI R141, RZ, R6, R135.reuse ;  /* 0x00000006ff8d7219 */ /* 0x100fe20000011687 */
[----:B------:R-:W-:Y:S01]  /*7200*/  UISETP.GT.AND UP1, UPT, UR9, 0x3, UPT ;  /* 0x000000030900788c */ /* 0x000fe2000bf24270 */
[--C-:B------:R-:W-:Y:S01]  /*7210*/  SHF.R.U32.HI R140, RZ, R140, R135.reuse ;  /* 0x0000008cff8c7219 */ /* 0x100fe20000011687 */
[----:B------:R-:W-:Y:S01]  /*7220*/  UPRMT UR17, UR10, 0x654, UR17 ;  /* 0x000006540a117896 */ /* 0x000fe20008000011 */
[----:B------:R-:W-:Y:S01]  /*7230*/  SHF.R.U32.HI R135, RZ, R4, R135 ;  /* 0x00000004ff877219 */ /* 0x000fe20000011687 */
[----:B------:R-:W-:Y:S01]  /*7240*/  UPRMT UR16, UR10, 0x654, UR16 ;  /* 0x000006540a107896 */ /* 0x000fe20008000010 */
[----:B------:R-:W2:Y:S02]  /*7250*/  S2UR UR24, SR_CgaSize ;  /* 0x00000000001879c3 */ /* 0x000ea40000008a00 */
[----:B--2---:R-:W-:-:S12]  /*7260*/  UIMAD UR24, UR24, -0xa0, URZ ;  /* 0xffffff60181878a4 */ /* 0x004fd8000f8e02ff */
[----:B------:R-:W2:Y:S01]  /*7270*/  LDCU UR24, c[0x0][UR24+0x2c0] ;  /* 0x00005800181877ac */ /* 0x000ea20008000800 */
[----:B------:R-:W-:Y:S02]  /*7280*/  USEL UR18, URZ, 0x80, !UP2 ;  /* 0x00000080ff127887 */ /* 0x000fe4000d000000 */
[----:B------:R-:W-:Y:S02]  /*7290*/  ULEA UR22, UR8, UR22, 0x18 ;  /* 0x0000001608167291 */ /* 0x000fe4000f8ec0ff */
[----:B------:R-:W-:Y:S02]  /*72a0*/  UIADD3 UR23, UPT, UPT, UR13, 0x8, URZ ;  /* 0x000000080d177890 */ /* 0x000fe4000fffe0ff */
[----:B------:R-:W-:Y:S02]  /*72b0*/  UIADD3 UR19, UPT, UPT, UR13, 0x8, URZ ;  /* 0x000000080d137890 */ /* 0x000fe4000fffe0ff */
[----:B------:R-:W-:Y:S01]  /*72c0*/  UIADD3 UR14, UPT, UPT, UR14, 0x3, URZ ;  /* 0x000000030e0e7890 */ /* 0x000fe2000fffe0ff */
[----:B------:R-:W-:Y:S01]  /*72d0*/  UMOV UR9, 0x1 ;  /* 0x0000000100097882 */ /* 0x000fe20000000000 */
[----:B------:R-:W-:Y:S01]  /*72e0*/  UMOV UR10, URZ ;  /* 0x000000ff000a7c82 */ /* 0x000fe20008000000 */
[----:B------:R-:W-:-:S09]  /*72f0*/  UMOV UR20, URZ ;  /* 0x000000ff00147c82 */ /* 0x000fd20008000000 */
.L_x_82:
[----:B------:R-:W-:Y:S01]  /*7300*/  UMOV UR12, UR23 ;  /* 0x00000017000c7c82 */ /* 0x000fe20008000000 */
[----:B------:R-:W-:Y:S01]  /*7310*/  USHF.L.U32 UR6, UR9, 0x1f, URZ ;  /* 0x0000001f09067899 */ /* 0x000fe200080006ff */
[----:B------:R-:W-:Y:S01]  /*7320*/  UMOV UR4, UR12 ;  /* 0x0000000c00047c82 */ /* 0x000fe20008000000 */
[----:B------:R-:W-:Y:S02]  /*7330*/  @!UP2 UIADD3 UR4, UPT, UPT, UR13, URZ, URZ ;  /* 0x000000ff0d04a290 */ /* 0x000fe4000fffe0ff */
[----:B------:R-:W-:Y:S02]  /*7340*/  USHF.L.U32 UR5, UR10, 0x1f, URZ ;  /* 0x0000001f0a057899 */ /* 0x000fe400080006ff */
[----:B---3--:R-:W-:Y:S01]  /*7350*/  MOV R5, UR6 ;  /* 0x0000000600057c02 */ /* 0x008fe20008000f00 */
[----:B------:R-:W-:-:S03]  /*7360*/  UIADD3 UR7, UPT, UPT, UR4, 0x170, URZ ;  /* 0x0000017004077890 */ /* 0x000fc6000fffe0ff */
[----:B------:R-:W-:Y:S01]  /*7370*/  MOV R4, UR5 ;  /* 0x0000000500047c02 */ /* 0x000fe20008000f00 */
[----:B------:R-:W3:Y:S02]  /*7380*/  SYNCS.PHASECHK.TRANS64.TRYWAIT P0, [UR4+0x170], R5 ;  /* 0x00017005ff0075a7 */ /* 0x000ee40008001104 */
[----:B---3--:R-:W-:Y:S06]  /*7390*/  @!P0 BRA `(.L_x_75) ;  /* 0x00000078008c8947 */ /* 0x008fec0003800000 */
.L_x_156:
[----:B------:R-:W4:Y:S01]  /*73a0*/  SYNCS.PHASECHK.TRANS64.TRYWAIT P0, [UR4+0x100], R4 ;  /* 0x00010004ff0075a7 */ /* 0x000f220008001104 */
[----:B------:R-:W5:Y:S01]  /*73b0*/  S2R R134, SR_TID.X ;  /* 0x0000000000867919 */ /* 0x000f620000002100 */
[----:B------:R-:W-:Y:S02]  /*73c0*/  IMAD.U32 R148, RZ, RZ, UR18 ;  /* 0x00000012ff947e24 */ /* 0x000fe4000f8e00ff */
[----:B-----5:R-:W-:-:S05]  /*73d0*/  IMAD.U32 R5, R134, 0x10000, RZ ;  /* 0x0001000086057824 */ /* 0x020fca00078e00ff */
[----:B------:R-:W-:-:S04]  /*73e0*/  LOP3.LUT R148, R148, 0x600000, R5, 0xf8, !PT ;  /* 0x0060000094947812 */ /* 0x000fc800078ef805 */
[----:B------:R-:W-:Y:S01]  /*73f0*/  R2UR UR6, R148 ;  /* 0x00000000940672ca */ /* 0x000fe200000e0000 */
[----:B----4-:R-:W-:-:S14]  /*7400*/  @!P0 BRA `(.L_x_76) ;  /* 0x00000078008c8947 */ /* 0x010fdc0003800000 */
.L_x_158:
[----:B------:R-:W4:Y:S01]  /*7410*/  LDTM.x32 R100, tmem[UR6] ;  /* 0x00000006006479ee */ /* 0x000f2200082c0000 */
[----:B------:R-:W-:Y:S01]  /*7420*/  LOP3.LUT R145, R148, 0x20, RZ, 0xfc, !PT ;  /* 0x0000002094917812 */ /* 0x000fe200078efcff */
[----:B------:R-:W-:Y:S01]  /*7430*/  ULOP3.LUT UR10, UR10, 0x1, URZ, 0x3c, !UPT ;  /* 0x000000010a0a7892 */ /* 0x000fe2000f8e3cff */
[----:B------:R-:W-:Y:S01]  /*7440*/  R2P PR, R144, 0x7e ;  /* 0x0000007e90007804 */ /* 0x000fe20000000000 */
[----:B------:R-:W-:Y:S01]  /*7450*/  UISETP.GE.AND UP0, UPT, UR15, 0x1, UPT ;  /* 0x000000010f00788c */ /* 0x000fe2000bf06270 */
[----:B------:R-:W-:Y:S02]  /*7460*/  R2UR UR4, R145 ;  /* 0x00000000910472ca */ /* 0x000fe400000e0000 */
[C---:B------:R-:W-:Y:S02]  /*7470*/  LOP3.LUT R149, R148.reuse, 0x40, RZ, 0xfc, !PT ;  /* 0x0000004094957812 */ /* 0x040fe400078efcff */
[----:B------:R-:W-:Y:S02]  /*7480*/  LOP3.LUT R156, R148, 0x60, RZ, 0xfc, !PT ;  /* 0x00000060949c7812 */ /* 0x000fe400078efcff */
[----:B------:R-:W-:-:S02]  /*7490*/  R2UR UR5, R149 ;  /* 0x00000000950572ca */ /* 0x000fc400000e0000 */
[----:B------:R-:W-:-:S05]  /*74a0*/  LOP3.LUT R157, R148, 0x50, RZ, 0xfc, !PT ;  /* 0x00000050949d7812 */ /* 0x000fca00078efcff */
[----:B------:R-:W5:Y:S01]  /*74b0*/  LDTM.x32 R68, tmem[UR4] ;  /* 0x00000004004479ee */ /* 0x000f6200082c0000 */
[----:B------:R-:W-:Y:S02]  /*74c0*/  R2UR UR4, R149 ;  /* 0x00000000950472ca */ /* 0x000fe400000e0000 */
[----:B----4-:R-:W-:Y:S02]  /*74d0*/  SEL R151, R101, 0xff800000, P1 ;  /* 0xff80000065977807 */ /* 0x010fe40000800000 */
[----:B------:R-:W-:Y:S02]  /*74e0*/  SEL R102, R102, 0xff800000, P2 ;  /* 0xff80000066667807 */ /* 0x000fe40001000000 */
[----:B------:R-:W-:Y:S02]  /*74f0*/  SEL R103, R103, 0xff800000, P3 ;  /* 0xff80000067677807 */ /* 0x000fe40001800000 */
[----:B------:R-:W-:Y:S02]  /*7500*/  SEL R104, R104, 0xff800000, P4 ;  /* 0xff80000068687807 */ /* 0x000fe40002000000 */
[----:B------:R-:W-:-:S03]  /*7510*/  SEL R105, R105, 0xff800000, P5 ;  /* 0xff80000069697807 */ /* 0x000fc60002800000 */
[----:B------:R-:W4:Y:S01]  /*7520*/  LDTM.x32 R36, tmem[UR4] ;  /* 0x00000004002479ee */ /* 0x000f2200082c0000 */
[----:B------:R-:W-:Y:S02]  /*7530*/  SEL R152, R106, 0xff800000, P6 ;  /* 0xff8000006a987807 */ /* 0x000fe40003000000 */
[----:B------:R-:W-:Y:S02]  /*7540*/  R2P PR, R144.B1, 0x7f ;  /* 0x0000007f90007804 */ /* 0x000fe40000001000 */
[----:B------:R-:W-:-:S03]  /*7550*/  R2UR UR4, R156 ;  /* 0x000000009c0472ca */ /* 0x000fc600000e0000 */
[----:B------:R-:W-:Y:S02]  /*7560*/  SEL R108, R108, 0xff800000, P0 ;  /* 0xff8000006c6c7807 */ /* 0x000fe40000000000 */
[----:B------:R-:W-:Y:S02]  /*7570*/  SEL R109, R109, 0xff800000, P1 ;  /* 0xff8000006d6d7807 */ /* 0x000fe40000800000 */
[----:B------:R-:W-:Y:S02]  /*7580*/  SEL R110, R110, 0xff800000, P2 ;  /* 0xff8000006e6e7807 */ /* 0x000fe40001000000 */
[----:B------:R-:W-:Y:S02]  /*7590*/  SEL R111, R111, 0xff800000, P3 ;  /* 0xff8000006f6f7807 */ /* 0x000fe40001800000 */
[----:B------:R-:W-:Y:S02]  /*75a0*/  SEL R112, R112, 0xff800000, P4 ;  /* 0xff80000070707807 */ /* 0x000fe40002000000 */
[----:B------:R-:W-:Y:S01]  /*75b0*/  SEL R113, R113, 0xff800000, P5 ;  /* 0xff80000071717807 */ /* 0x000fe20002800000 */
[----:B-1-3--:R-:W1:Y:S01]  /*75c0*/  LDTM.x32 R4, tmem[UR4] ;  /* 0x00000004000479ee */ /* 0x00ae6200082c0000 */
[----:B------:R-:W-:Y:S01]  /*75d0*/  SEL R154, R114, 0xff800000, P6 ;  /* 0xff800000729a7807 */ /* 0x000fe20003000000 */
[----:B------:R-:W3:Y:S01]  /*75e0*/  LDCU UR4, c[0x0][0x600] ;  /* 0x0000c000ff0477ac */ /* 0x000ee20008000800 */
[----:B------:R-:W-:-:S05]  /*75f0*/  R2P PR, R144.B2, 0x7f ;  /* 0x0000007f90007804 */ /* 0x000fca0000002000 */
[----:B------:R-:W-:Y:S02]  /*7600*/  SEL R116, R116, 0xff800000, P0 ;  /* 0xff80000074747807 */ /* 0x000fe40000000000 */
[----:B------:R-:W-:Y:S02]  /*7610*/  SEL R117, R117, 0xff800000, P1 ;  /* 0xff80000075757807 */ /* 0x000fe40000800000 */
[----:B------:R-:W-:Y:S02]  /*7620*/  SEL R118, R118, 0xff800000, P2 ;  /* 0xff80000076767807 */ /* 0x000fe40001000000 */
[----:B------:R-:W-:Y:S02]  /*7630*/  SEL R119, R119, 0xff800000, P3 ;  /* 0xff80000077777807 */ /* 0x000fe40001800000 */
[----:B------:R-:W-:Y:S02]  /*7640*/  SEL R120, R120, 0xff800000, P4 ;  /* 0xff80000078787807 */ /* 0x000fe40002000000 */
[----:B------:R-:W-:-:S02]  /*7650*/  SEL R121, R121, 0xff800000, P5 ;  /* 0xff80000079797807 */ /* 0x000fc40002800000 */
[----:B------:R-:W-:Y:S02]  /*7660*/  SEL R122, R122, 0xff800000, P6 ;  /* 0xff8000007a7a7807 */ /* 0x000fe40003000000 */
[----:B------:R-:W-:-:S05]  /*7670*/  R2P PR, R144.B3, 0x7f ;  /* 0x0000007f90007804 */ /* 0x000fca0000003000 */
[----:B------:R-:W-:Y:S02]  /*7680*/  SEL R125, R125, 0xff800000, P1 ;  /* 0xff8000007d7d7807 */ /* 0x000fe40000800000 */
[----:B------:R-:W-:Y:S02]  /*7690*/  SEL R126, R126, 0xff800000, P2 ;  /* 0xff8000007e7e7807 */ /* 0x000fe40001000000 */
[----:B------:R-:W-:Y:S02]  /*76a0*/  SEL R127, R127, 0xff800000, P3 ;  /* 0xff8000007f7f7807 */ /* 0x000fe40001800000 */
[----:B------:R-:W-:Y:S02]  /*76b0*/  SEL R128, R128, 0xff800000, P4 ;  /* 0xff80000080807807 */ /* 0x000fe40002000000 */
[----:B------:R-:W-:Y:S02]  /*76c0*/  SEL R129, R129, 0xff800000, P5 ;  /* 0xff80000081817807 */ /* 0x000fe40002800000 */
[----:B------:R-:W-:-:S02]  /*76d0*/  SEL R130, R130, 0xff800000, P6 ;  /* 0xff80000082827807 */ /* 0x000fc40003000000 */
[----:B------:R-:W-:Y:S02]  /*76e0*/  R2P PR, R141, 0x7e ;  /* 0x0000007e8d007804 */ /* 0x000fe40000000000 */
[----:B------:R-:W-:-:S03]  /*76f0*/  SEL R124, R124, 0xff800000, P0 ;  /* 0xff8000007c7c7807 */ /* 0x000fc60000000000 */
[----:B-----5:R-:W-:Y:S02]  /*7700*/  SEL R101, R69, 0xff800000, P1 ;  /* 0xff80000045657807 */ /* 0x020fe40000800000 */
[----:B------:R-:W-:Y:S02]  /*7710*/  SEL R70, R70, 0xff800000, P2 ;  /* 0xff80000046467807 */ /* 0x000fe40001000000 */
[----:B------:R-:W-:Y:S02]  /*7720*/  SEL R71, R71, 0xff800000, P3 ;  /* 0xff80000047477807 */ /* 0x000fe40001800000 */
[----:B------:R-:W-:Y:S02]  /*7730*/  SEL R72, R72, 0xff800000, P4 ;  /* 0xff80000048487807 */ /* 0x000fe40002000000 */
[----:B------:R-:W-:Y:S02]  /*7740*/  SEL R73, R73, 0xff800000, P5 ;  /* 0xff80000049497807 */ /* 0x000fe40002800000 */
[----:B------:R-:W-:-:S02]  /*7750*/  SEL R106, R74, 0xff800000, P6 ;  /* 0xff8000004a6a7807 */ /* 0x000fc40003000000 */
        /* <DEDUP_REMOVED lines=25> */
[----:B----4-:R-:W-:Y:S02]  /*78f0*/  SEL R69, R37, 0xff800000, P1 ;  /* 0xff80000025457807 */ /* 0x010fe40000800000 */
        /* <DEDUP_REMOVED lines=30> */
[----:B-1----:R-:W-:Y:S02]  /*7ae0*/  SEL R37, R5, 0xff800000, P1 ;  /* 0xff80000005257807 */ /* 0x002fe40000800000 */
[----:B------:R-:W-:Y:S02]  /*7af0*/  SEL R52, R6, 0xff800000, P2 ;  /* 0xff80000006347807 */ /* 0x000fe40001000000 */
[----:B------:R-:W-:Y:S02]  /*7b00*/  SEL R53, R7, 0xff800000, P3 ;  /* 0xff80000007357807 */ /* 0x000fe40001800000 */
[----:B------:R-:W-:Y:S02]  /*7b10*/  SEL R54, R8, 0xff800000, P4 ;  /* 0xff80000008367807 */ /* 0x000fe40002000000 */
[----:B------:R-:W-:Y:S02]  /*7b20*/  SEL R55, R9, 0xff800000, P5 ;  /* 0xff80000009377807 */ /* 0x000fe40002800000 */
[----:B------:R-:W-:-:S02]  /*7b30*/  SEL R42, R10, 0xff800000, P6 ;  /* 0xff8000000a2a7807 */ /* 0x000fc40003000000 */
[----:B------:R-:W-:Y:S02]  /*7b40*/  R2P PR, R135.B1, 0x7f ;  /* 0x0000007f87007804 */ /* 0x000fe40000001000 */
[----:B------:R-:W-:Y:S02]  /*7b50*/  LOP3.LUT R5, R144, 0x1, RZ, 0xc0, !PT ;  /* 0x0000000190057812 */ /* 0x000fe400078ec0ff */
[----:B------:R-:W-:Y:S02]  /*7b60*/  FMNMX R6, R102, R103, !PT ;  /* 0x0000006766067209 */ /* 0x000fe40007800000 */
[----:B------:R-:W-:Y:S01]  /*7b70*/  SEL R56, R12, 0xff800000, P0 ;  /* 0xff8000000c387807 */ /* 0x000fe20000000000 */
[----:B------:R-:W-:Y:S01]  /*7b80*/  IMAD.U32 R12, RZ, RZ, UR14 ;  /* 0x0000000eff0c7e24 */ /* 0x000fe2000f8e00ff */
[----:B------:R-:W-:Y:S02]  /*7b90*/  SEL R57, R13, 0xff800000, P1 ;  /* 0xff8000000d397807 */ /* 0x000fe40000800000 */
[----:B------:R-:W-:-:S02]  /*7ba0*/  SEL R60, R14, 0xff800000, P2 ;  /* 0xff8000000e3c7807 */ /* 0x000fc40001000000 */
[----:B------:R-:W-:Y:S02]  /*7bb0*/  SEL R61, R15, 0xff800000, P3 ;  /* 0xff8000000f3d7807 */ /* 0x000fe40001800000 */
[----:B------:R-:W-:Y:S02]  /*7bc0*/  SEL R62, R16, 0xff800000, P4 ;  /* 0xff800000103e7807 */ /* 0x000fe40002000000 */
[----:B------:R-:W-:Y:S02]  /*7bd0*/  SEL R63, R17, 0xff800000, P5 ;  /* 0xff800000113f7807 */ /* 0x000fe40002800000 */
[----:B------:R-:W-:Y:S01]  /*7be0*/  SEL R50, R18, 0xff800000, P6 ;  /* 0xff80000012327807 */ /* 0x000fe20003000000 */
[----:B------:R1:W-:Y:S06]  /*7bf0*/  BAR.ARV R12, 0x40 ;  /* 0x0001000c0000751d */ /* 0x0003ec0000002000 */
[----:B------:R-:W-:-:S02]  /*7c00*/  R2P PR, R135.B2, 0x7f ;  /* 0x0000007f87007804 */ /* 0x000fc40000002000 */
[----:B------:R-:W-:-:S03]  /*7c10*/  FMNMX3 R6, R6, R110, R111, !PT ;  /* 0x0000006e06067276 */ /* 0x000fc6000780006f */
[----:B------:R-:W-:Y:S02]  /*7c20*/  SEL R20, R20, 0xff800000, P0 ;  /* 0xff80000014147807 */ /* 0x000fe40000000000 */
[----:B------:R-:W-:Y:S02]  /*7c30*/  SEL R21, R21, 0xff800000, P1 ;  /* 0xff80000015157807 */ /* 0x000fe40000800000 */
[----:B------:R-:W-:Y:S02]  /*7c40*/  SEL R22, R22, 0xff800000, P2 ;  /* 0xff80000016167807 */ /* 0x000fe40001000000 */
[----:B------:R-:W-:Y:S02]  /*7c50*/  SEL R23, R23, 0xff800000, P3 ;  /* 0xff80000017177807 */ /* 0x000fe40001800000 */
[----:B------:R-:W-:Y:S02]  /*7c60*/  SEL R24, R24, 0xff800000, P4 ;  /* 0xff80000018187807 */ /* 0x000fe40002000000 */
[----:B------:R-:W-:-:S02]  /*7c70*/  SEL R25, R25, 0xff800000, P5 ;  /* 0xff80000019197807 */ /* 0x000fc40002800000 */
[----:B------:R-:W-:Y:S02]  /*7c80*/  SEL R26, R26, 0xff800000, P6 ;  /* 0xff8000001a1a7807 */ /* 0x000fe40003000000 */
[----:B------:R-:W-:Y:S02]  /*7c90*/  R2P PR, R135.B3, 0x7f ;  /* 0x0000007f87007804 */ /* 0x000fe40000003000 */
[----:B------:R-:W-:-:S03]  /*7ca0*/  FMNMX3 R6, R6, R118, R119, !PT ;  /* 0x0000007606067276 */ /* 0x000fc60007800077 */
[----:B------:R-:W-:Y:S02]  /*7cb0*/  SEL R28, R28, 0xff800000, P0 ;  /* 0xff8000001c1c7807 */ /* 0x000fe40000000000 */
[----:B------:R-:W-:Y:S02]  /*7cc0*/  ISETP.NE.U32.AND P0, PT, R5, 0x1, PT ;  /* 0x000000010500780c */ /* 0x000fe40003f05070 */
[----:B------:R-:W-:Y:S02]  /*7cd0*/  LOP3.LUT R5, R141, 0x1, RZ, 0xc0, !PT ;  /* 0x000000018d057812 */ /* 0x000fe400078ec0ff */
[----:B------:R-:W-:Y:S02]  /*7ce0*/  SEL R150, R100, 0xff800000, !P0 ;  /* 0xff80000064967807 */ /* 0x000fe40004000000 */
[----:B------:R-:W-:Y:S02]  /*7cf0*/  LOP3.LUT P0, RZ, R144, 0x80, RZ, 0xc0, !PT ;  /* 0x0000008090ff7812 */ /* 0x000fe4000780c0ff */
[----:B------:R-:W-:-:S02]  /*7d00*/  FMNMX R7, R150, R151, !PT ;  /* 0x0000009796077209 */ /* 0x000fc40007800000 */
[----:B------:R-:W-:Y:S02]  /*7d10*/  SEL R153, R107, 0xff800000, P0 ;  /* 0xff8000006b997807 */ /* 0x000fe40000000000 */
[C---:B------:R-:W-:Y:S02]  /*7d20*/  LOP3.LUT P0, RZ, R144.reuse, 0x8000, RZ, 0xc0, !PT ;  /* 0x0000800090ff7812 */ /* 0x040fe4000780c0ff */
[----:B------:R-:W-:Y:S02]  /*7d30*/  FMNMX3 R7, R7, R108, R109, !PT ;  /* 0x0000006c07077276 */ /* 0x000fe4000780006d */
[----:B------:R-:W-:Y:S02]  /*7d40*/  SEL R155, R115, 0xff800000, P0 ;  /* 0xff800000739b7807 */ /* 0x000fe40000000000 */
[----:B------:R-:W-:Y:S02]  /*7d50*/  LOP3.LUT P0, RZ, R144, 0x800000, RZ, 0xc0, !PT ;  /* 0x0080000090ff7812 */ /* 0x000fe4000780c0ff */
[----:B------:R-:W-:-:S02]  /*7d60*/  FMNMX3 R7, R7, R116, R117, !PT ;  /* 0x0000007407077276 */ /* 0x000fc40007800075 */
[----:B------:R-:W-:Y:S02]  /*7d70*/  SEL R123, R123, 0xff800000, P0 ;  /* 0xff8000007b7b7807 */ /* 0x000fe40000000000 */
[----:B------:R-:W-:Y:S02]  /*7d80*/  ISETP.GT.AND P0, PT, R144, -0x1, PT ;  /* 0xffffffff9000780c */ /* 0x000fe40003f04270 */
[----:B------:R-:W-:Y:S02]  /*7d90*/  FMNMX3 R7, R7, R124, R125, !PT ;  /* 0x0000007c07077276 */ /* 0x000fe4000780007d */
[----:B------:R-:W-:Y:S02]  /*7da0*/  SEL R131, R131, 0xff800000, !P0 ;  /* 0xff80000083837807 */ /* 0x000fe40004000000 */
[----:B------:R-:W-:Y:S02]  /*7db0*/  ISETP.NE.U32.AND P0, PT, R5, 0x1, PT ;  /* 0x000000010500780c */ /* 0x000fe40003f05070 */
[----:B------:R-:W-:-:S02]  /*7dc0*/  LOP3.LUT R5, R140, 0x1, RZ, 0xc0, !PT ;  /* 0x000000018c057812 */ /* 0x000fc400078ec0ff */
[----:B------:R-:W-:Y:S02]  /*7dd0*/  SEL R100, R68, 0xff800000, !P0 ;  /* 0xff80000044647807 */ /* 0x000fe40004000000 */
[----:B------:R-:W-:Y:S02]  /*7de0*/  LOP3.LUT P0, RZ, R141, 0x80, RZ, 0xc0, !PT ;  /* 0x000000808dff7812 */ /* 0x000fe4000780c0ff */
[----:B------:R-:W-:Y:S02]  /*7df0*/  FMNMX3 R6, R6, R126, R127, !PT ;  /* 0x0000007e06067276 */ /* 0x000fe4000780007f */
[----:B------:R-:W-:Y:S02]  /*7e00*/  SEL R107, R75, 0xff800000, P0 ;  /* 0xff8000004b6b7807 */ /* 0x000fe40000000000 */
[----:B------:R-:W-:Y:S02]  /*7e10*/  LOP3.LUT P0, RZ, R141, 0x8000, RZ, 0xc0, !PT ;  /* 0x000080008dff7812 */ /* 0x000fe4000780c0ff */
[----:B------:R-:W-:-:S02]  /*7e20*/  FMNMX3 R7, R7, R100, R101, !PT ;  /* 0x0000006407077276 */ /* 0x000fc40007800065 */
[----:B------:R-:W-:Y:S02]  /*7e30*/  SEL R115, R83, 0xff800000, P0 ;  /* 0xff80000053737807 */ /* 0x000fe40000000000 */
[----:B------:R-:W-:Y:S02]  /*7e40*/  LOP3.LUT P0, RZ, R141, 0x800000, RZ, 0xc0, !PT ;  /* 0x008000008dff7812 */ /* 0x000fe4000780c0ff */
[----:B------:R-:W-:Y:S02]  /*7e50*/  FMNMX3 R6, R6, R70, R71, !PT ;  /* 0x0000004606067276 */ /* 0x000fe40007800047 */
[----:B------:R-:W-:Y:S02]  /*7e60*/  SEL R91, R91, 0xff800000, P0 ;  /* 0xff8000005b5b7807 */ /* 0x000fe40000000000 */
[----:B------:R-:W-:Y:S02]  /*7e70*/  ISETP.GT.AND P0, PT, R141, -0x1, PT ;  /* 0xffffffff8d00780c */ /* 0x000fe40003f04270 */
[----:B------:R-:W-:-:S02]  /*7e80*/  FMNMX3 R7, R7, R76, R77, !PT ;  /* 0x0000004c07077276 */ /* 0x000fc4000780004d */
[----:B------:R-:W-:Y:S02]  /*7e90*/  SEL R99, R99, 0xff800000, !P0 ;  /* 0xff80000063637807 */ /* 0x000fe40004000000 */
[----:B------:R-:W-:Y:S02]  /*7ea0*/  ISETP.NE.U32.AND P0, PT, R5, 0x1, PT ;  /* 0x000000010500780c */ /* 0x000fe40003f05070 */
[----:B------:R-:W-:Y:S02]  /*7eb0*/  LOP3.LUT R5, R135, 0x1, RZ, 0xc0, !PT ;  /* 0x0000000187057812 */ /* 0x000fe400078ec0ff */
[----:B------:R-:W-:Y:S02]  /*7ec0*/  SEL R68, R36, 0xff800000, !P0 ;  /* 0xff80000024447807 */ /* 0x000fe40004000000 */
[----:B------:R-:W-:Y:S02]  /*7ed0*/  LOP3.LUT P0, RZ, R140, 0x80, RZ, 0xc0, !PT ;  /* 0x000000808cff7812 */ /* 0x000fe4000780c0ff */
[----:B------:R-:W-:-:S02]  /*7ee0*/  FMNMX3 R6, R6, R78, R79, !PT ;  /* 0x0000004e06067276 */ /* 0x000fc4000780004f */
        /* <DEDUP_REMOVED lines=11> */
[----:B------:R-:W-:-:S02]  /*7fa0*/  FMNMX R5, R104, R105, !PT ;  /* 0x0000006968057209 */ /* 0x000fc40007800000 */
[----:B------:R-:W-:Y:S02]  /*7fb0*/  SEL R36, R4, 0xff800000, !P0 ;  /* 0xff80000004247807 */ /* 0x000fe40004000000 */
[----:B------:R-:W-:Y:S02]  /*7fc0*/  FMNMX R4, R152, R153, !PT ;  /* 0x0000009998047209 */ /* 0x000fe40007800000 */
[----:B------:R-:W-:Y:S02]  /*7fd0*/  FMNMX3 R5, R5, R112, R113, !PT ;  /* 0x0000007005057276 */ /* 0x000fe40007800071 */
[----:B------:R-:W-:Y:S02]  /*7fe0*/  FMNMX3 R4, R4, R154, R155, !PT ;  /* 0x0000009a04047276 */ /* 0x000fe4000780009b */
[----:B------:R-:W-:Y:S02]  /*7ff0*/  FMNMX3 R5, R5, R120, R121, !PT ;  /* 0x0000007805057276 */ /* 0x000fe40007800079 */
[----:B------:R-:W-:-:S02]  /*8000*/  FMNMX3 R4, R4, R122, R123, !PT ;  /* 0x0000007a04047276 */ /* 0x000fc4000780007b */
[----:B------:R-:W-:Y:S02]  /*8010*/  FMNMX3 R5, R5, R128, R129, !PT ;  /* 0x0000008005057276 */ /* 0x000fe40007800081 */
[----:B------:R-:W-:Y:S02]  /*8020*/  FMNMX3 R4, R4, R130, R131, !PT ;  /* 0x0000008204047276 */ /* 0x000fe40007800083 */
        /* <DEDUP_REMOVED lines=19> */
[----:B------:R-:W-:Y:S02]  /*8160*/  LOP3.LUT P0, RZ, R135, 0x80, RZ, 0xc0, !PT ;  /* 0x0000008087ff7812 */ /* 0x000fe4000780c0ff */
[----:B------:R-:W-:Y:S02]  /*8170*/  FMNMX3 R5, R5, R138, R139, !PT ;  /* 0x0000008a05057276 */ /* 0x000fe4000780008b */
[----:B------:R-:W-:-:S02]  /*8180*/  FMNMX3 R4, R4, R58, R59, !PT ;  /* 0x0000003a04047276 */ /* 0x000fc4000780003b */
[----:B------:R-:W-:Y:S02]  /*8190*/  FMNMX3 R7, R7, R146, R147, !PT ;  /* 0x0000009207077276 */ /* 0x000fe40007800093 */
[----:B------:R-:W-:Y:S02]  /*81a0*/  FMNMX3 R6, R6, R142, R143, !PT ;  /* 0x0000008e06067276 */ /* 0x000fe4000780008f */
[----:B------:R-:W-:Y:S02]  /*81b0*/  SEL R43, R11, 0xff800000, P0 ;  /* 0xff8000000b2b7807 */ /* 0x000fe40000000000 */
        /* <DEDUP_REMOVED lines=12> */
[----:B------:R-:W-:Y:S02]  /*8280*/  ISETP.GT.AND P0, PT, R135, -0x1, PT ;  /* 0xffffffff8700780c */ /* 0x000fe40003f04270 */
[----:B------:R-:W-:Y:S02]  /*8290*/  FMNMX3 R5, R5, R62, R63, !PT ;  /* 0x0000003e05057276 */ /* 0x000fe4000780003f */
[----:B------:R-:W-:-:S02]  /*82a0*/  FMNMX3 R4, R4, R50, R51, !PT ;  /* 0x0000003204047276 */ /* 0x000fc40007800033 */
[----:B------:R-:W-:Y:S02]  /*82b0*/  FMNMX3 R7, R7, R20, R21, !PT ;  /* 0x0000001407077276 */ /* 0x000fe40007800015 */
[----:B------:R-:W-:Y:S02]  /*82c0*/  FMNMX3 R6, R6, R22, R23, !PT ;  /* 0x0000001606067276 */ /* 0x000fe40007800017 */
[----:B------:R-:W-:Y:S02]  /*82d0*/  SEL R29, R29, 0xff800000, P1 ;  /* 0xff8000001d1d7807 */ /* 0x000fe40000800000 */
[----:B------:R-:W-:Y:S02]  /*82e0*/  SEL R158, R30, 0xff800000, P2 ;  /* 0xff8000001e9e7807 */ /* 0x000fe40001000000 */
[----:B------:R-:W-:Y:S02]  /*82f0*/  SEL R159, R31, 0xff800000, P3 ;  /* 0xff8000001f9f7807 */ /* 0x000fe40001800000 */
[----:B------:R-:W-:-:S02]  /*8300*/  SEL R161, R35, 0xff800000, !P0 ;  /* 0xff80000023a17807 */ /* 0x000fc40004000000 */
[----:B------:R-:W-:Y:S02]  /*8310*/  SEL R162, R32, 0xff800000, P4 ;  /* 0xff80000020a27807 */ /* 0x000fe40002000000 */
[----:B------:R-:W-:Y:S02]  /*8320*/  SEL R163, R33, 0xff800000, P5 ;  /* 0xff80000021a37807 */ /* 0x000fe40002800000 */
[----:B------:R-:W-:Y:S02]  /*8330*/  FMNMX3 R7, R7, R28, R29, !PT ;  /* 0x0000001c07077276 */ /* 0x000fe4000780001d */
[----:B------:R-:W-:Y:S02]  /*8340*/  FMNMX3 R6, R6, R158, R159, !PT ;  /* 0x0000009e06067276 */ /* 0x000fe4000780009f */
[----:B------:R-:W-:Y:S02]  /*8350*/  SEL R160, R34, 0xff800000, P6 ;  /* 0xff80000022a07807 */ /* 0x000fe40003000000 */
[----:B------:R-:W-:-:S02]  /*8360*/  FMNMX3 R5, R5, R24, R25, !PT ;  /* 0x0000001805057276 */ /* 0x000fc40007800019 */
[----:B------:R-:W-:Y:S02]  /*8370*/  FMNMX3 R4, R4, R26, R27, !PT ;  /* 0x0000001a04047276 */ /* 0x000fe4000780001b */
[----:B------:R-:W-:Y:S02]  /*8380*/  FMNMX R6, R7, R6, !PT ;  /* 0x0000000607067209 */ /* 0x000fe40007800000 */
[----:B------:R-:W-:Y:S02]  /*8390*/  FMNMX3 R5, R5, R162, R163, !PT ;  /* 0x000000a205057276 */ /* 0x000fe400078000a3 */
[----:B------:R-:W-:-:S04]  /*83a0*/  FMNMX3 R4, R4, R160, R161, !PT ;  /* 0x000000a004047276 */ /* 0x000fc800078000a1 */
[----:B------:R-:W-:-:S04]  /*83b0*/  FMNMX3 R170, R6, R5, R4, !PT ;  /* 0x0000000506aa7276 */ /* 0x000fc80007800004 */
[----:B------:R-:W-:-:S04]  /*83c0*/  FSETP.NEU.AND P0, PT, R170, -INF , PT ;  /* 0xff800000aa00780b */ /* 0x000fc80003f0d000 */
[----:B------:R-:W-:Y:S02]  /*83d0*/  FSEL R164, R170, RZ, P0 ;  /* 0x000000ffaaa47208 */ /* 0x000fe40000000000 */
[----:B------:R-:W-:-:S03]  /*83e0*/  ELECT P0, URZ, PT ;  /* 0x0000000000ff782f */ /* 0x000fc60003800000 */
[----:B---3--:R-:W-:-:S04]  /*83f0*/  FFMA R164, -R164, UR4, RZ ;  /* 0x00000004a4a47c23 */ /* 0x008fc800080001ff */
[--C-:B------:R-:W-:Y:S02]  /*8400*/  FFMA2 R34, R104.F32x2.HI_LO, UR4.F32, R164.reuse.F32 ;  /* 0x0000000468227c49 */ /* 0x100fe400092000a4 */
[--C-:B------:R-:W-:Y:S02]  /*8410*/  FFMA2 R104, R108.F32x2.HI_LO, UR4.F32, R164.reuse.F32 ;  /* 0x000000046c687c49 */ /* 0x100fe400092000a4 */
[--C-:B------:R-:W-:Y:S02]  /*8420*/  FFMA2 R108, R110.F32x2.HI_LO, UR4.F32, R164.reuse.F32 ;  /* 0x000000046e6c7c49 */ /* 0x100fe400092000a4 */
[--C-:B------:R-:W-:Y:S01]  /*8430*/  FFMA2 R32, R102.F32x2.HI_LO, UR4.F32, R164.reuse.F32 ;  /* 0x0000000466207c49 */ /* 0x100fe200092000a4 */
[----:B------:R-:W-:Y:S01]  /*8440*/  MUFU.EX2 R34, R34 ;  /* 0x0000002200227308 */ /* 0x000fe20000000800 */
[--C-:B------:R-:W-:Y:S02]  /*8450*/  FFMA2 R110, R112.F32x2.HI_LO, UR4.F32, R164.reuse.F32 ;  /* 0x00000004706e7c49 */ /* 0x100fe400092000a4 */
[----:B------:R-:W-:-:S02]  /*8460*/  FFMA2 R30, R150.F32x2.HI_LO, UR4.F32, R164.F32 ;  /* 0x00000004961e7c49 */ /* 0x000fc400092000a4 */
[--C-:B------:R-:W-:Y:S02]  /*8470*/  FFMA2 R102, R152.F32x2.HI_LO, UR4.F32, R164.reuse.F32 ;  /* 0x0000000498667c49 */ /* 0x100fe400092000a4 */
[--C-:B------:R-:W-:Y:S01]  /*8480*/  FFMA2 R112, R154.F32x2.HI_LO, UR4.F32, R164.reuse.F32 ;  /* 0x000000049a707c49 */ /* 0x100fe200092000a4 */
[----:B------:R-:W-:Y:S01]  /*8490*/  MUFU.EX2 R32, R32 ;  /* 0x0000002000207308 */ /* 0x000fe20000000800 */
[--C-:B------:R-:W-:Y:S02]  /*84a0*/  FFMA2 R116, R116.F32x2.HI_LO, UR4.F32, R164.reuse.F32 ;  /* 0x0000000474747c49 */ /* 0x100fe400092000a4 */
[--C-:B------:R-:W-:Y:S02]  /*84b0*/  FFMA2 R118, R118.F32x2.HI_LO, UR4.F32, R164.reuse.F32 ;  /* 0x0000000476767c49 */ /* 0x100fe400092000a4 */
[--C-:B------:R-:W-:Y:S02]  /*84c0*/  FFMA2 R120, R120.F32x2.HI_LO, UR4.F32, R164.reuse.F32 ;  /* 0x0000000478787c49 */ /* 0x100fe400092000a4 */
[--C-:B------:R-:W-:Y:S01]  /*84d0*/  FFMA2 R122, R122.F32x2.HI_LO, UR4.F32, R164.reuse.F32 ;  /* 0x000000047a7a7c49 */ /* 0x100fe200092000a4 */
[----:B------:R-:W-:Y:S01]  /*84e0*/  MUFU.EX2 R30, R30 ;  /* 0x0000001e001e7308 */ /* 0x000fe20000000800 */
[----:B------:R-:W-:-:S02]  /*84f0*/  FFMA2 R124, R124.F32x2.HI_LO, UR4.F32, R164.F32 ;  /* 0x000000047c7c7c49 */ /* 0x000fc400092000a4 */
[--C-:B------:R-:W-:Y:S02]  /*8500*/  FFMA2 R126, R126.F32x2.HI_LO, UR4.F32, R164.reuse.F32 ;  /* 0x000000047e7e7c49 */ /* 0x100fe400092000a4 */
[--C-:B------:R-:W-:Y:S02]  /*8510*/  FFMA2 R128, R128.F32x2.HI_LO, UR4.F32, R164.reuse.F32 ;  /* 0x0000000480807c49 */ /* 0x100fe400092000a4 */
[--C-:B------:R-:W-:Y:S01]  /*8520*/  FFMA2 R130, R130.F32x2.HI_LO, UR4.F32, R164.reuse.F32 ;  /* 0x0000000482827c49 */ /* 0x100fe200092000a4 */
[----:B------:R-:W3:Y:S01]  /*8530*/  MUFU.EX2 R31, R31 ;  /* 0x0000001f001f7308 */ /* 0x000ee20000000800 */
[--C-:B------:R-:W-:Y:S02]  /*8540*/  FFMA2 R100, R100.F32x2.HI_LO, UR4.F32, R164.reuse.F32 ;  /* 0x0000000464647c49 */ /* 0x100fe400092000a4 */
[--C-:B------:R-:W-:Y:S02]  /*8550*/  FFMA2 R70, R70.F32x2.HI_LO, UR4.F32, R164.reuse.F32 ;  /* 0x0000000446467c49 */ /* 0x100fe400092000a4 */
[----:B------:R-:W-:-:S02]  /*8560*/  FFMA2 R72, R72.F32x2.HI_LO, UR4.F32, R164.F32 ;  /* 0x0000000448487c49 */ /* 0x000fc400092000a4 */
[--C-:B------:R-:W-:Y:S01]  /*8570*/  FFMA2 R106, R106.F32x2.HI_LO, UR4.F32, R164.reuse.F32 ;  /* 0x000000046a6a7c49 */ /* 0x100fe200092000a4 */
[----:B------:R-:W4:Y:S01]  /*8580*/  MUFU.EX2 R33, R33 ;  /* 0x0000002100217308 */ /* 0x000f220000000800 */
[--C-:B------:R-:W-:Y:S02]  /*8590*/  FFMA2 R76, R76.F32x2.HI_LO, UR4.F32, R164.reuse.F32 ;  /* 0x000000044c4c7c49 */ /* 0x100fe400092000a4 */
[--C-:B------:R-:W-:Y:S02]  /*85a0*/  FFMA2 R78, R78.F32x2.HI_LO, UR4.F32, R164.reuse.F32 ;  /* 0x000000044e4e7c49 */ /* 0x100fe400092000a4 */
[--C-:B------:R-:W-:Y:S02]  /*85b0*/  FFMA2 R80, R80.F32x2.HI_LO, UR4.F32, R164.reuse.F32 ;  /* 0x0000000450507c49 */ /* 0x100fe400092000a4 */
[--C-:B------:R-:W-:Y:S01]  /*85c0*/  FFMA2 R114, R114.F32x2.HI_LO, UR4.F32, R164.reuse.F32 ;  /* 0x0000000472727c49 */ /* 0x100fe200092000a4 */
[----:B------:R-:W5:Y:S01]  /*85d0*/  MUFU.EX2 R35, R35 ;  /* 0x0000002300237308 */ /* 0x000f620000000800 */
[--C-:B------:R-:W-:Y:S01]  /*85e0*/  FFMA2 R84, R84.F32x2.HI_LO, UR4.F32, R164.reuse.F32 ;  /* 0x0000000454547c49 */ /* 0x100fe200092000a4 */
[----:B---3--:R-:W-:Y:S01]  /*85f0*/  F2FP.BF16.F32.PACK_AB R4, R31, R30 ;  /* 0x0000001e1f04723e */ /* 0x008fe200000010ff */
[----:B------:R-:W-:-:S02]  /*8600*/  FFMA2 R86, R86.F32x2.HI_LO, UR4.F32, R164.F32 ;  /* 0x0000000456567c49 */ /* 0x000fc400092000a4 */
[--C-:B------:R-:W-:Y:S02]  /*8610*/  FFMA2 R88, R88.F32x2.HI_LO, UR4.F32, R164.reuse.F32 ;  /* 0x0000000458587c49 */ /* 0x100fe400092000a4 */
[--C-:B------:R-:W-:Y:S01]  /*8620*/  FFMA2 R90, R90.F32x2.HI_LO, UR4.F32, R164.reuse.F32 ;  /* 0x000000045a5a7c49 */ /* 0x100fe200092000a4 */
[----:B------:R-:W-:Y:S01]  /*8630*/  MUFU.EX2 R102, R102 ;  /* 0x0000006600667308 */ /* 0x000fe20000000800 */
[--C-:B------:R-:W-:Y:S01]  /*8640*/  FFMA2 R92, R92.F32x2.HI_LO, UR4.F32, R164.reuse.F32 ;  /* 0x000000045c5c7c49 */ /* 0x100fe200092000a4 */
[----:B----4-:R-:W-:Y:S01]  /*8650*/  F2FP.BF16.F32.PACK_AB R5, R33, R32 ;  /* 0x000000202105723e */ /* 0x010fe200000010ff */
[--C-:B------:R-:W-:Y:S02]  /*8660*/  FFMA2 R94, R94.F32x2.HI_LO, UR4.F32, R164.reuse.F32 ;  /* 0x000000045e5e7c49 */ /* 0x100fe400092000a4 */
[--C-:B------:R-:W-:Y:S02]  /*8670*/  FFMA2 R96, R96.F32x2.HI_LO, UR4.F32, R164.reuse.F32 ;  /* 0x0000000460607c49 */ /* 0x100fe400092000a4 */
[--C-:B------:R-:W-:Y:S01]  /*8680*/  FFMA2 R98, R98.F32x2.HI_LO, UR4.F32, R164.reuse.F32 ;  /* 0x0000000462627c49 */ /* 0x100fe200092000a4 */
[----:B------:R-:W3:Y:S01]  /*8690*/  MUFU.EX2 R103, R103 ;  /* 0x0000006700677308 */ /* 0x000ee20000000800 */
[----:B-----5:R-:W-:Y:S01]  /*86a0*/  F2FP.BF16.F32.PACK_AB R6, R35, R34 ;  /* 0x000000222306723e */ /* 0x020fe200000010ff */
[----:B------:R-:W-:-:S02]  /*86b0*/  FFMA2 R68, R68.F32x2.HI_LO, UR4.F32, R164.F32 ;  /* 0x0000000444447c49 */ /* 0x000fc400092000a4 */
[--C-:B------:R-:W-:Y:S02]  /*86c0*/  FFMA2 R38, R38.F32x2.HI_LO, UR4.F32, R164.reuse.F32 ;  /* 0x0000000426267c49 */ /* 0x100fe400092000a4 */
[--C-:B------:R-:W-:Y:S02]  /*86d0*/  FFMA2 R40, R40.F32x2.HI_LO, UR4.F32, R164.reuse.F32 ;  /* 0x0000000428287c49 */ /* 0x100fe400092000a4 */
[----:B------:R-:W-:Y:S01]  /*86e0*/  MUFU.EX2 R104, R104 ;  /* 0x0000006800687308 */ /* 0x000fe20000000800 */
[--C-:B------:R-:W-:Y:S02]  /*86f0*/  FFMA2 R74, R74.F32x2.HI_LO, UR4.F32, R164.reuse.F32 ;  /* 0x000000044a4a7c49 */ /* 0x100fe400092000a4 */
[--C-:B------:R-:W-:Y:S02]  /*8700*/  FFMA2 R44, R44.F32x2.HI_LO, UR4.F32, R164.reuse.F32 ;  /* 0x000000042c2c7c49 */ /* 0x100fe400092000a4 */
[--C-:B------:R-:W-:Y:S02]  /*8710*/  FFMA2 R46, R46.F32x2.HI_LO, UR4.F32, R164.reuse.F32 ;  /* 0x000000042e2e7c49 */ /* 0x100fe400092000a4 */
[--C-:B------:R-:W-:Y:S01]  /*8720*/  FFMA2 R48, R48.F32x2.HI_LO, UR4.F32, R164.reuse.F32 ;  /* 0x0000000430307c49 */ /* 0x100fe200092000a4 */
[----:B------:R-:W4:Y:S01]  /*8730*/  MUFU.EX2 R105, R105 ;  /* 0x0000006900697308 */ /* 0x000f220000000800 */
[----:B---3--:R-:W-:Y:S01]  /*8740*/  F2FP.BF16.F32.PACK_AB R7, R103, R102 ;  /* 0x000000666707723e */ /* 0x008fe200000010ff */
        /* <DEDUP_REMOVED lines=8> */
[----:B------:R-:W3:Y:S01]  /*87d0*/  MUFU.EX2 R109, R109 ;  /* 0x0000006d006d7308 */ /* 0x000ee20000000800 */
[----:B----4-:R-:W-:Y:S01]  /*87e0*/  F2FP.BF16.F32.PACK_AB R8, R105, R104 ;  /* 0x000000686908723e */ /* 0x010fe200000010ff */
        /* <DEDUP_REMOVED lines=22> */
[----:B------:R-:W-:Y:S02]  /*8950*/  IMAD.MOV.U32 R158, RZ, RZ, 0x1 ;  /* 0x00000001ff9e7424 */ /* 0x000fe400078e00ff */
[--C-:B------:R-:W-:Y:S01]  /*8960*/  FFMA2 R152, R162.F32x2.HI_LO, UR4.F32, R164.reuse.F32 ;  /* 0x00000004a2987c49 */ /* 0x100fe200092000a4 */
[----:B------:R-:W-:Y:S01]  /*8970*/  MUFU.EX2 R116, R116 ;  /* 0x0000007400747308 */ /* 0x000fe20000000800 */
[----:B------:R-:W-:Y:S01]  /*8980*/  FFMA2 R154, R160.F32x2.HI_LO, UR4.F32, R164.F32 ;  /* 0x00000004a09a7c49 */ /* 0x000fe200092000a4 */
[----:B------:R-:W-:Y:S01]  /*8990*/  LOP3.LUT R160, R148, 0x70, RZ, 0xfc, !PT ;  /* 0x0000007094a07812 */ /* 0x000fe200078efcff */
[----:B------:R-:W-:Y:S02]  /*89a0*/  FADD2 R30, R30.F32x2.HI_LO, R104.F32x2.HI_LO ;  /* 0x000000681e1e724b */ /* 0x000fe40000000000 */
[----:B------:R-:W-:Y:S01]  /*89b0*/  FADD2 R32, R32.F32x2.HI_LO, R108.F32x2.HI_LO ;  /* 0x0000006c2020724b */ /* 0x000fe20000000000 */
[----:B------:R-:W-:Y:S01]  /*89c0*/  R2UR UR4, R160 ;  /* 0x00000000a00472ca */ /* 0x000fe200000e0000 */
[----:B------:R-:W-:Y:S01]  /*89d0*/  FADD2 R34, R34.F32x2.HI_LO, R110.F32x2.HI_LO ;  /* 0x0000006e2222724b */ /* 0x000fe20000000000 */
[----:B------:R-:W1:Y:S01]  /*89e0*/  MUFU.EX2 R117, R117 ;  /* 0x0000007500757308 */ /* 0x000e620000000800 */
[----:B---3--:R-:W-:Y:S01]  /*89f0*/  F2FP.BF16.F32.PACK_AB R11, R113, R112 ;  /* 0x00000070710b723e */ /* 0x008fe200000010ff */
[----:B------:R-:W-:-:S06]  /*8a00*/  FADD2 R102, R102.F32x2.HI_LO, R112.F32x2.HI_LO ;  /* 0x000000706666724b */ /* 0x000fcc0000000000 */
[----:B------:R-:W-:Y:S08]  /*8a10*/  MUFU.EX2 R118, R118 ;  /* 0x0000007600767308 */ /* 0x000ff00000000800 */
[----:B------:R-:W3:Y:S01]  /*8a20*/  MUFU.EX2 R119, R119 ;  /* 0x0000007700777308 */ /* 0x000ee20000000800 */
[----:B-1----:R-:W-:Y:S01]  /*8a30*/  F2FP.BF16.F32.PACK_AB R12, R117, R116 ;  /* 0x00000074750c723e */ /* 0x002fe200000010ff */
[----:B------:R-:W-:-:S06]  /*8a40*/  FADD2 R30, R30.F32x2.HI_LO, R116.F32x2.HI_LO ;  /* 0x000000741e1e724b */ /* 0x000fcc0000000000 */
[----:B------:R-:W-:Y:S08]  /*8a50*/  MUFU.EX2 R120, R120 ;  /* 0x0000007800787308 */ /* 0x000ff00000000800 */
        /* <DEDUP_REMOVED lines=26> */
[----:B------:R-:W-:-:S03]  /*8c00*/  FADD2 R102, R102.F32x2.HI_LO, R130.F32x2.HI_LO ;  /* 0x000000826666724b */ /* 0x000fc60000000000 */
[----:B------:R3:W-:Y:S01]  /*8c10*/  STTM.x16 tmem[UR5], R4 ;  /* 0x00000004000079ed */ /* 0x0007e20008240005 */
[----:B------:R-:W-:Y:S02]  /*8c20*/  R2UR UR5, R157 ;  /* 0x000000009d0572ca */ /* 0x000fe400000e0000 */
[----:B------:R-:W-:Y:S08]  /*8c30*/  MUFU.EX2 R70, R70 ;  /* 0x0000004600467308 */ /* 0x000ff00000000800 */
[----:B------:R-:W4:Y:S01]  /*8c40*/  MUFU.EX2 R71, R71 ;  /* 0x0000004700477308 */ /* 0x000f220000000800 */
[----:B-1----:R-:W-:-:S07]  /*8c50*/  FADD2 R30, R30.F32x2.HI_LO, R100.F32x2.HI_LO ;  /* 0x000000641e1e724b */ /* 0x002fce0000000000 */
[----:B------:R-:W-:Y:S08]  /*8c60*/  MUFU.EX2 R72, R72 ;  /* 0x0000004800487308 */ /* 0x000ff00000000800 */
[----:B------:R-:W1:Y:S01]  /*8c70*/  MUFU.EX2 R73, R73 ;  /* 0x0000004900497308 */ /* 0x000e620000000800 */
[----:B----4-:R-:W-:-:S07]  /*8c80*/  FADD2 R32, R32.F32x2.HI_LO, R70.F32x2.HI_LO ;  /* 0x000000462020724b */ /* 0x010fce0000000000 */
[----:B------:R-:W-:Y:S08]  /*8c90*/  MUFU.EX2 R106, R106 ;  /* 0x0000006a006a7308 */ /* 0x000ff00000000800 */
[----:B------:R-:W4:Y:S01]  /*8ca0*/  MUFU.EX2 R107, R107 ;  /* 0x0000006b006b7308 */ /* 0x000f220000000800 */
[----:B-1----:R-:W-:-:S07]  /*8cb0*/  FADD2 R34, R34.F32x2.HI_LO, R72.F32x2.HI_LO ;  /* 0x000000482222724b */ /* 0x002fce0000000000 */
[----:B------:R-:W-:Y:S01]  /*8cc0*/  MUFU.EX2 R76, R76 ;  /* 0x0000004c004c7308 */ /* 0x000fe20000000800 */
[----:B---3--:R-:W-:Y:S02]  /*8cd0*/  F2FP.BF16.F32.PACK_AB R4, R101, R100 ;  /* 0x000000646504723e */ /* 0x008fe400000010ff */
[----:B------:R-:W-:Y:S02]  /*8ce0*/  F2FP.BF16.F32.PACK_AB R5, R71, R70 ;  /* 0x000000464705723e */ /* 0x000fe400000010ff */
[----:B------:R-:W-:-:S03]  /*8cf0*/  F2FP.BF16.F32.PACK_AB R6, R73, R72 ;  /* 0x000000484906723e */ /* 0x000fc600000010ff */
[----:B------:R-:W1:Y:S01]  /*8d00*/  MUFU.EX2 R77, R77 ;  /* 0x0000004d004d7308 */ /* 0x000e620000000800 */
[----:B----4-:R-:W-:Y:S01]  /*8d10*/  F2FP.BF16.F32.PACK_AB R7, R107, R106 ;  /* 0x0000006a6b07723e */ /* 0x010fe200000010ff */
        /* <DEDUP_REMOVED lines=116> */
[----:B------:R-:W4:Y:S02]  /*9460*/  FENCE.VIEW.ASYNC.T ;  /* 0x00000000000073c6 */ /* 0x000f240000000200 */
[----:B----4-:R4:W-:Y:S01]  /*9470*/  SYNCS.ARRIVE.TRANS64.RED.ART0 RZ, [UR17], R158 ;  /* 0x0000009effff79a7 */ /* 0x0109e20008500411 */
[----:B------:R-:W-:Y:S08]  /*9480*/  MUFU.EX2 R52, R52 ;  /* 0x0000003400347308 */ /* 0x000ff00000000800 */
[----:B------:R-:W5:Y:S01]  /*9490*/  MUFU.EX2 R53, R53 ;  /* 0x0000003500357308 */ /* 0x000f620000000800 */
[----:B-1----:R-:W-:-:S07]  /*94a0*/  FADD2 R30, R30.F32x2.HI_LO, R36.F32x2.HI_LO ;  /* 0x000000241e1e724b */ /* 0x002fce0000000000 */
[----:B------:R-:W-:Y:S08]  /*94b0*/  MUFU.EX2 R54, R54 ;  /* 0x0000003600367308 */ /* 0x000ff00000000800 */
[----:B------:R-:W1:Y:S01]  /*94c0*/  MUFU.EX2 R55, R55 ;  /* 0x0000003700377308 */ /* 0x000e620000000800 */
[----:B-----5:R-:W-:-:S07]  /*94d0*/  FADD2 R32, R32.F32x2.HI_LO, R52.F32x2.HI_LO ;  /* 0x000000342020724b */ /* 0x020fce0000000000 */
[----:B------:R-:W-:Y:S08]  /*94e0*/  MUFU.EX2 R42, R42 ;  /* 0x0000002a002a7308 */ /* 0x000ff00000000800 */
[----:B------:R-:W5:Y:S01]  /*94f0*/  MUFU.EX2 R43, R43 ;  /* 0x0000002b002b7308 */ /* 0x000f620000000800 */
[----:B-1----:R-:W-:-:S07]  /*9500*/  FADD2 R34, R34.F32x2.HI_LO, R54.F32x2.HI_LO ;  /* 0x000000362222724b */ /* 0x002fce0000000000 */
[----:B------:R-:W-:Y:S01]  /*9510*/  MUFU.EX2 R56, R56 ;  /* 0x0000003800387308 */ /* 0x000fe20000000800 */
[----:B---3--:R-:W-:Y:S02]  /*9520*/  F2FP.BF16.F32.PACK_AB R4, R37, R36 ;  /* 0x000000242504723e */ /* 0x008fe400000010ff */
[----:B------:R-:W-:Y:S02]  /*9530*/  F2FP.BF16.F32.PACK_AB R5, R53, R52 ;  /* 0x000000343505723e */ /* 0x000fe400000010ff */
[----:B------:R-:W-:-:S03]  /*9540*/  F2FP.BF16.F32.PACK_AB R6, R55, R54 ;  /* 0x000000363706723e */ /* 0x000fc600000010ff */
[----:B------:R-:W1:Y:S01]  /*9550*/  MUFU.EX2 R57, R57 ;  /* 0x0000003900397308 */ /* 0x000e620000000800 */
[----:B-----5:R-:W-:Y:S01]  /*9560*/  F2FP.BF16.F32.PACK_AB R7, R43, R42 ;  /* 0x0000002a2b07723e */ /* 0x020fe200000010ff */
        /* <DEDUP_REMOVED lines=40> */
[----:B------:R-:W-:-:S04]  /*97f0*/  FADD2 R32, R32.F32x2.HI_LO, R150.F32x2.HI_LO ;  /* 0x000000962020724b */ /* 0x000fc80000000000 */
[----:B------:R-:W-:Y:S02]  /*9800*/  FADD2 R30, R30.F32x2.HI_LO, R32.F32x2.HI_LO ;  /* 0x000000201e1e724b */ /* 0x000fe40000000000 */
[----:B------:R-:W-:Y:S08]  /*9810*/  MUFU.EX2 R154, R154 ;  /* 0x0000009a009a7308 */ /* 0x000ff00000000800 */
[----:B------:R-:W3:Y:S01]  /*9820*/  MUFU.EX2 R155, R155 ;  /* 0x0000009b009b7308 */ /* 0x000ee20000000800 */
[----:B-1----:R-:W-:Y:S01]  /*9830*/  F2FP.BF16.F32.PACK_AB R18, R153, R152 ;  /* 0x000000989912723e */ /* 0x002fe200000010ff */
[----:B------:R-:W-:Y:S01]  /*9840*/  FADD2 R34, R34.F32x2.HI_LO, R152.F32x2.HI_LO ;  /* 0x000000982222724b */ /* 0x000fe20000000000 */
[----:B---3--:R-:W-:Y:S01]  /*9850*/  F2FP.BF16.F32.PACK_AB R19, R155, R154 ;  /* 0x0000009a9b13723e */ /* 0x008fe200000010ff */
[----:B------:R-:W-:-:S03]  /*9860*/  FADD2 R102, R102.F32x2.HI_LO, R154.F32x2.HI_LO ;  /* 0x0000009a6666724b */ /* 0x000fc60000000000 */
[----:B------:R4:W-:Y:S01]  /*9870*/  STTM.x16 tmem[UR4], R4 ;  /* 0x00000004000079ed */ /* 0x0009e20008240004 */
[----:B------:R-:W-:Y:S01]  /*9880*/  ULOP3.LUT UR4, UR9, 0x1, URZ, 0x3c, !UPT ;  /* 0x0000000109047892 */ /* 0x000fe2000f8e3cff */
[----:B------:R-:W1:Y:S02]  /*9890*/  FENCE.VIEW.ASYNC.T ;  /* 0x00000000000073c6 */ /* 0x000e640000000200 */
[----:B-1----:R-:W-:Y:S01]  /*98a0*/  NOP ;  /* 0x0000000000007918 */ /* 0x002fe20000000000 */
[----:B------:R-:W-:Y:S01]  /*98b0*/  USHF.L.U32 UR4, UR4, 0x1f, URZ ;  /* 0x0000001f04047899 */ /* 0x000fe200080006ff */
[----:B------:R4:W-:Y:S01]  /*98c0*/  @P0 SYNCS.ARRIVE.TRANS64.RED.ART0 RZ, [UR16], R158 ;  /* 0x0000009effff09a7 */ /* 0x0009e20008500410 */
[----:B------:R-:W-:-:S04]  /*98d0*/  FADD2 R34, R34.F32x2.HI_LO, R102.F32x2.HI_LO ;  /* 0x000000662222724b */ /* 0x000fc80000000000 */
[----:B------:R-:W-:Y:S02]  /*98e0*/  IMAD.U32 R159, RZ, RZ, UR4 ;  /* 0x00000004ff9f7e24 */ /* 0x000fe4000f8e00ff */
[----:B------:R-:W-:Y:S02]  /*98f0*/  FADD2 R30, R30.F32x2.HI_LO, R34.F32x2.HI_LO ;  /* 0x000000221e1e724b */ /* 0x000fe40000000000 */
[----:B------:R-:W1:Y:S02]  /*9900*/  SYNCS.PHASECHK.TRANS64.TRYWAIT P0, [UR7], R159 ;  /* 0x0000009fff0075a7 */ /* 0x000e640008001107 */
[----:B-1--4-:R-:W-:Y:S05]  /*9910*/  @!P0 BRA `(.L_x_77) ;  /* 0x00000054006c8947 */ /* 0x012fea0003800000 */
.L_x_160:
[----:B------:R-:W-:Y:S01]  /*9920*/  FADD R171, R30, R31 ;  /* 0x0000001f1eab7221 */ /* 0x000fe20000000000 */
[----:B------:R-:W-:Y:S06]  /*9930*/  BRA.U !UP0, `(.L_x_78) ;  /* 0x0000001d08fc7547 */ /* 0x000fec000b800000 */
[----:B------:R-:W3:Y:S01]  /*9940*/  LDCU UR5, c[0x0][0x600] ;  /* 0x0000c000ff0577ac */ /* 0x000ee20008000800 */
[----:B------:R-:W-:Y:S01]  /*9950*/  UMOV UR11, URZ ;  /* 0x000000ff000b7c82 */ /* 0x000fe20008000000 */
.L_x_81:
[----:B------:R-:W-:Y:S01]  /*9960*/  UMOV UR12, UR19 ;  /* 0x00000013000c7c82 */ /* 0x000fe20008000000 */
[----:B------:R-:W-:Y:S01]  /*9970*/  USHF.L.U32 UR4, UR10, 0x1f, URZ ;  /* 0x0000001f0a047899 */ /* 0x000fe200080006ff */
[----:B------:R-:W-:Y:S01]  /*9980*/  R2UR UR6, R148 ;  /* 0x00000000940672ca */ /* 0x000fe200000e0000 */
[----:B------:R-:W-:Y:S01]  /*9990*/  UMOV UR7, UR12 ;  /* 0x0000000c00077c82 */ /* 0x000fe20008000000 */
[----:B------:R-:W-:-:S03]  /*99a0*/  @!UP2 UIADD3 UR7, UPT, UPT, UR13, URZ, URZ ;  /* 0x000000ff0d07a290 */ /* 0x000fc6000fffe0ff */
[----:B------:R-:W-:-:S06]  /*99b0*/  MOV R4, UR4 ;  /* 0x0000000400047c02 */ /* 0x000fcc0008000f00 */
[----:B------:R-:W4:Y:S02]  /*99c0*/  SYNCS.PHASECHK.TRANS64.TRYWAIT P0, [UR7+0x100], R4 ;  /* 0x00010004ff0075a7 */ /* 0x000f240008001107 */
[----:B----4-:R-:W-:Y:S05]  /*99d0*/  @!P0 BRA `(.L_x_79) ;  /* 0x0000005400588947 */ /* 0x010fea0003800000 */
.L_x_162:
[----:B------:R-:W5:Y:S01]  /*99e0*/  LDTM.x32 R100, tmem[UR6] ;  /* 0x00000006006479ee */ /* 0x000f6200082c0000 */
[----:B------:R-:W-:Y:S01]  /*99f0*/  R2UR UR4, R145 ;  /* 0x00000000910472ca */ /* 0x000fe200000e0000 */
[----:B------:R-:W-:Y:S01]  /*9a00*/  IMAD.MOV.U32 R173, RZ, RZ, 0x3d9df09d ;  /* 0x3d9df09dffad7424 */ /* 0x000fe200078e00ff */
[----:B------:R-:W-:-:S11]  /*9a10*/  R2UR UR6, R149 ;  /* 0x00000000950672ca */ /* 0x000fd600000e0000 */
[----:B------:R-:W1:Y:S01]  /*9a20*/  LDTM.x32 R68, tmem[UR4] ;  /* 0x00000004004479ee */ /* 0x000e6200082c0000 */
[----:B------:R-:W-:Y:S01]  /*9a30*/  R2UR UR4, R156 ;  /* 0x000000009c0472ca */ /* 0x000fe200000e0000 */
[----:B------:R-:W4:Y:S01]  /*9a40*/  LDTM.x32 R36, tmem[UR6] ;  /* 0x00000006002479ee */ /* 0x000f2200082c0000 */
[----:B-----5:R-:W-:Y:S02]  /*9a50*/  FMNMX3 R136, R170, R100, R101, !PT ;  /* 0x00000064aa887276 */ /* 0x020fe40007800065 */
[----:B------:R-:W-:Y:S02]  /*9a60*/  FMNMX R133, R102, R103, !PT ;  /* 0x0000006766857209 */ /* 0x000fe40007800000 */
[----:B------:R-:W-:-:S07]  /*9a70*/  FMNMX R132, R104, R105, !PT ;  /* 0x0000006968847209 */ /* 0x000fce0007800000 */
[----:B-1--4-:R-:W1:Y:S01]  /*9a80*/  LDTM.x32 R4, tmem[UR4] ;  /* 0x00000004000479ee */ /* 0x012e6200082c0000 */
[----:B------:R-:W-:Y:S02]  /*9a90*/  FMNMX R161, R106, R107, !PT ;  /* 0x0000006b6aa17209 */ /* 0x000fe40007800000 */
        /* <DEDUP_REMOVED lines=44> */
[----:B-1----:R-:W-:Y:S02]  /*9d60*/  FMNMX3 R136, R136, R4, R5, !PT ;  /* 0x0000000488887276 */ /* 0x002fe40007800005 */
        /* <DEDUP_REMOVED lines=15> */
[----:B------:R-:W-:Y:S02]  /*9e60*/  FMNMX R133, R136, R133, !PT ;  /* 0x0000008588857209 */ /* 0x000fe40007800000 */
[----:B------:R-:W-:Y:S02]  /*9e70*/  R2UR UR4, R149 ;  /* 0x00000000950472ca */ /* 0x000fe400000e0000 */
[----:B------:R-:W-:-:S04]  /*9e80*/  FMNMX3 R161, R133, R132, R161, !PT ;  /* 0x0000008485a17276 */ /* 0x000fc800078000a1 */
[----:B------:R-:W-:-:S04]  /*9e90*/  FSETP.NEU.AND P0, PT, R161, -INF , PT ;  /* 0xff800000a100780b */ /* 0x000fc80003f0d000 */
[----:B------:R-:W-:Y:S02]  /*9ea0*/  FSEL R133, R161, RZ, P0 ;  /* 0x000000ffa1857208 */ /* 0x000fe40000000000 */
[----:B------:R-:W-:-:S03]  /*9eb0*/  ELECT P0, URZ, PT ;  /* 0x0000000000ff782f */ /* 0x000fc60003800000 */
[----:B------:R-:W-:-:S04]  /*9ec0*/  FADD R172, -R133, R170 ;  /* 0x000000aa85ac7221 */ /* 0x000fc80000000100 */
[----:B---3--:R-:W-:-:S05]  /*9ed0*/  FMUL R172, R172, UR5 ;  /* 0x00000005acac7c20 */ /* 0x008fca0008400000 */
[----:B------:R-:W-:Y:S02]  /*9ee0*/  FSETP.GE.AND P1, PT, R172, -8, PT ;  /* 0xc1000000ac00780b */ /* 0x000fe40003f26000 */
[----:B------:R-:W1:Y:S02]  /*9ef0*/  MUFU.EX2 R172, R172 ;  /* 0x000000ac00ac7308 */ /* 0x000e640000000800 */
[C---:B------:R-:W-:Y:S02]  /*9f00*/  FSEL R174, R170.reuse, R133, P1 ;  /* 0x00000085aaae7208 */ /* 0x040fe40000800000 */
[----:B------:R-:W-:-:S03]  /*9f10*/  FSEL R170, R170, R161, P1 ;  /* 0x000000a1aaaa7208 */ /* 0x000fc60000800000 */
[----:B------:R-:W-:-:S04]  /*9f20*/  FFMA R174, -R174, UR5, RZ ;  /* 0x00000005aeae7c23 */ /* 0x000fc800080001ff */
[--C-:B------:R-:W-:Y:S02]  /*9f30*/  FFMA2 R80, R80.F32x2.HI_LO, UR5.F32, R174.reuse.F32 ;  /* 0x0000000550507c49 */ /* 0x100fe400092000ae */
[--C-:B------:R-:W-:Y:S02]  /*9f40*/  FFMA2 R132, R100.F32x2.HI_LO, UR5.F32, R174.reuse.F32 ;  /* 0x0000000564847c49 */ /* 0x100fe400092000ae */
[--C-:B------:R-:W-:Y:S01]  /*9f50*/  FFMA2 R136, R102.F32x2.HI_LO, UR5.F32, R174.reuse.F32 ;  /* 0x0000000566887c49 */ /* 0x100fe200092000ae */
[----:B------:R-:W-:Y:S01]  /*9f60*/  FMNMX R80, R80, -127, !PT ;  /* 0xc2fe000050507809 */ /* 0x000fe20007800000 */
[--C-:B------:R-:W-:Y:S01]  /*9f70*/  FFMA2 R138, R104.F32x2.HI_LO, UR5.F32, R174.reuse.F32 ;  /* 0x00000005688a7c49 */ /* 0x100fe200092000ae */
[----:B------:R-:W-:Y:S01]  /*9f80*/  FMNMX R81, R81, -127, !PT ;  /* 0xc2fe000051517809 */ /* 0x000fe20007800000 */
[--C-:B------:R-:W-:Y:S01]  /*9f90*/  FFMA2 R142, R106.F32x2.HI_LO, UR5.F32, R174.reuse.F32 ;  /* 0x000000056a8e7c49 */ /* 0x100fe200092000ae */
[----:B------:R-:W-:Y:S01]  /*9fa0*/  MUFU.EX2 R132, R132 ;  /* 0x0000008400847308 */ /* 0x000fe20000000800 */
[----:B------:R-:W-:-:S02]  /*9fb0*/  FFMA2 R146, R108.F32x2.HI_LO, UR5.F32, R174.F32 ;  /* 0x000000056c927c49 */ /* 0x000fc400092000ae */
[----:B------:R-:W-:Y:S02]  /*9fc0*/  IMAD.U32 R105, RZ, RZ, UR18 ;  /* 0x00000012ff697e24 */ /* 0x000fe4000f8e00ff */
[--C-:B------:R-:W-:Y:S01]  /*9fd0*/  FFMA2 R150, R110.F32x2.HI_LO, UR5.F32, R174.reuse.F32 ;  /* 0x000000056e967c49 */ /* 0x100fe200092000ae */
[----:B-1----:R-:W-:Y:S01]  /*9fe0*/  FSEL R172, R172, 1, !P1 ;  /* 0x3f800000acac7808 */ /* 0x002fe20004800000 */
[--C-:B------:R-:W-:Y:S02]  /*9ff0*/  FFMA2 R152, R112.F32x2.HI_LO, UR5.F32, R174.reuse.F32 ;  /* 0x0000000570987c49 */ /* 0x100fe400092000ae */
[----:B------:R-:W-:Y:S02]  /*a000*/  IMAD.U32 R108, RZ, RZ, UR14 ;  /* 0x0000000eff6c7e24 */ /* 0x000fe4000f8e00ff */
[--C-:B------:R-:W-:Y:S01]  /*a010*/  FFMA2 R154, R114.F32x2.HI_LO, UR5.F32, R174.reuse.F32 ;  /* 0x00000005729a7c49 */ /* 0x100fe200092000ae */
[----:B------:R-:W1:Y:S01]  /*a020*/  MUFU.EX2 R133, R133 ;  /* 0x0000008500857308 */ /* 0x000e620000000800 */
[----:B------:R-:W-:Y:S01]  /*a030*/  FFMA2 R116, R116.F32x2.HI_LO, UR5.F32, R174.F32 ;  /* 0x0000000574747c49 */ /* 0x000fe200092000ae */
[----:B------:R-:W-:Y:S01]  /*a040*/  LOP3.LUT R105, R105, 0x7f, R134, 0xf8, !PT ;  /* 0x0000007f69697812 */ /* 0x000fe200078ef886 */
[----:B------:R-:W-:-:S02]  /*a050*/  FFMA2 R118, R118.F32x2.HI_LO, UR5.F32, R174.F32 ;  /* 0x0000000576767c49 */ /* 0x000fc400092000ae */
[--C-:B------:R-:W-:Y:S01]  /*a060*/  FFMA2 R120, R120.F32x2.HI_LO, UR5.F32, R174.reuse.F32 ;  /* 0x0000000578787c49 */ /* 0x100fe200092000ae */
[----:B------:R-:W-:Y:S01]  /*a070*/  LEA R105, R105, UR13, 0x2 ;  /* 0x0000000d69697c11 */ /* 0x000fe2000f8e10ff */
[--C-:B------:R-:W-:Y:S01]  /*a080*/  FFMA2 R122, R122.F32x2.HI_LO, UR5.F32, R174.reuse.F32 ;  /* 0x000000057a7a7c49 */ /* 0x100fe200092000ae */
[----:B------:R-:W-:Y:S01]  /*a090*/  MUFU.EX2 R136, R136 ;  /* 0x0000008800887308 */ /* 0x000fe20000000800 */
[--C-:B------:R-:W-:Y:S02]  /*a0a0*/  FFMA2 R124, R124.F32x2.HI_LO, UR5.F32, R174.reuse.F32 ;  /* 0x000000057c7c7c49 */ /* 0x100fe400092000ae */
[--C-:B------:R-:W-:Y:S01]  /*a0b0*/  FFMA2 R126, R126.F32x2.HI_LO, UR5.F32, R174.reuse.F32 ;  /* 0x000000057e7e7c49 */ /* 0x100fe200092000ae */
[----:B------:R3:W-:Y:S01]  /*a0c0*/  STS [R105+0x1cc], R172 ;  /* 0x0001ccac69007388 */ /* 0x0007e20000000800 */
[--C-:B------:R-:W-:Y:S02]  /*a0d0*/  FFMA2 R128, R128.F32x2.HI_LO, UR5.F32, R174.reuse.F32 ;  /* 0x0000000580807c49 */ /* 0x100fe400092000ae */
[--C-:B------:R-:W-:Y:S01]  /*a0e0*/  FFMA2 R130, R130.F32x2.HI_LO, UR5.F32, R174.reuse.F32 ;  /* 0x0000000582827c49 */ /* 0x100fe200092000ae */
[----:B------:R-:W4:Y:S01]  /*a0f0*/  MUFU.EX2 R137, R137 ;  /* 0x0000008900897308 */ /* 0x000f220000000800 */
[----:B------:R-:W-:Y:S01]  /*a100*/  FADD2.RM R158, R80.F32x2.HI_LO, 12582912 ;  /* 0x4b400000509e744b */ /* 0x000fe20000204000 */
[----:B-1----:R-:W-:Y:S01]  /*a110*/  F2FP.BF16.F32.PACK_AB R100, R133, R132 ;  /* 0x000000848564723e */ /* 0x002fe200000010ff */
[----:B------:R-:W-:-:S02]  /*a120*/  FFMA2 R68, R68.F32x2.HI_LO, UR5.F32, R174.F32 ;  /* 0x0000000544447c49 */ /* 0x000fc400092000ae */
[----:B------:R-:W-:Y:S02]  /*a130*/  FADD2 R162, R158.F32x2.HI_LO, -12582912 ;  /* 0xcb4000009ea2744b */ /* 0x000fe40000200000 */
[----:B------:R-:W-:Y:S01]  /*a140*/  FFMA2 R70, R70.F32x2.HI_LO, UR5.F32, R174.F32 ;  /* 0x0000000546467c49 */ /* 0x000fe200092000ae */
[----:B------:R-:W-:Y:S01]  /*a150*/  MUFU.EX2 R138, R138 ;  /* 0x0000008a008a7308 */ /* 0x000fe20000000800 */
[----:B------:R-:W-:Y:S02]  /*a160*/  FADD2 R162, R80.F32x2.HI_LO, -R162.F32x2.HI_LO ;  /* 0x800000a250a2724b */ /* 0x000fe40000000000 */
[--C-:B------:R-:W-:Y:S02]  /*a170*/  FFMA2 R80, R82.F32x2.HI_LO, UR5.F32, R174.reuse.F32 ;  /* 0x0000000552507c49 */ /* 0x100fe400092000ae */
[----:B------:R-:W-:Y:S02]  /*a180*/  FFMA2 R82, R162.F32x2.HI_LO, R173.F32, 0.22756439447402954102 ;  /* 0x3e6906a4a2527449 */ /* 0x000fe400012000ad */
[--C-:B------:R-:W-:Y:S01]  /*a190*/  FFMA2 R72, R72.F32x2.HI_LO, UR5.F32, R174.reuse.F32 ;  /* 0x0000000548487c49 */ /* 0x100fe200092000ae */
[----:B------:R-:W1:Y:S01]  /*a1a0*/  MUFU.EX2 R139, R139 ;  /* 0x0000008b008b7308 */ /* 0x000e620000000800 */
[----:B----4-:R-:W-:Y:S01]  /*a1b0*/  F2FP.BF16.F32.PACK_AB R101, R137, R136 ;  /* 0x000000888965723e */ /* 0x010fe200000010ff */
[--C-:B------:R-:W-:Y:S01]  /*a1c0*/  FFMA2 R74, R74.F32x2.HI_LO, UR5.F32, R174.reuse.F32 ;  /* 0x000000054a4a7c49 */ /* 0x100fe200092000ae */
[----:B------:R-:W-:Y:S01]  /*a1d0*/  FMNMX R80, R80, -127, !PT ;  /* 0xc2fe000050507809 */ /* 0x000fe20007800000 */
[--C-:B------:R-:W-:Y:S01]  /*a1e0*/  FFMA2 R76, R76.F32x2.HI_LO, UR5.F32, R174.reuse.F32 ;  /* 0x000000054c4c7c49 */ /* 0x100fe200092000ae */
[----:B------:R-:W-:Y:S01]  /*a1f0*/  FMNMX R81, R81, -127, !PT ;  /* 0xc2fe000051517809 */ /* 0x000fe20007800000 */
[----:B------:R-:W-:-:S02]  /*a200*/  FFMA2 R78, R78.F32x2.HI_LO, UR5.F32, R174.F32 ;  /* 0x000000054e4e7c49 */ /* 0x000fc400092000ae */
[----:B------:R-:W-:Y:S01]  /*a210*/  MUFU.EX2 R142, R142 ;  /* 0x0000008e008e7308 */ /* 0x000fe20000000800 */
[--C-:B------:R-:W-:Y:S02]  /*a220*/  FFMA2 R94, R94.F32x2.HI_LO, UR5.F32, R174.reuse.F32 ;  /* 0x000000055e5e7c49 */ /* 0x100fe400092000ae */
[--C-:B------:R-:W-:Y:S02]  /*a230*/  FFMA2 R168, R90.F32x2.HI_LO, UR5.F32, R174.reuse.F32 ;  /* 0x000000055aa87c49 */ /* 0x100fe400092000ae */
[--C-:B------:R-:W-:Y:S02]  /*a240*/  FFMA2 R92, R92.F32x2.HI_LO, UR5.F32, R174.reuse.F32 ;  /* 0x000000055c5c7c49 */ /* 0x100fe400092000ae */
[--C-:B------:R-:W-:Y:S01]  /*a250*/  FFMA2 R90, R52.F32x2.HI_LO, UR5.F32, R174.reuse.F32 ;  /* 0x00000005345a7c49 */ /* 0x100fe200092000ae */
[----:B------:R-:W4:Y:S01]  /*a260*/  MUFU.EX2 R143, R143 ;  /* 0x0000008f008f7308 */ /* 0x000f220000000800 */
[----:B-1----:R-:W-:Y:S01]  /*a270*/  F2FP.BF16.F32.PACK_AB R102, R139, R138 ;  /* 0x0000008a8b66723e */ /* 0x002fe200000010ff */
[----:B------:R-:W-:-:S02]  /*a280*/  FFMA2 R164, R64.F32x2.HI_LO, UR5.F32, R174.F32 ;  /* 0x0000000540a47c49 */ /* 0x000fc400092000ae */
[--C-:B------:R-:W-:Y:S02]  /*a290*/  FFMA2 R166, R66.F32x2.HI_LO, UR5.F32, R174.reuse.F32 ;  /* 0x0000000542a67c49 */ /* 0x100fe400092000ae */
[--C-:B------:R-:W-:Y:S01]  /*a2a0*/  FFMA2 R52, R4.F32x2.HI_LO, UR5.F32, R174.reuse.F32 ;  /* 0x0000000504347c49 */ /* 0x100fe200092000ae */
[----:B------:R-:W-:Y:S01]  /*a2b0*/  FMNMX R164, R164, -127, !PT ;  /* 0xc2fe0000a4a47809 */ /* 0x000fe20007800000 */
[----:B------:R-:W-:Y:S01]  /*a2c0*/  MUFU.EX2 R146, R146 ;  /* 0x0000009200927308 */ /* 0x000fe20000000800 */
[--C-:B------:R-:W-:Y:S01]  /*a2d0*/  FFMA2 R64, R14.F32x2.HI_LO, UR5.F32, R174.reuse.F32 ;  /* 0x000000050e407c49 */ /* 0x100fe200092000ae */
[----:B------:R-:W-:Y:S01]  /*a2e0*/  FMNMX R165, R165, -127, !PT ;  /* 0xc2fe0000a5a57809 */ /* 0x000fe20007800000 */
[--C-:B------:R-:W-:Y:S01]  /*a2f0*/  FFMA2 R66, R16.F32x2.HI_LO, UR5.F32, R174.reuse.F32 ;  /* 0x0000000510427c49 */ /* 0x100fe200092000ae */
[----:B------:R-:W-:Y:S01]  /*a300*/  FMNMX R166, R166, -127, !PT ;  /* 0xc2fe0000a6a67809 */ /* 0x000fe20007800000 */
[--C-:B------:R-:W-:Y:S01]  /*a310*/  FFMA2 R48, R48.F32x2.HI_LO, UR5.F32, R174.reuse.F32 ;  /* 0x0000000530307c49 */ /* 0x100fe200092000ae */
[----:B------:R-:W-:Y:S01]  /*a320*/  FMNMX R167, R167, -127, !PT ;  /* 0xc2fe0000a7a77809 */ /* 0x000fe20007800000 */
[--C-:B------:R-:W-:Y:S01]  /*a330*/  FFMA2 R50, R50.F32x2.HI_LO, UR5.F32, R174.reuse.F32 ;  /* 0x0000000532327c49 */ /* 0x100fe200092000ae */
[----:B------:R-:W1:Y:S01]  /*a340*/  MUFU.EX2 R147, R147 ;  /* 0x0000009300937308 */ /* 0x000e620000000800 */
[----:B----4-:R-:W-:Y:S01]  /*a350*/  F2FP.BF16.F32.PACK_AB R103, R143, R142 ;  /* 0x0000008e8f67723e */ /* 0x010fe200000010ff */
[----:B------:R-:W-:-:S02]  /*a360*/  FFMA2 R38, R38.F32x2.HI_LO, UR5.F32, R174.F32 ;  /* 0x0000000526267c49 */ /* 0x000fc400092000ae */
[----:B------:R-:W-:Y:S01]  /*a370*/  FMNMX R50, R50, -127, !PT ;  /* 0xc2fe000032327809 */ /* 0x000fe20007800000 */
[--C-:B------:R-:W-:Y:S01]  /*a380*/  FFMA2 R40, R40.F32x2.HI_LO, UR5.F32, R174.reuse.F32 ;  /* 0x0000000528287c49 */ /* 0x100fe200092000ae */
[----:B------:R-:W-:Y:S01]  /*a390*/  FMNMX R51, R51, -127, !PT ;  /* 0xc2fe000033337809 */ /* 0x000fe20007800000 */
[--C-:B------:R-:W-:Y:S01]  /*a3a0*/  FFMA2 R42, R42.F32x2.HI_LO, UR5.F32, R174.reuse.F32 ;  /* 0x000000052a2a7c49 */ /* 0x100fe200092000ae */
[----:B------:R-:W-:Y:S01]  /*a3b0*/  MUFU.EX2 R150, R150 ;  /* 0x0000009600967308 */ /* 0x000fe20000000800 */
[--C-:B------:R-:W-:Y:S02]  /*a3c0*/  FFMA2 R46, R46.F32x2.HI_LO, UR5.F32, R174.reuse.F32 ;  /* 0x000000052e2e7c49 */ /* 0x100fe400092000ae */
[--C-:B------:R-:W-:Y:S02]  /*a3d0*/  FFMA2 R56, R56.F32x2.HI_LO, UR5.F32, R174.reuse.F32 ;  /* 0x0000000538387c49 */ /* 0x100fe400092000ae */
[--C-:B------:R-:W-:Y:S02]  /*a3e0*/  FFMA2 R20, R20.F32x2.HI_LO, UR5.F32, R174.reuse.F32 ;  /* 0x0000000514147c49 */ /* 0x100fe400092000ae */
[--C-:B------:R-:W-:Y:S01]  /*a3f0*/  FFMA2 R22, R22.F32x2.HI_LO, UR5.F32, R174.reuse.F32 ;  /* 0x0000000516167c49 */ /* 0x100fe200092000ae */
[----:B------:R-:W3:Y:S01]  /*a400*/  MUFU.EX2 R151, R151 ;  /* 0x0000009700977308 */ /* 0x000ee20000000800 */
[----:B-1----:R-:W-:Y:S01]  /*a410*/  F2FP.BF16.F32.PACK_AB R104, R147, R146 ;  /* 0x000000929368723e */ /* 0x002fe200000010ff */
[----:B------:R-:W-:-:S02]  /*a420*/  FFMA2 R24, R24.F32x2.HI_LO, UR5.F32, R174.F32 ;  /* 0x0000000518187c49 */ /* 0x000fc400092000ae */
[--C-:B------:R-:W-:Y:S02]  /*a430*/  FFMA2 R26, R26.F32x2.HI_LO, UR5.F32, R174.reuse.F32 ;  /* 0x000000051a1a7c49 */ /* 0x100fe400092000ae */
[--C-:B------:R-:W-:Y:S02]  /*a440*/  FFMA2 R28, R28.F32x2.HI_LO, UR5.F32, R174.reuse.F32 ;  /* 0x000000051c1c7c49 */ /* 0x100fe400092000ae */
[----:B------:R-:W-:Y:S01]  /*a450*/  MUFU.EX2 R152, R152 ;  /* 0x0000009800987308 */ /* 0x000fe20000000800 */
[--C-:B------:R-:W-:Y:S02]  /*a460*/  FFMA2 R30, R30.F32x2.HI_LO, UR5.F32, R174.reuse.F32 ;  /* 0x000000051e1e7c49 */ /* 0x100fe400092000ae */
[--C-:B------:R-:W-:Y:S02]  /*a470*/  FFMA2 R32, R32.F32x2.HI_LO, UR5.F32, R174.reuse.F32 ;  /* 0x0000000520207c49 */ /* 0x100fe400092000ae */
[----:B------:R-:W-:-:S03]  /*a480*/  FFMA2 R34, R34.F32x2.HI_LO, UR5.F32, R174.F32 ;  /* 0x0000000522227c49 */ /* 0x000fc600092000ae */
[----:B------:R-:W1:Y:S01]  /*a490*/  MUFU.EX2 R153, R153 ;  /* 0x0000009900997308 */ /* 0x000e620000000800 */
[----:B---3--:R-:W-:-:S07]  /*a4a0*/  F2FP.BF16.F32.PACK_AB R105, R151, R150 ;  /* 0x000000969769723e */ /* 0x008fce00000010ff */
[----:B------:R-:W-:Y:S08]  /*a4b0*/  MUFU.EX2 R154, R154 ;  /* 0x0000009a009a7308 */ /* 0x000ff00000000800 */
[----:B------:R-:W3:Y:S01]  /*a4c0*/  MUFU.EX2 R155, R155 ;  /* 0x0000009b009b7308 */ /* 0x000ee20000000800 */
[----:B-1----:R-:W-:-:S07]  /*a4d0*/  F2FP.BF16.F32.PACK_AB R106, R153, R152 ;  /* 0x00000098996a723e */ /* 0x002fce00000010ff */
[----:B------:R-:W-:Y:S08]  /*a4e0*/  MUFU.EX2 R116, R116 ;  /* 0x0000007400747308 */ /* 0x000ff00000000800 */
[----:B------:R-:W1:Y:S01]  /*a4f0*/  MUFU.EX2 R117, R117 ;  /* 0x0000007500757308 */ /* 0x000e620000000800 */
[----:B------:R1:W-:Y:S06]  /*a500*/  BAR.ARV R108, 0x40 ;  /* 0x0001006c0000751d */ /* 0x0003ec0000002000 */
[----:B---3--:R-:W-:Y:S01]  /*a510*/  F2FP.BF16.F32.PACK_AB R107, R155, R154 ;  /* 0x0000009a9b6b723e */ /* 0x008fe200000010ff */
[----:B------:R-:W-:Y:S08]  /*a520*/  MUFU.EX2 R118, R118 ;  /* 0x0000007600767308 */ /* 0x000ff00000000800 */
[----:B------:R-:W3:Y:S08]  /*a530*/  MUFU.EX2 R119, R119 ;  /* 0x0000007700777308 */ /* 0x000ef00000000800 */
[----:B------:R-:W-:Y:S01]  /*a540*/  MUFU.EX2 R120, R120 ;  /* 0x0000007800787308 */ /* 0x000fe20000000800 */
[----:B-1----:R-:W-:-:S07]  /*a550*/  F2FP.BF16.F32.PACK_AB R108, R117, R116 ;  /* 0x00000074756c723e */ /* 0x002fce00000010ff */
[----:B------:R-:W1:Y:S01]  /*a560*/  MUFU.EX2 R121, R121 ;  /* 0x0000007900797308 */ /* 0x000e620000000800 */
[----:B---3--:R-:W-:-:S07]  /*a570*/  F2FP.BF16.F32.PACK_AB R109, R119, R118 ;  /* 0x00000076776d723e */ /* 0x008fce00000010ff */
[----:B------:R-:W-:Y:S08]  /*a580*/  MUFU.EX2 R122, R122 ;  /* 0x0000007a007a7308 */ /* 0x000ff00000000800 */
[----:B------:R-:W3:Y:S01]  /*a590*/  MUFU.EX2 R123, R123 ;  /* 0x0000007b007b7308 */ /* 0x000ee20000000800 */
[----:B-1----:R-:W-:-:S07]  /*a5a0*/  F2FP.BF16.F32.PACK_AB R110, R121, R120 ;  /* 0x00000078796e723e */ /* 0x002fce00000010ff */
[----:B------:R-:W-:Y:S08]  /*a5b0*/  MUFU.EX2 R124, R124 ;  /* 0x0000007c007c7308 */ /* 0x000ff00000000800 */
        /* <DEDUP_REMOVED lines=13> */
[----:B---3--:R-:W-:-:S04]  /*a690*/  F2FP.BF16.F32.PACK_AB R115, R131, R130 ;  /* 0x000000828373723e */ /* 0x008fc800000010ff */
[----:B------:R3:W-:Y:S01]  /*a6a0*/  STTM.x16 tmem[UR4], R100 ;  /* 0x00000064000079ed */ /* 0x0007e20008240004 */
[----:B------:R-:W-:Y:S02]  /*a6b0*/  R2UR UR4, R157 ;  /* 0x000000009d0472ca */ /* 0x000fe400000e0000 */
[----:B------:R-:W-:Y:S08]  /*a6c0*/  MUFU.EX2 R70, R70 ;  /* 0x0000004600467308 */ /* 0x000ff00000000800 */
[----:B------:R-:W4:Y:S01]  /*a6d0*/  MUFU.EX2 R71, R71 ;  /* 0x0000004700477308 */ /* 0x000f220000000800 */
[----:B-1----:R-:W-:-:S07]  /*a6e0*/  F2FP.BF16.F32.PACK_AB R4, R69, R68 ;  /* 0x000000444504723e */ /* 0x002fce00000010ff */
[----:B------:R-:W-:Y:S08]  /*a6f0*/  MUFU.EX2 R72, R72 ;  /* 0x0000004800487308 */ /* 0x000ff00000000800 */
[----:B------:R-:W1:Y:S01]  /*a700*/  MUFU.EX2 R73, R73 ;  /* 0x0000004900497308 */ /* 0x000e620000000800 */
[----:B----4-:R-:W-:-:S07]  /*a710*/  F2FP.BF16.F32.PACK_AB R5, R71, R70 ;  /* 0x000000464705723e */ /* 0x010fce00000010ff */
[----:B------:R-:W-:Y:S08]  /*a720*/  MUFU.EX2 R74, R74 ;  /* 0x0000004a004a7308 */ /* 0x000ff00000000800 */
[----:B------:R-:W4:Y:S08]  /*a730*/  MUFU.EX2 R75, R75 ;  /* 0x0000004b004b7308 */ /* 0x000f300000000800 */
[----:B------:R-:W-:Y:S01]  /*a740*/  MUFU.EX2 R76, R76 ;  /* 0x0000004c004c7308 */ /* 0x000fe20000000800 */
[----:B---3--:R-:W-:-:S02]  /*a750*/  FADD2.RM R102, R80.F32x2.HI_LO, 12582912 ;  /* 0x4b4000005066744b */ /* 0x008fc40000204000 */
[-C--:B------:R-:W-:Y:S02]  /*a760*/  FFMA2 R100, R82.F32x2.HI_LO, R162.reuse.F32x2.HI_LO, 0.69514614343643188477 ;  /* 0x3f31f51952647449 */ /* 0x080fe400002000a2 */
[----:B------:R-:W-:Y:S02]  /*a770*/  FADD2 R104, R102.F32x2.HI_LO, -12582912 ;  /* 0xcb4000006668744b */ /* 0x000fe40000200000 */
[----:B------:R-:W-:Y:S01]  /*a780*/  FFMA2 R82, R98.F32x2.HI_LO, UR5.F32, R174.F32 ;  /* 0x0000000562527c49 */ /* 0x000fe200092000ae */
[----:B------:R-:W3:Y:S01]  /*a790*/  MUFU.EX2 R77, R77 ;  /* 0x0000004d004d7308 */ /* 0x000ee20000000800 */
[----:B------:R-:W-:Y:S02]  /*a7a0*/  FADD2 R104, R80.F32x2.HI_LO, -R104.F32x2.HI_LO ;  /* 0x800000685068724b */ /* 0x000fe40000000000 */
[----:B------:R-:W-:Y:S01]  /*a7b0*/  FFMA2 R100, R100.F32x2.HI_LO, R162.F32x2.HI_LO, 1 ;  /* 0x3f80000064647449 */ /* 0x000fe200002000a2 */
[----:B------:R-:W-:Y:S01]  /*a7c0*/  FMNMX R82, R82, -127, !PT ;  /* 0xc2fe000052527809 */ /* 0x000fe20007800000 */
[----:B------:R-:W-:Y:S01]  /*a7d0*/  FFMA2 R80, R104.F32x2.HI_LO, R173.F32, 0.22756439447402954102 ;  /* 0x3e6906a468507449 */ /* 0x000fe200012000ad */
[----:B------:R-:W-:Y:S01]  /*a7e0*/  FMNMX R83, R83, -127, !PT ;  /* 0xc2fe000053537809 */ /* 0x000fe20007800000 */
[----:B------:R-:W-:Y:S01]  /*a7f0*/  IMAD R100, R158, 0x800000, R100 ;  /* 0x008000009e647824 */ /* 0x000fe200078e0264 */
[----:B------:R-:W-:Y:S01]  /*a800*/  MUFU.EX2 R78, R78 ;  /* 0x0000004e004e7308 */ /* 0x000fe20000000800 */
[----:B------:R-:W-:-:S02]  /*a810*/  FFMA2 R80, R80.F32x2.HI_LO, R104.F32x2.HI_LO, 0.69514614343643188477 ;  /* 0x3f31f51950507449 */ /* 0x000fc40000200068 */
[----:B------:R-:W-:Y:S02]  /*a820*/  IMAD R101, R159, 0x800000, R101 ;  /* 0x008000009f657824 */ /* 0x000fe400078e0265 */
[----:B------:R-:W-:Y:S02]  /*a830*/  FADD2.RM R98, R82.F32x2.HI_LO, 12582912 ;  /* 0x4b4000005262744b */ /* 0x000fe40000204000 */
[----:B------:R-:W-:Y:S02]  /*a840*/  FFMA2 R104, R80.F32x2.HI_LO, R104.F32x2.HI_LO, 1 ;  /* 0x3f80000050687449 */ /* 0x000fe40000200068 */
[----:B------:R-:W-:Y:S01]  /*a850*/  FFMA2 R80, R96.F32x2.HI_LO, UR5.F32, R174.F32 ;  /* 0x0000000560507c49 */ /* 0x000fe200092000ae */
[----:B------:R-:W5:Y:S01]  /*a860*/  MUFU.EX2 R79, R79 ;  /* 0x0000004f004f7308 */ /* 0x000f620000000800 */
[----:B------:R-:W-:Y:S02]  /*a870*/  FADD2 R108, R98.F32x2.HI_LO, -12582912 ;  /* 0xcb400000626c744b */ /* 0x000fe40000200000 */
[----:B------:R-:W-:-:S02]  /*a880*/  IMAD R104, R102, 0x800000, R104 ;  /* 0x0080000066687824 */ /* 0x000fc400078e0268 */
[----:B------:R-:W-:Y:S01]  /*a890*/  FFMA2 R110, R54.F32x2.HI_LO, UR5.F32, R174.F32 ;  /* 0x00000005366e7c49 */ /* 0x000fe200092000ae */
[----:B------:R-:W-:Y:S01]  /*a8a0*/  FMNMX R80, R80, -127, !PT ;  /* 0xc2fe000050507809 */ /* 0x000fe20007800000 */
[----:B------:R-:W-:Y:S01]  /*a8b0*/  FADD2 R108, R82.F32x2.HI_LO, -R108.F32x2.HI_LO ;  /* 0x8000006c526c724b */ /* 0x000fe20000000000 */
[----:B------:R-:W-:Y:S01]  /*a8c0*/  FMNMX R81, R81, -127, !PT ;  /* 0xc2fe000051517809 */ /* 0x000fe20007800000 */
[--C-:B------:R-:W-:Y:S01]  /*a8d0*/  FFMA2 R82, R86.F32x2.HI_LO, UR5.F32, R174.reuse.F32 ;  /* 0x0000000556527c49 */ /* 0x100fe200092000ae */
[----:B------:R-:W-:Y:S01]  /*a8e0*/  MUFU.EX2 R94, R94 ;  /* 0x0000005e005e7308 */ /* 0x000fe20000000800 */
[----:B------:R-:W-:Y:S02]  /*a8f0*/  FFMA2 R86, R36.F32x2.HI_LO, UR5.F32, R174.F32 ;  /* 0x0000000524567c49 */ /* 0x000fe400092000ae */
[----:B------:R-:W-:Y:S02]  /*a900*/  IMAD R105, R103, 0x800000, R105 ;  /* 0x0080000067697824 */ /* 0x000fe400078e0269 */
[----:B------:R-:W-:-:S02]  /*a910*/  FADD2.RM R96, R80.F32x2.HI_LO, 12582912 ;  /* 0x4b4000005060744b */ /* 0x000fc40000204000 */
[--C-:B------:R-:W-:Y:S02]  /*a920*/  FFMA2 R112, R58.F32x2.HI_LO, UR5.F32, R174.reuse.F32 ;  /* 0x000000053a707c49 */ /* 0x100fe400092000ae */
[----:B------:R-:W-:Y:S01]  /*a930*/  FADD2 R106, R96.F32x2.HI_LO, -12582912 ;  /* 0xcb400000606a744b */ /* 0x000fe20000200000 */
[----:B------:R-:W-:Y:S01]  /*a940*/  MUFU.EX2 R82, R82 ;  /* 0x0000005200527308 */ /* 0x000fe20000000800 */
[----:B------:R-:W-:Y:S02]  /*a950*/  FFMA2 R114, R60.F32x2.HI_LO, UR5.F32, R174.F32 ;  /* 0x000000053c727c49 */ /* 0x000fe400092000ae */
[----:B------:R-:W-:Y:S02]  /*a960*/  FADD2 R106, R80.F32x2.HI_LO, -R106.F32x2.HI_LO ;  /* 0x8000006a506a724b */ /* 0x000fe40000000000 */
[--C-:B------:R-:W-:Y:S02]  /*a970*/  FFMA2 R162, R62.F32x2.HI_LO, UR5.F32, R174.reuse.F32 ;  /* 0x000000053ea27c49 */ /* 0x100fe400092000ae */
[----:B------:R-:W-:Y:S01]  /*a980*/  FFMA2 R80, R106.F32x2.HI_LO, R173.F32, 0.22756439447402954102 ;  /* 0x3e6906a46a507449 */ /* 0x000fe200012000ad */
[----:B------:R-:W2:Y:S01]  /*a990*/  MUFU.EX2 R83, R83 ;  /* 0x0000005300537308 */ /* 0x000ea20000000800 */
[--C-:B------:R-:W-:Y:S01]  /*a9a0*/  FFMA2 R54, R6.F32x2.HI_LO, UR5.F32, R174.reuse.F32 ;  /* 0x0000000506367c49 */ /* 0x100fe200092000ae */
[----:B-1----:R-:W-:Y:S01]  /*a9b0*/  F2FP.BF16.F32.PACK_AB R6, R73, R72 ;  /* 0x000000484906723e */ /* 0x002fe200000010ff */
[----:B------:R-:W-:Y:S01]  /*a9c0*/  FFMA2 R80, R80.F32x2.HI_LO, R106.F32x2.HI_LO, 0.69514614343643188477 ;  /* 0x3f31f51950507449 */ /* 0x000fe2000020006a */
[----:B----4-:R-:W-:Y:S01]  /*a9d0*/  F2FP.BF16.F32.PACK_AB R7, R75, R74 ;  /* 0x0000004a4b07723e */ /* 0x010fe200000010ff */
[--C-:B------:R-:W-:Y:S01]  /*a9e0*/  FFMA2 R58, R8.F32x2.HI_LO, UR5.F32, R174.reuse.F32 ;  /* 0x00000005083a7c49 */ /* 0x100fe200092000ae */
[----:B---3--:R-:W-:Y:S01]  /*a9f0*/  F2FP.BF16.F32.PACK_AB R8, R77, R76 ;  /* 0x0000004c4d08723e */ /* 0x008fe200000010ff */
[----:B------:R-:W-:Y:S01]  /*aa00*/  FFMA2 R106, R80.F32x2.HI_LO, R106.F32x2.HI_LO, 1 ;  /* 0x3f800000506a7449 */ /* 0x000fe2000020006a */
[----:B------:R-:W-:Y:S01]  /*aa10*/  MUFU.EX2 R36, R168 ;  /* 0x000000a800247308 */ /* 0x000fe20000000800 */
[----:B------:R-:W-:Y:S01]  /*aa20*/  FFMA2 R80, R84.F32x2.HI_LO, UR5.F32, R174.F32 ;  /* 0x0000000554507c49 */ /* 0x000fe200092000ae */
[----:B-----5:R-:W-:Y:S01]  /*aa30*/  F2FP.BF16.F32.PACK_AB R9, R79, R78 ;  /* 0x0000004e4f09723e */ /* 0x020fe200000010ff */
[----:B------:R-:W-:-:S02]  /*aa40*/  FFMA2 R84, R108.F32x2.HI_LO, R173.F32, 0.22756439447402954102 ;  /* 0x3e6906a46c547449 */ /* 0x000fc400012000ad */
[----:B------:R-:W-:Y:S02]  /*aa50*/  IMAD R106, R96, 0x800000, R106 ;  /* 0x00800000606a7824 */ /* 0x000fe400078e026a */
[--C-:B------:R-:W-:Y:S02]  /*aa60*/  FFMA2 R60, R10.F32x2.HI_LO, UR5.F32, R174.reuse.F32 ;  /* 0x000000050a3c7c49 */ /* 0x100fe400092000ae */
[----:B------:R-:W-:Y:S02]  /*aa70*/  IMAD R107, R97, 0x800000, R107 ;  /* 0x00800000616b7824 */ /* 0x000fe400078e026b */
[----:B------:R-:W-:Y:S01]  /*aa80*/  FFMA2 R84, R84.F32x2.HI_LO, R108.F32x2.HI_LO, 0.69514614343643188477 ;  /* 0x3f31f51954547449 */ /* 0x000fe2000020006c */
[----:B------:R-:W-:Y:S01]  /*aa90*/  MUFU.EX2 R80, R80 ;  /* 0x0000005000507308 */ /* 0x000fe20000000800 */
[--C-:B------:R-:W-:Y:S01]  /*aaa0*/  FFMA2 R62, R12.F32x2.HI_LO, UR5.F32, R174.reuse.F32 ;  /* 0x000000050c3e7c49 */ /* 0x100fe200092000ae */
[----:B--2---:R-:W-:Y:S01]  /*aab0*/  F2FP.BF16.F32.PACK_AB R13, R83, R82 ;  /* 0x00000052530d723e */ /* 0x004fe200000010ff */
[----:B------:R-:W-:Y:S01]  /*aac0*/  FFMA2 R108, R84.F32x2.HI_LO, R108.F32x2.HI_LO, 1 ;  /* 0x3f800000546c7449 */ /* 0x000fe2000020006c */
[----:B------:R-:W-:Y:S01]  /*aad0*/  F2FP.BF16.F32.PACK_AB R10, R101, R100 ;  /* 0x00000064650a723e */ /* 0x000fe200000010ff */
[--C-:B------:R-:W-:Y:S01]  /*aae0*/  FFMA2 R84, R88.F32x2.HI_LO, UR5.F32, R174.reuse.F32 ;  /* 0x0000000558547c49 */ /* 0x100fe200092000ae */
[----:B------:R-:W-:Y:S01]  /*aaf0*/  F2FP.BF16.F32.PACK_AB R11, R105, R104 ;  /* 0x00000068690b723e */ /* 0x000fe200000010ff */
[----:B------:R-:W-:Y:S01]  /*ab00*/  FFMA2 R88, R44.F32x2.HI_LO, UR5.F32, R174.F32 ;  /* 0x000000052c587c49 */ /* 0x000fe200092000ae */
[----:B------:R-:W1:Y:S01]  /*ab10*/  MUFU.EX2 R81, R81 ;  /* 0x0000005100517308 */ /* 0x000e620000000800 */
[----:B------:R-:W-:-:S02]  /*ab20*/  IMAD R108, R98, 0x800000, R108 ;  /* 0x00800000626c7824 */ /* 0x000fc400078e026c */
[----:B------:R-:W-:Y:S02]  /*ab30*/  FADD2.RM R96, R164.F32x2.HI_LO, 12582912 ;  /* 0x4b400000a460744b */ /* 0x000fe40000204000 */
[----:B------:R-:W-:Y:S02]  /*ab40*/  IMAD R109, R99, 0x800000, R109 ;  /* 0x00800000636d7824 */ /* 0x000fe400078e026d */
[----:B------:R-:W-:Y:S01]  /*ab50*/  IMAD.MOV.U32 R98, RZ, RZ, 0x1 ;  /* 0x00000001ff627424 */ /* 0x000fe200078e00ff */
[----:B------:R-:W-:Y:S08]  /*ab60*/  MUFU.EX2 R84, R84 ;  /* 0x0000005400547308 */ /* 0x000ff00000000800 */
[----:B------:R-:W2:Y:S01]  /*ab70*/  MUFU.EX2 R85, R85 ;  /* 0x0000005500557308 */ /* 0x000ea20000000800 */
[----:B-1----:R-:W-:-:S07]  /*ab80*/  F2FP.BF16.F32.PACK_AB R12, R81, R80 ;  /* 0x00000050510c723e */ /* 0x002fce00000010ff */
[----:B------:R1:W3:Y:S08]  /*ab90*/  MUFU.EX2 R37, R169 ;  /* 0x000000a900257308 */ /* 0x0002f00000000800 */
[----:B------:R-:W-:Y:S01]  /*aba0*/  MUFU.EX2 R44, R92 ;  /* 0x0000005c002c7308 */ /* 0x000fe20000000800 */
[----:B--2---:R-:W-:-:S07]  /*abb0*/  F2FP.BF16.F32.PACK_AB R14, R85, R84 ;  /* 0x00000054550e723e */ /* 0x004fce00000010ff */
[----:B------:R-:W2:Y:S01]  /*abc0*/  MUFU.EX2 R45, R93 ;  /* 0x0000005d002d7308 */ /* 0x000ea20000000800 */
[----:B-1----:R-:W-:Y:S01]  /*abd0*/  FFMA2 R168, R18.F32x2.HI_LO, UR5.F32, R174.F32 ;  /* 0x0000000512a87c49 */ /* 0x002fe200092000ae */
[----:B---3--:R-:W-:Y:S02]  /*abe0*/  F2FP.BF16.F32.PACK_AB R15, R37, R36 ;  /* 0x00000024250f723e */ /* 0x008fe400000010ff */
[----:B------:R-:W-:Y:S02]  /*abf0*/  F2FP.BF16.F32.PACK_AB R18, R107, R106 ;  /* 0x0000006a6b12723e */ /* 0x000fe400000010ff */
[----:B------:R-:W-:Y:S02]  /*ac00*/  F2FP.BF16.F32.PACK_AB R19, R109, R108 ;  /* 0x0000006c6d13723e */ /* 0x000fe400000010ff */
[----:B------:R-:W1:Y:S08]  /*ac10*/  MUFU.EX2 R95, R95 ;  /* 0x0000005f005f7308 */ /* 0x000e700000000800 */
[----:B------:R-:W-:Y:S01]  /*ac20*/  MUFU.EX2 R86, R86 ;  /* 0x0000005600567308 */ /* 0x000fe20000000800 */
[----:B--2---:R-:W-:Y:S01]  /*ac30*/  F2FP.BF16.F32.PACK_AB R16, R45, R44 ;  /* 0x0000002c2d10723e */ /* 0x004fe200000010ff */
[----:B------:R-:W-:-:S06]  /*ac40*/  FADD2.RM R92, R166.F32x2.HI_LO, 12582912 ;  /* 0x4b400000a65c744b */ /* 0x000fcc0000204000 */
[----:B------:R-:W2:Y:S01]  /*ac50*/  MUFU.EX2 R87, R87 ;  /* 0x0000005700577308 */ /* 0x000ea20000000800 */
[----:B-1----:R-:W-:-:S04]  /*ac60*/  F2FP.BF16.F32.PACK_AB R17, R95, R94 ;  /* 0x0000005e5f11723e */ /* 0x002fc800000010ff */
[----:B------:R1:W-:Y:S01]  /*ac70*/  STTM.x16 tmem[UR4], R4 ;  /* 0x00000004000079ed */ /* 0x0003e20008240004 */
[----:B------:R-:W-:Y:S02]  /*ac80*/  R2UR UR4, R156 ;  /* 0x000000009c0472ca */ /* 0x000fe400000e0000 */
[----:B------:R-:W-:Y:S08]  /*ac90*/  MUFU.EX2 R38, R38 ;  /* 0x0000002600267308 */ /* 0x000ff00000000800 */
[----:B------:R-:W3:Y:S08]  /*aca0*/  MUFU.EX2 R39, R39 ;  /* 0x0000002700277308 */ /* 0x000ef00000000800 */
[----:B------:R-:W-:Y:S08]  /*acb0*/  MUFU.EX2 R40, R40 ;  /* 0x0000002800287308 */ /* 0x000ff00000000800 */
[----:B------:R-:W4:Y:S08]  /*acc0*/  MUFU.EX2 R41, R41 ;  /* 0x0000002900297308 */ /* 0x000f300000000800 */
[----:B------:R-:W-:Y:S08]  /*acd0*/  MUFU.EX2 R42, R42 ;  /* 0x0000002a002a7308 */ /* 0x000ff00000000800 */
[----:B------:R-:W5:Y:S08]  /*ace0*/  MUFU.EX2 R43, R43 ;  /* 0x0000002b002b7308 */ /* 0x000f700000000800 */
[----:B------:R-:W-:Y:S01]  /*acf0*/  MUFU.EX2 R88, R88 ;  /* 0x0000005800587308 */ /* 0x000fe20000000800 */
[----:B-1----:R-:W-:-:S02]  /*ad00*/  FMNMX R6, R48, -127, !PT ;  /* 0xc2fe000030067809 */ /* 0x002fc40007800000 */
[----:B------:R-:W-:Y:S01]  /*ad10*/  FMNMX R7, R49, -127, !PT ;  /* 0xc2fe000031077809 */ /* 0x000fe20007800000 */
[----:B------:R-:W-:-:S04]  /*ad20*/  FADD2.RM R48, R50.F32x2.HI_LO, 12582912 ;  /* 0x4b4000003230744b */ /* 0x000fc80000204000 */
[----:B------:R-:W-:Y:S01]  /*ad30*/  MUFU.EX2 R89, R89 ;  /* 0x0000005900597308 */ /* 0x000fe20000000800 */
[----:B------:R-:W-:-:S04]  /*ad40*/  FADD2.RM R4, R6.F32x2.HI_LO, 12582912 ;  /* 0x4b4000000604744b */ /* 0x000fc80000204000 */
[----:B------:R-:W-:-:S03]  /*ad50*/  FADD2 R8, R4.F32x2.HI_LO, -12582912 ;  /* 0xcb4000000408744b */ /* 0x000fc60000200000 */
[----:B------:R-:W-:Y:S01]  /*ad60*/  MUFU.EX2 R46, R46 ;  /* 0x0000002e002e7308 */ /* 0x000fe20000000800 */
[----:B------:R-:W-:Y:S02]  /*ad70*/  FADD2 R8, R6.F32x2.HI_LO, -R8.F32x2.HI_LO ;  /* 0x800000080608724b */ /* 0x000fe40000000000 */
[----:B------:R-:W-:Y:S02]  /*ad80*/  FADD2 R6, R48.F32x2.HI_LO, -12582912 ;  /* 0xcb4000003006744b */ /* 0x000fe40000200000 */
[----:B------:R-:W-:Y:S02]  /*ad90*/  FFMA2 R10, R8.F32x2.HI_LO, R173.F32, 0.22756439447402954102 ;  /* 0x3e6906a4080a7449 */ /* 0x000fe400012000ad */
[----:B------:R-:W-:Y:S01]  /*ada0*/  FADD2 R6, R50.F32x2.HI_LO, -R6.F32x2.HI_LO ;  /* 0x800000063206724b */ /* 0x000fe20000000000 */
[----:B------:R-:W-:Y:S01]  /*adb0*/  MUFU.EX2 R47, R47 ;  /* 0x0000002f002f7308 */ /* 0x000fe20000000800 */
[----:B------:R-:W-:-:S04]  /*adc0*/  FFMA2 R10, R10.F32x2.HI_LO, R8.F32x2.HI_LO, 0.69514614343643188477 ;  /* 0x3f31f5190a0a7449 */ /* 0x000fc80000200008 */
[----:B------:R-:W-:Y:S02]  /*add0*/  FFMA2 R50, R10.F32x2.HI_LO, R8.F32x2.HI_LO, 1 ;  /* 0x3f8000000a327449 */ /* 0x000fe40000200008 */
[----:B------:R-:W-:Y:S01]  /*ade0*/  FFMA2 R8, R6.F32x2.HI_LO, R173.F32, 0.22756439447402954102 ;  /* 0x3e6906a406087449 */ /* 0x000fe200012000ad */
[----:B------:R-:W-:Y:S01]  /*adf0*/  MUFU.EX2 R90, R90 ;  /* 0x0000005a005a7308 */ /* 0x000fe20000000800 */
[----:B------:R-:W-:Y:S02]  /*ae00*/  FADD2 R10, R96.F32x2.HI_LO, -12582912 ;  /* 0xcb400000600a744b */ /* 0x000fe40000200000 */
[----:B------:R-:W-:Y:S02]  /*ae10*/  IMAD R50, R4, 0x800000, R50 ;  /* 0x0080000004327824 */ /* 0x000fe400078e0232 */
[----:B------:R-:W-:Y:S02]  /*ae20*/  FFMA2 R8, R8.F32x2.HI_LO, R6.F32x2.HI_LO, 0.69514614343643188477 ;  /* 0x3f31f51908087449 */ /* 0x000fe40000200006 */
[----:B------:R-:W-:-:S02]  /*ae30*/  IMAD R51, R5, 0x800000, R51 ;  /* 0x0080000005337824 */ /* 0x000fc400078e0233 */
[----:B------:R-:W-:Y:S01]  /*ae40*/  FADD2 R10, R164.F32x2.HI_LO, -R10.F32x2.HI_LO ;  /* 0x8000000aa40a724b */ /* 0x000fe20000000000 */
[----:B--2---:R-:W-:Y:S01]  /*ae50*/  F2FP.BF16.F32.PACK_AB R4, R87, R86 ;  /* 0x000000565704723e */ /* 0x004fe200000010ff */
[----:B------:R-:W-:Y:S01]  /*ae60*/  FFMA2 R6, R8.F32x2.HI_LO, R6.F32x2.HI_LO, 1 ;  /* 0x3f80000008067449 */ /* 0x000fe20000200006 */
[----:B------:R-:W1:Y:S01]  /*ae70*/  MUFU.EX2 R91, R91 ;  /* 0x0000005b005b7308 */ /* 0x000e620000000800 */
[----:B------:R-:W-:Y:S01]  /*ae80*/  FFMA2 R12, R10.F32x2.HI_LO, R173.F32, 0.22756439447402954102 ;  /* 0x3e6906a40a0c7449 */ /* 0x000fe200012000ad */
[----:B---3--:R-:W-:Y:S01]  /*ae90*/  F2FP.BF16.F32.PACK_AB R5, R39, R38 ;  /* 0x000000262705723e */ /* 0x008fe200000010ff */
[----:B------:R-:W-:Y:S02]  /*aea0*/  FADD2 R8, R92.F32x2.HI_LO, -12582912 ;  /* 0xcb4000005c08744b */ /* 0x000fe40000200000 */
[----:B------:R-:W-:Y:S02]  /*aeb0*/  IMAD R48, R48, 0x800000, R6 ;  /* 0x0080000030307824 */ /* 0x000fe400078e0206 */
[----:B------:R-:W-:-:S02]  /*aec0*/  FFMA2 R12, R12.F32x2.HI_LO, R10.F32x2.HI_LO, 0.69514614343643188477 ;  /* 0x3f31f5190c0c7449 */ /* 0x000fc4000020000a */
[----:B------:R-:W-:Y:S02]  /*aed0*/  IMAD R49, R49, 0x800000, R7 ;  /* 0x0080000031317824 */ /* 0x000fe400078e0207 */
[----:B------:R-:W-:Y:S01]  /*aee0*/  FADD2 R8, R166.F32x2.HI_LO, -R8.F32x2.HI_LO ;  /* 0x80000008a608724b */ /* 0x000fe20000000000 */
[----:B------:R-:W-:Y:S01]  /*aef0*/  MUFU.EX2 R110, R110 ;  /* 0x0000006e006e7308 */ /* 0x000fe20000000800 */
[----:B------:R-:W-:Y:S01]  /*af00*/  FFMA2 R10, R12.F32x2.HI_LO, R10.F32x2.HI_LO, 1 ;  /* 0x3f8000000c0a7449 */ /* 0x000fe2000020000a */
[----:B----4-:R-:W-:Y:S01]  /*af10*/  F2FP.BF16.F32.PACK_AB R6, R41, R40 ;  /* 0x000000282906723e */ /* 0x010fe200000010ff */
[----:B------:R-:W-:Y:S01]  /*af20*/  FFMA2 R12, R8.F32x2.HI_LO, R173.F32, 0.22756439447402954102 ;  /* 0x3e6906a4080c7449 */ /* 0x000fe200012000ad */
[----:B-----5:R-:W-:Y:S01]  /*af30*/  F2FP.BF16.F32.PACK_AB R7, R43, R42 ;  /* 0x0000002a2b07723e */ /* 0x020fe200000010ff */
[----:B------:R-:W-:Y:S01]  /*af40*/  IMAD R96, R96, 0x800000, R10 ;  /* 0x0080000060607824 */ /* 0x000fe200078e020a */
[----:B------:R-:W-:Y:S01]  /*af50*/  F2FP.BF16.F32.PACK_AB R10, R51, R50 ;  /* 0x00000032330a723e */ /* 0x000fe200000010ff */
[----:B------:R-:W-:Y:S01]  /*af60*/  FFMA2 R12, R12.F32x2.HI_LO, R8.F32x2.HI_LO, 0.69514614343643188477 ;  /* 0x3f31f5190c0c7449 */ /* 0x000fe20000200008 */
[----:B------:R-:W2:Y:S01]  /*af70*/  MUFU.EX2 R111, R111 ;  /* 0x0000006f006f7308 */ /* 0x000ea20000000800 */
[----:B------:R-:W-:Y:S01]  /*af80*/  IMAD R97, R97, 0x800000, R11 ;  /* 0x0080000061617824 */ /* 0x000fe200078e020b */
[----:B------:R-:W-:Y:S01]  /*af90*/  F2FP.BF16.F32.PACK_AB R11, R49, R48 ;  /* 0x00000030310b723e */ /* 0x000fe200000010ff */
[----:B------:R-:W-:Y:S01]  /*afa0*/  FFMA2 R8, R12.F32x2.HI_LO, R8.F32x2.HI_LO, 1 ;  /* 0x3f8000000c087449 */ /* 0x000fe20000200008 */
[----:B-1----:R-:W-:-:S02]  /*afb0*/  F2FP.BF16.F32.PACK_AB R12, R91, R90 ;  /* 0x0000005a5b0c723e */ /* 0x002fc400000010ff */
[----:B------:R-:W-:Y:S01]  /*afc0*/  F2FP.BF16.F32.PACK_AB R18, R97, R96 ;  /* 0x000000606112723e */ /* 0x000fe200000010ff */
[----:B------:R-:W-:Y:S01]  /*afd0*/  IMAD R92, R92, 0x800000, R8 ;  /* 0x008000005c5c7824 */ /* 0x000fe200078e0208 */
[----:B------:R-:W-:Y:S01]  /*afe0*/  MUFU.EX2 R56, R56 ;  /* 0x0000003800387308 */ /* 0x000fe20000000800 */
[----:B------:R-:W-:Y:S01]  /*aff0*/  IMAD R93, R93, 0x800000, R9 ;  /* 0x008000005d5d7824 */ /* 0x000fe200078e0209 */
[----:B------:R-:W-:Y:S02]  /*b000*/  F2FP.BF16.F32.PACK_AB R8, R89, R88 ;  /* 0x000000585908723e */ /* 0x000fe400000010ff */
[----:B------:R-:W-:Y:S02]  /*b010*/  F2FP.BF16.F32.PACK_AB R9, R47, R46 ;  /* 0x0000002e2f09723e */ /* 0x000fe400000010ff */
[----:B------:R-:W-:Y:S02]  /*b020*/  F2FP.BF16.F32.PACK_AB R19, R93, R92 ;  /* 0x0000005c5d13723e */ /* 0x000fe400000010ff */
[----:B------:R-:W1:Y:S01]  /*b030*/  MUFU.EX2 R57, R57 ;  /* 0x0000003900397308 */ /* 0x000e620000000800 */
[----:B--2---:R-:W-:-:S07]  /*b040*/  F2FP.BF16.F32.PACK_AB R13, R111, R110 ;  /* 0x0000006e6f0d723e */ /* 0x004fce00000010ff */
[----:B------:R-:W-:Y:S08]  /*b050*/  MUFU.EX2 R112, R112 ;  /* 0x0000007000707308 */ /* 0x000ff00000000800 */
[----:B------:R-:W2:Y:S01]  /*b060*/  MUFU.EX2 R113, R113 ;  /* 0x0000007100717308 */ /* 0x000ea20000000800 */
[----:B-1----:R-:W-:-:S07]  /*b070*/  F2FP.BF16.F32.PACK_AB R14, R57, R56 ;  /* 0x00000038390e723e */ /* 0x002fce00000010ff */
[----:B------:R-:W-:Y:S08]  /*b080*/  MUFU.EX2 R114, R114 ;  /* 0x0000007200727308 */ /* 0x000ff00000000800 */
[----:B------:R-:W1:Y:S01]  /*b090*/  MUFU.EX2 R115, R115 ;  /* 0x0000007300737308 */ /* 0x000e620000000800 */
[----:B--2---:R-:W-:-:S07]  /*b0a0*/  F2FP.BF16.F32.PACK_AB R15, R113, R112 ;  /* 0x00000070710f723e */ /* 0x004fce00000010ff */
[----:B------:R-:W-:Y:S08]  /*b0b0*/  MUFU.EX2 R162, R162 ;  /* 0x000000a200a27308 */ /* 0x000ff00000000800 */
[----:B------:R-:W2:Y:S01]  /*b0c0*/  MUFU.EX2 R163, R163 ;  /* 0x000000a300a37308 */ /* 0x000ea20000000800 */
[----:B-1----:R-:W-:-:S07]  /*b0d0*/  F2FP.BF16.F32.PACK_AB R16, R115, R114 ;  /* 0x000000727310723e */ /* 0x002fce00000010ff */
[----:B------:R-:W-:Y:S08]  /*b0e0*/  MUFU.EX2 R52, R52 ;  /* 0x0000003400347308 */ /* 0x000ff00000000800 */
[----:B------:R-:W1:Y:S01]  /*b0f0*/  MUFU.EX2 R53, R53 ;  /* 0x0000003500357308 */ /* 0x000e620000000800 */
[----:B--2---:R-:W-:-:S04]  /*b100*/  F2FP.BF16.F32.PACK_AB R17, R163, R162 ;  /* 0x000000a2a311723e */ /* 0x004fc800000010ff */
[----:B------:R1:W-:Y:S01]  /*b110*/  STTM.x16 tmem[UR4], R4 ;  /* 0x00000004000079ed */ /* 0x0003e20008240004 */
[----:B------:R-:W-:Y:S01]  /*b120*/  R2UR UR4, R160 ;  /* 0x00000000a00472ca */ /* 0x000fe200000e0000 */
[----:B------:R-:W2:Y:S01]  /*b130*/  FENCE.VIEW.ASYNC.T ;  /* 0x00000000000073c6 */ /* 0x000ea20000000200 */
[----:B------:R-:W-:Y:S01]  /*b140*/  MUFU.EX2 R54, R54 ;  /* 0x0000003600367308 */ /* 0x000fe20000000800 */
[----:B--2---:R2:W-:Y:S07]  /*b150*/  SYNCS.ARRIVE.TRANS64.RED.ART0 RZ, [UR17], R98 ;  /* 0x00000062ffff79a7 */ /* 0x0045ee0008500411 */
[----:B------:R-:W3:Y:S08]  /*b160*/  MUFU.EX2 R55, R55 ;  /* 0x0000003700377308 */ /* 0x000ef00000000800 */
[----:B------:R-:W-:Y:S08]  /*b170*/  MUFU.EX2 R58, R58 ;  /* 0x0000003a003a7308 */ /* 0x000ff00000000800 */
[----:B------:R-:W4:Y:S08]  /*b180*/  MUFU.EX2 R59, R59 ;  /* 0x0000003b003b7308 */ /* 0x000f300000000800 */
[----:B------:R-:W-:Y:S08]  /*b190*/  MUFU.EX2 R60, R60 ;  /* 0x0000003c003c7308 */ /* 0x000ff00000000800 */
[----:B------:R-:W5:Y:S08]  /*b1a0*/  MUFU.EX2 R61, R61 ;  /* 0x0000003d003d7308 */ /* 0x000f700000000800 */
[----:B------:R-:W-:Y:S01]  /*b1b0*/  MUFU.EX2 R62, R62 ;  /* 0x0000003e003e7308 */ /* 0x000fe20000000800 */
[----:B-1----:R-:W-:-:S02]  /*b1c0*/  F2FP.BF16.F32.PACK_AB R4, R53, R52 ;  /* 0x000000343504723e */ /* 0x002fc400000010ff */
[----:B---3--:R-:W-:Y:S02]  /*b1d0*/  F2FP.BF16.F32.PACK_AB R5, R55, R54 ;  /* 0x000000363705723e */ /* 0x008fe400000010ff */
[----:B----4-:R-:W-:-:S03]  /*b1e0*/  F2FP.BF16.F32.PACK_AB R6, R59, R58 ;  /* 0x0000003a3b06723e */ /* 0x010fc600000010ff */
[----:B------:R-:W1:Y:S01]  /*b1f0*/  MUFU.EX2 R63, R63 ;  /* 0x0000003f003f7308 */ /* 0x000e620000000800 */
[----:B-----5:R-:W-:-:S07]  /*b200*/  F2FP.BF16.F32.PACK_AB R7, R61, R60 ;  /* 0x0000003c3d07723e */ /* 0x020fce00000010ff */
        /* <DEDUP_REMOVED lines=32> */
[----:B-1----:R-:W-:Y:S02]  /*b410*/  F2FP.BF16.F32.PACK_AB R18, R33, R32 ;  /* 0x000000202112723e */ /* 0x002fe400000010ff */
[----:B---3--:R-:W-:-:S04]  /*b420*/  F2FP.BF16.F32.PACK_AB R19, R35, R34 ;  /* 0x000000222313723e */ /* 0x008fc800000010ff */
[----:B------:R2:W-:Y:S01]  /*b430*/  STTM.x16 tmem[UR4], R4 ;  /* 0x00000004000079ed */ /* 0x0005e20008240004 */
[----:B------:R-:W-:Y:S01]  /*b440*/  USHF.L.U32 UR4, UR9, 0x1f, URZ ;  /* 0x0000001f09047899 */ /* 0x000fe200080006ff */
[----:B------:R-:W1:Y:S02]  /*b450*/  FENCE.VIEW.ASYNC.T ;  /* 0x00000000000073c6 */ /* 0x000e640000000200 */
[----:B-1----:R-:W-:-:S03]  /*b460*/  NOP ;  /* 0x0000000000007918 */ /* 0x002fc60000000000 */
[----:B------:R-:W-:Y:S01]  /*b470*/  IMAD.U32 R99, RZ, RZ, UR4 ;  /* 0x00000004ff637e24 */ /* 0x000fe2000f8e00ff */
[----:B------:R2:W-:Y:S03]  /*b480*/  @P0 SYNCS.ARRIVE.TRANS64.RED.ART0 RZ, [UR16], R98 ;  /* 0x00000062ffff09a7 */ /* 0x0005e60008500410 */
[----:B------:R-:W1:Y:S02]  /*b490*/  SYNCS.PHASECHK.TRANS64.TRYWAIT P0, [UR7+0x170], R99 ;  /* 0x00017063ff0075a7 */ /* 0x000e640008001107 */
[----:B-12---:R-:W-:Y:S05]  /*b4a0*/  @!P0 BRA `(.L_x_80) ;  /* 0x0000003800c88947 */ /* 0x006fea0003800000 */
.L_x_164:
[----:B------:R-:W-:Y:S01]  /*b4b0*/  MOV R173, UR20 ;  /* 0x0000001400ad7c02 */ /* 0x000fe20008000f00 */
[----:B------:R-:W-:Y:S01]  /*b4c0*/  FMUL R172, R172, R171 ;  /* 0x000000abacac7220 */ /* 0x000fe20000400000 */
[----:B------:R-:W-:Y:S01]  /*b4d0*/  FADD2 R136, R136.F32x2.HI_LO, R150.F32x2.HI_LO ;  /* 0x000000968888724b */ /* 0x000fe20000000000 */
[----:B------:R-:W-:Y:S01]  /*b4e0*/  UIADD3 UR11, UPT, UPT, UR11, 0x1, URZ ;  /* 0x000000010b0b7890 */ /* 0x000fe2000fffe0ff */
[----:B------:R-:W-:Y:S01]  /*b4f0*/  FADD2 R138, R138.F32x2.HI_LO, R152.F32x2.HI_LO ;  /* 0x000000988a8a724b */ /* 0x000fe20000000000 */
[----:B------:R-:W-:Y:S01]  /*b500*/  ULOP3.LUT UR9, UR9, 0x1, URZ, 0x3c, !UPT ;  /* 0x0000000109097892 */ /* 0x000fe2000f8e3cff */
[----:B------:R-:W-:Y:S01]  /*b510*/  FADD2 R172, R172.F32x2.HI_LO, R132.F32x2.HI_LO ;  /* 0x00000084acac724b */ /* 0x000fe20000000000 */
[----:B------:R-:W-:Y:S01]  /*b520*/  UISETP.NE.AND UP0, UPT, UR11, UR15, UPT ;  /* 0x0000000f0b00728c */ /* 0x000fe2000bf05270 */
[----:B------:R-:W-:Y:S01]  /*b530*/  FADD2 R142, R142.F32x2.HI_LO, R154.F32x2.HI_LO ;  /* 0x0000009a8e8e724b */ /* 0x000fe20000000000 */
[----:B------:R-:W-:Y:S01]  /*b540*/  ULOP3.LUT UR10, UR10, 0x1, URZ, 0x3c, !UPT ;  /* 0x000000010a0a7892 */ /* 0x000fe2000f8e3cff */
[----:B------:R-:W-:-:S02]  /*b550*/  FADD2 R172, R172.F32x2.HI_LO, R146.F32x2.HI_LO ;  /* 0x00000092acac724b */ /* 0x000fc40000000000 */
[----:B------:R-:W-:Y:S02]  /*b560*/  FADD2 R136, R136.F32x2.HI_LO, R118.F32x2.HI_LO ;  /* 0x000000768888724b */ /* 0x000fe40000000000 */
[----:B------:R-:W-:Y:S02]  /*b570*/  FADD2 R138, R138.F32x2.HI_LO, R120.F32x2.HI_LO ;  /* 0x000000788a8a724b */ /* 0x000fe40000000000 */
[----:B------:R-:W-:Y:S02]  /*b580*/  FADD2 R142, R142.F32x2.HI_LO, R122.F32x2.HI_LO ;  /* 0x0000007a8e8e724b */ /* 0x000fe40000000000 */
[----:B------:R-:W-:Y:S02]  /*b590*/  FADD2 R172, R172.F32x2.HI_LO, R116.F32x2.HI_LO ;  /* 0x00000074acac724b */ /* 0x000fe40000000000 */
[----:B------:R-:W-:Y:S02]  /*b5a0*/  FADD2 R136, R136.F32x2.HI_LO, R126.F32x2.HI_LO ;  /* 0x0000007e8888724b */ /* 0x000fe40000000000 */
        /* <DEDUP_REMOVED lines=52> */
[----:B------:R-:W-:-:S04]  /*b8f0*/  FADD2 R136, R172.F32x2.HI_LO, R136.F32x2.HI_LO ;  /* 0x00000088ac88724b */ /* 0x000fc80000000000 */
[----:B------:R-:W-:-:S04]  /*b900*/  FADD2 R136, R136.F32x2.HI_LO, R138.F32x2.HI_LO ;  /* 0x0000008a8888724b */ /* 0x000fc80000000000 */
[----:B------:R-:W-:Y:S01]  /*b910*/  FADD R171, R136, R137 ;  /* 0x0000008988ab7221 */ /* 0x000fe20000000000 */
[----:B------:R-:W-:Y:S06]  /*b920*/  BRA.U UP0, `(.L_x_81) ;  /* 0xffffffe1000c7547 */ /* 0x000fec000b83ffff */
.L_x_78:
[----:B-1----:R-:W1:Y:S01]  /*b930*/  S2R R5, SR_TID.X ;  /* 0x0000000000057919 */ /* 0x002e620000002100 */
[----:B------:R-:W-:Y:S01]  /*b940*/  UPLOP3.LUT UP3, UPT, UPT, UPT, UP1, 0x80, 0x8 ;  /* 0x000000000008789c */ /* 0x000fe20003f6f010 */
[----:B------:R-:W3:Y:S03]  /*b950*/  LDCU UR5, c[0x0][0x624] ;  /* 0x0000c480ff0577ac */ /* 0x000ee60008000800 */
[----:B------:R-:W-:Y:S02]  /*b960*/  USEL UR4, URZ, 0x80, !UP3 ;  /* 0x00000080ff047887 */ /* 0x000fe4000d800000 */
[----:B--2---:R-:W-:-:S04]  /*b970*/  UIADD3 UR21, UPT, UPT, UR24, UR21, URZ ;  /* 0x0000001518157290 */ /* 0x004fc8000fffe0ff */
[----:B------:R-:W-:Y:S01]  /*b980*/  IMAD.U32 R4, RZ, RZ, UR4 ;  /* 0x00000004ff047e24 */ /* 0x000fe2000f8e00ff */
[----:B------:R-:W-:Y:S01]  /*b990*/  UMOV UR4, UR22 ;  /* 0x0000001600047c82 */ /* 0x000fe20008000000 */
[----:B---3--:R-:W-:-:S03]  /*b9a0*/  UISETP.GE.AND UP0, UPT, UR21, UR5, UPT ;  /* 0x000000051500728c */ /* 0x008fc6000bf06270 */
[----:B-1----:R-:W-:Y:S01]  /*b9b0*/  LOP3.LUT R4, R4, 0x7f, R5, 0xf8, !PT ;  /* 0x0000007f04047812 */ /* 0x002fe200078ef805 */
[----:B------:R-:W-:-:S03]  /*b9c0*/  IMAD.U32 R5, RZ, RZ, UR14 ;  /* 0x0000000eff057e24 */ /* 0x000fc6000f8e00ff */
[----:B------:R-:W-:-:S05]  /*b9d0*/  LEA R4, R4, UR4, 0x2 ;  /* 0x0000000404047c11 */ /* 0x000fca000f8e10ff */
[----:B------:R3:W-:Y:S04]  /*b9e0*/  STS [R4+0x1cc], R171 ;  /* 0x0001ccab04007388 */ /* 0x0007e80000000800 */
[----:B------:R3:W-:Y:S01]  /*b9f0*/  STS [R4+0x5cc], R170 ;  /* 0x0005ccaa04007388 */ /* 0x0007e20000000800 */
[----:B------:R3:W-:Y:S06]  /*ba00*/  BAR.ARV R5, 0x40 ;  /* 0x000100050000751d */ /* 0x0007ec0000002000 */
[----:B------:R-:W-:Y:S05]  /*ba10*/  BRA.U !UP0, `(.L_x_82) ;  /* 0xffffffb908387547 */ /* 0x000fea000b83ffff */
.L_x_74:
[----:B------:R-:W-:Y:S02]  /*ba20*/  USHF.L.U32 UR9, UR9, 0x1f, URZ ;  /* 0x0000001f09097899 */ /* 0x000fe400080006ff */
[----:B------:R-:W-:-:S04]  /*ba30*/  @!UP3 UIADD3 UR12, UPT, UPT, UR4, URZ, URZ ;  /* 0x000000ff040cb290 */ /* 0x000fc8000fffe0ff */
[----:B---3--:R-:W-:-:S05]  /*ba40*/  MOV R4, UR9 ;  /* 0x0000000900047c02 */ /* 0x008fca0008000f00 */
[----:B------:R-:W2:Y:S02]  /*ba50*/  SYNCS.PHASECHK.TRANS64.TRYWAIT P0, [UR12+0x170], R4 ;  /* 0x00017004ff0075a7 */ /* 0x000ea4000800110c */
[----:B--2---:R-:W-:Y:S05]  /*ba60*/  @!P0 BRA `(.L_x_83) ;  /* 0x0000003400788947 */ /* 0x004fea0003800000 */
.L_x_166:
[----:B------:R-:W-:Y:S06]  /*ba70*/  BAR.ARV 0x2, 0x1a0 ;  /* 0x0086800000007b1d */ /* 0x000fec0000002000 */
[----:B------:R-:W-:Y:S05]  /*ba80*/  BRA `(.L_x_84) ;  /* 0x00000000003c7947 */ /* 0x000fea0003800000 */
.L_x_72:
[----:B------:R-:W-:-:S13]  /*ba90*/  R2UR UR4, R0 ;  /* 0x00000000000472ca */ /* 0x000fda00000e0000 */
[----:B------:R-:W-:-:S09]  /*baa0*/  UISETP.NE.AND UP0, UPT, UR4, 0xc, UPT ;  /* 0x0000000c0400788c */ /* 0x000fd2000bf05270 */
[----:B------:R-:W-:Y:S05]  /*bab0*/  BRA.U UP0, `(.L_x_85) ;  /* 0x00000001002c7547 */ /* 0x000fea000b800000 */
[----:B------:R-:W3:Y:S01]  /*bac0*/  S2UR UR4, SR_CgaCtaId ;  /* 0x00000000000479c3 */ /* 0x000ee20000008800 */
[----:B------:R-:W-:Y:S01]  /*bad0*/  UMOV UR6, 0x400 ;  /* 0x0000040000067882 */ /* 0x000fe20000000000 */
[----:B------:R-:W-:Y:S01]  /*bae0*/  UMOV UR5, 0x20 ;  /* 0x0000002000057882 */ /* 0x000fe20000000000 */
[----:B------:R-:W-:Y:S01]  /*baf0*/  ELECT P0, URZ, PT ;  /* 0x0000000000ff782f */ /* 0x000fe20003800000 */
[----:B---3--:R-:W-:Y:S02]  /*bb00*/  ULEA UR6, UR4, UR6, 0x18 ;  /* 0x0000000604067291 */ /* 0x008fe4000f8ec0ff */
[----:B------:R-:W-:-:S04]  /*bb10*/  UIADD3 UR4, UPT, UPT, -UR5, 0x100000, URZ ;  /* 0x0010000005047890 */ /* 0x000fc8000fffe1ff */
[----:B------:R-:W-:Y:S02]  /*bb20*/  USHF.L.U32 UR5, UR4, 0xb, URZ ;  /* 0x0000000b04057899 */ /* 0x000fe400080006ff */
[----:B------:R-:W-:Y:S01]  /*bb30*/  USHF.L.U32 UR4, UR4, 0x1, URZ ;  /* 0x0000000104047899 */ /* 0x000fe200080006ff */
[----:B------:R-:W3:Y:S11]  /*bb40*/  FENCE.VIEW.ASYNC.S ;  /* 0x00000000000073c6 */ /* 0x000ef60000000000 */
[----:B---3--:R3:W4:Y:S01]  /*bb50*/  SYNCS.EXCH.64 URZ, [UR6+0x1c0], UR4 ;  /* 0x0001c00406ff75b2 */ /* 0x0087220008000100 */
[----:B------:R-:W-:Y:S01]  /*bb60*/  NOP ;  /* 0x0000000000007918 */ /* 0x000fe20000000000 */
.L_x_85:
[----:B------:R-:W-:Y:S01]  /*bb70*/  NOP ;  /* 0x0000000000007918 */ /* 0x000fe20000000000 */
.L_x_84:
[----:B---3--:R-:W-:-:S13]  /*bb80*/  R2UR UR5, R0 ;  /* 0x00000000000572ca */ /* 0x008fda00000e0000 */
[----:B------:R-:W-:Y:S02]  /*bb90*/  UISETP.NE.AND UP0, UPT, UR5, 0xc, UPT ;  /* 0x0000000c0500788c */ /* 0x000fe4000bf05270 */
[----:B------:R-:W-:-:S04]  /*bba0*/  ULOP3.LUT UR4, UR5, 0xfffffffc, URZ, 0xc0, !UPT ;  /* 0xfffffffc05047892 */ /* 0x000fc8000f8ec0ff */
[----:B------:R-:W-:-:S03]  /*bbb0*/  UISETP.NE.AND UP1, UPT, UR4, 0x8, UPT ;  /* 0x000000080400788c */ /* 0x000fc6000bf25270 */
[----:B------:R-:W-:Y:S08]  /*bbc0*/  BRA.U UP0, `(.L_x_86) ;  /* 0x00000001002c7547 */ /* 0x000ff0000b800000 */
        /* <DEDUP_REMOVED lines=9> */
[----:B---3--:R3:W5:Y:S01]  /*bc60*/  SYNCS.EXCH.64 URZ, [UR6+0x1c0], UR4 ;  /* 0x0001c00406ff75b2 */ /* 0x0087620008000100 */
[----:B------:R-:W-:Y:S01]  /*bc70*/  NOP ;  /* 0x0000000000007918 */ /* 0x000fe20000000000 */
.L_x_86:
[----:B------:R-:W-:Y:S01]  /*bc80*/  NOP ;  /* 0x0000000000007918 */ /* 0x000fe20000000000 */
[----:B------:R-:W-:Y:S05]  /*bc90*/  BRA.U UP1, `(.L_x_87) ;  /* 0x0000002101687547 */ /* 0x000fea000b800000 */
[----:B------:R-:W-:-:S08]  /*bca0*/  NOP ;  /* 0x0000000000007918 */ /* 0x000fd00000000000 */
[----:B------:R-:W1:-:S00]  /*bcb0*/  USETMAXREG.DEALLOC.CTAPOOL 0x40 ;  /* 0x00000040000079c8 */ /* 0x000e4000080e0500 */
[----:B------:R-:W3:Y:S01]  /*bcc0*/  S2UR UR7, SR_CgaCtaId ;  /* 0x00000000000779c3 */ /* 0x000ee20000008800 */
[----:B-1----:R-:W-:Y:S01]  /*bcd0*/  R2UR UR12, R3 ;  /* 0x00000000030c72ca */ /* 0x002fe200000e0000 */
[----:B---3--:R-:W1:Y:S01]  /*bce0*/  LDCU UR5, c[0x0][0x610] ;  /* 0x0000c200ff0577ac */ /* 0x008e620008000800 */
[----:B------:R-:W3:Y:S01]  /*bcf0*/  S2R R3, SR_TID.X ;  /* 0x0000000000037919 */ /* 0x000ee20000002100 */
[----:B------:R-:W-:Y:S01]  /*bd00*/  R2UR UR16, R2 ;  /* 0x00000000021072ca */ /* 0x000fe200000e0000 */
[----:B--2---:R-:W-:Y:S01]  /*bd10*/  IMAD.MOV.U32 R4, RZ, RZ, 0x1 ;  /* 0x00000001ff047424 */ /* 0x004fe200078e00ff */
[----:B------:R-:W-:Y:S01]  /*bd20*/  UMOV UR4, 0x400 ;  /* 0x0000040000047882 */ /* 0x000fe20000000000 */
[----:B------:R-:W2:Y:S01]  /*bd30*/  LDCU.U8 UR15, c[0x0][0x614] ;  /* 0x0000c280ff0f77ac */ /* 0x000ea20008000000 */
[----:B------:R-:W5:Y:S01]  /*bd40*/  LDCU UR9, c[0x0][0x38c] ;  /* 0x00007180ff0977ac */ /* 0x000f620008000800 */
[----:B------:R-:W4:Y:S01]  /*bd50*/  LDCU UR11, c[0x0][0x61c] ;  /* 0x0000c380ff0b77ac */ /* 0x000f220008000800 */
[----:B------:R-:W2:Y:S01]  /*bd60*/  LDCU UR6, c[0x0][0x624] ;  /* 0x0000c480ff0677ac */ /* 0x000ea20008000800 */
[----:B------:R-:W-:Y:S01]  /*bd70*/  UMOV UR19, 0x1 ;  /* 0x0000000100137882 */ /* 0x000fe20000000000 */
[----:B------:R-:W-:-:S05]  /*bd80*/  ULEA UR7, UR7, UR4, 0x18 ;  /* 0x0000000407077291 */ /* 0x000fca000f8ec0ff */
[----:B-1----:R-:W-:Y:S02]  /*bd90*/  UIMAD.WIDE.U32 UR4, UR16, UR5, URZ ;  /* 0x00000005100472a5 */ /* 0x002fe4000f8e00ff */
[----:B------:R-:W-:Y:S02]  /*bda0*/  UIADD3 UR14, UPT, UPT, UR7, 0x110, URZ ;  /* 0x00000110070e7890 */ /* 0x000fe4000fffe0ff */
[----:B------:R-:W-:Y:S02]  /*bdb0*/  UIADD3 UR13, UPT, UPT, UR7, 0x118, URZ ;  /* 0x00000118070d7890 */ /* 0x000fe4000fffe0ff */
[----:B------:R-:W-:Y:S01]  /*bdc0*/  UPRMT UR14, UR12, 0x654, UR14 ;  /* 0x000006540c0e7896 */ /* 0x000fe2000800000e */
[----:B----45:R-:W-:Y:S01]  /*bdd0*/  BAR.SYNC.DEFER_BLOCKING 0x2, 0x1a0 ;  /* 0x0086800000007b1d */ /* 0x030fe20000010000 */
[----:B------:R-:W-:Y:S01]  /*bde0*/  UPRMT UR13, UR12, 0x654, UR13 ;  /* 0x000006540c0d7896 */ /* 0x000fe2000800000d */
[C---:B---3--:R-:W-:Y:S01]  /*bdf0*/  IMAD.SHL.U32 R5, R3.reuse, 0x20, RZ ;  /* 0x0000002003057824 */ /* 0x048fe200078e00ff */
[----:B------:R-:W-:Y:S01]  /*be00*/  UIADD3 UR4, UPT, UPT, UR16, -UR5, URZ ;  /* 0x8000000510047290 */ /* 0x000fe2000fffe0ff */
[----:B------:R-:W-:Y:S01]  /*be10*/  LOP3.LUT R36, R3, 0x7f, RZ, 0xc0, !PT ;  /* 0x0000007f03247812 */ /* 0x000fe200078ec0ff */
[----:B------:R-:W-:Y:S01]  /*be20*/  UIADD3 UR10, UPT, UPT, UR9, -0x1, URZ ;  /* 0xffffffff090a7890 */ /* 0x000fe2000fffe0ff */
[----:B------:R-:W1:Y:S01]  /*be30*/  LDCU.U8 UR12, c[0x0][0x615] ;  /* 0x0000c2a0ff0c77ac */ /* 0x000e620008000000 */
[----:B------:R-:W-:-:S02]  /*be40*/  LOP3.LUT R5, R5, 0x3e0, RZ, 0xc0, !PT ;  /* 0x000003e005057812 */ /* 0x000fc400078ec0ff */
[----:B------:R-:W-:Y:S01]  /*be50*/  SHF.R.U32.HI R40, RZ, 0x5, R36 ;  /* 0x00000005ff287819 */ /* 0x000fe20000011624 */
[----:B--2---:R-:W-:Y:S02]  /*be60*/  USHF.R.U32.HI UR4, URZ, UR15, UR4 ;  /* 0x0000000fff047299 */ /* 0x004fe40008011604 */
[----:B------:R-:W-:Y:S02]  /*be70*/  UIADD3 UR8, UPT, UPT, -UR9, URZ, URZ ;  /* 0x000000ff09087290 */ /* 0x000fe4000fffe1ff */
[----:B------:R-:W-:Y:S01]  /*be80*/  UIADD3 UR4, UPT, UPT, UR5, UR4, URZ ;  /* 0x0000000405047290 */ /* 0x000fe2000fffe0ff */
[----:B------:R-:W-:Y:S01]  /*be90*/  IMAD R5, R40, 0x400, R5 ;  /* 0x0000040028057824 */ /* 0x000fe200078e0205 */
[----:B------:R-:W-:Y:S02]  /*bea0*/  UISETP.GE.AND UP0, UPT, UR16, UR6, UPT ;  /* 0x000000061000728c */ /* 0x000fe4000bf06270 */
[----:B------:R-:W-:Y:S02]  /*beb0*/  USHF.R.S32.HI UR6, URZ, 0x1f, UR10 ;  /* 0x0000001fff067899 */ /* 0x000fe4000801140a */
[----:B------:R-:W-:-:S02]  /*bec0*/  USHF.R.S32.HI UR8, URZ, 0x1f, UR8 ;  /* 0x0000001fff087899 */ /* 0x000fc40008011408 */
[----:B------:R-:W-:Y:S01]  /*bed0*/  UISETP.GT.AND UP1, UPT, UR9, URZ, UPT ;  /* 0x000000ff0900728c */ /* 0x000fe2000bf24270 */
[----:B------:R-:W-:Y:S01]  /*bee0*/  SYNCS.ARRIVE.TRANS64.RED.ART0 RZ, [UR14], R4 ;  /* 0x00000004ffff79a7 */ /* 0x000fe2000850040e */
[----:B-1----:R-:W-:Y:S01]  /*bef0*/  USHF.R.U32.HI UR15, URZ, UR12, UR4 ;  /* 0x0000000cff0f7299 */ /* 0x002fe20008011604 */
[----:B------:R-:W1:Y:S03]  /*bf00*/  LDCU.U8 UR12, c[0x0][0x620] ;  /* 0x0000c400ff0c77ac */ /* 0x000e660008000000 */
[----:B------:R-:W-:Y:S01]  /*bf10*/  UIMAD.WIDE.U32 UR4, UR15, UR11, URZ ;  /* 0x0000000b0f0472a5 */ /* 0x000fe2000f8e00ff */
[----:B------:R2:W-:Y:S01]  /*bf20*/  SYNCS.ARRIVE.TRANS64.RED.ART0 RZ, [UR13], R4 ;  /* 0x00000004ffff79a7 */ /* 0x0005e2000850040d */
[----:B------:R-:W-:Y:S02]  /*bf30*/  ULEA.HI UR6, UR6, UR10, URZ, 0x7 ;  /* 0x0000000a06067291 */ /* 0x000fe4000f8f38ff */
[----:B------:R-:W-:-:S02]  /*bf40*/  ULEA.HI UR8, UR8, -UR9, URZ, 0x7 ;  /* 0x8000000908087291 */ /* 0x000fc4000f8f38ff */
[----:B------:R-:W-:Y:S01]  /*bf50*/  USHF.R.S32.HI UR21, URZ, 0x7, UR6 ;  /* 0x00000007ff157899 */ /* 0x000fe20008011406 */
[----:B------:R-:W-:Y:S01]  /*bf60*/  UMOV UR4, UR5 ;  /* 0x0000000500047c82 */ /* 0x000fe20008000000 */
[----:B------:R-:W-:Y:S02]  /*bf70*/  USHF.R.S32.HI UR6, URZ, 0x7, UR8 ;  /* 0x00000007ff067899 */ /* 0x000fe40008011408 */
[----:B------:R-:W-:Y:S02]  /*bf80*/  UIADD3 UR5, UPT, UPT, UR15, -UR4, URZ ;  /* 0x800000040f057290 */ /* 0x000fe4000fffe0ff */
[----:B------:R-:W-:Y:S02]  /*bf90*/  @!UP1 ULOP3.LUT UR21, URZ, UR6, URZ, 0x33, !UPT ;  /* 0x00000006ff159292 */ /* 0x000fe4000f8e33ff */
[----:B-1----:R-:W-:-:S04]  /*bfa0*/  USHF.R.U32.HI UR5, URZ, UR12, UR5 ;  /* 0x0000000cff057299 */ /* 0x002fc80008011605 */
[----:B------:R-:W-:Y:S01]  /*bfb0*/  UIADD3 UR4, UPT, UPT, UR4, UR5, URZ ;  /* 0x0000000504047290 */ /* 0x000fe2000fffe0ff */
[----:B--2---:R-:W-:-:S04]  /*bfc0*/  VIADD R4, R5, UR7 ;  /* 0x0000000705047c36 */ /* 0x004fc80008000000 */
[C---:B------:R-:W-:Y:S02]  /*bfd0*/  VIADD R5, R4.reuse, 0xc00 ;  /* 0x00000c0004057836 */ /* 0x040fe40000000000 */
[----:B------:R-:W-:-:S03]  /*bfe0*/  VIADD R4, R4, 0x5c00 ;  /* 0x00005c0004047836 */ /* 0x000fc60000000000 */
[----:B------:R-:W-:Y:S02]  /*bff0*/  SHF.R.U32.HI R42, RZ, 0x3, R5 ;  /* 0x00000003ff2a7819 */ /* 0x000fe40000011605 */
[----:B------:R-:W-:Y:S02]  /*c000*/  SHF.R.U32.HI R41, RZ, 0x3, R4 ;  /* 0x00000003ff297819 */ /* 0x000fe40000011604 */
[----:B------:R-:W-:Y:S02]  /*c010*/  LOP3.LUT R42, R5, 0x10, R42, 0x78, !PT ;  /* 0x00000010052a7812 */ /* 0x000fe400078e782a */
[----:B------:R-:W-:Y:S01]  /*c020*/  LOP3.LUT R41, R4, 0x10, R41, 0x78, !PT ;  /* 0x0000001004297812 */ /* 0x000fe200078e7829 */
[----:B------:R-:W-:Y:S06]  /*c030*/  BRA.U UP0, `(.L_x_88) ;  /* 0x0000001d00687547 */ /* 0x000fec000b800000 */
[----:B------:R-:W1:Y:S01]  /*c040*/  LDCU.U8 UR6, c[0x0][0x621] ;  /* 0x0000c420ff0677ac */ /* 0x000e620008000000 */
[----:B------:R-:W-:Y:S01]  /*c050*/  S2UR UR23, SR_CTAID.X ;  /* 0x00000000001779c3 */ /* 0x000fe20000002500 */
[----:B------:R-:W-:Y:S01]  /*c060*/  R2UR UR9, R0 ;  /* 0x00000000000972ca */ /* 0x000fe200000e0000 */
[----:B------:R-:W-:Y:S01]  /*c070*/  IMAD.MOV.U32 R37, RZ, RZ, 0x10 ;  /* 0x00000010ff257424 */ /* 0x000fe200078e00ff */
[----:B------:R-:W2:Y:S01]  /*c080*/  LDCU UR5, c[0x0][0x60c] ;  /* 0x0000c180ff0577ac */ /* 0x000ea20008000800 */
[----:B------:R-:W-:Y:S01]  /*c090*/  R2UR UR8, R2 ;  /* 0x00000000020872ca */ /* 0x000fe200000e0000 */
[----:B------:R-:W-:Y:S01]  /*c0a0*/  IMAD.SHL.U32 R40, R40, 0x200000, RZ ;  /* 0x0020000028287824 */ /* 0x000fe200078e00ff */
[----:B------:R-:W-:Y:S01]  /*c0b0*/  LOP3.LUT P0, RZ, R3, 0x4, RZ, 0xc0, !PT ;  /* 0x0000000403ff7812 */ /* 0x000fe2000780c0ff */
[----:B------:R-:W-:Y:S01]  /*c0c0*/  UIADD3 UR10, UPT, UPT, -UR15, URZ, URZ ;  /* 0x000000ff0f0a7290 */ /* 0x000fe2000fffe1ff */
[----:B------:R-:W-:Y:S01]  /*c0d0*/  LEA R39, R36, UR7, 0x2 ;  /* 0x0000000724277c11 */ /* 0x000fe2000f8e10ff */
[----:B------:R-:W3:Y:S02]  /*c0e0*/  S2UR UR25, SR_CgaSize ;  /* 0x00000000001979c3 */ /* 0x000ee40000008a00 */
[----:B---3--:R-:W-:-:S12]  /*c0f0*/  UIMAD UR25, UR25, -0xa0, URZ ;  /* 0xffffff60191978a4 */ /* 0x008fd8000f8e02ff */
[----:B------:R-:W3:Y:S01]  /*c100*/  LDCU UR25, c[0x0][UR25+0x2c0] ;  /* 0x00005800191977ac */ /* 0x000ee20008000800 */
[----:B------:R-:W-:Y:S01]  /*c110*/  SEL R37, R37, 0xfffffff0, !P0 ;  /* 0xfffffff025257807 */ /* 0x000fe20004000000 */
[----:B------:R-:W-:Y:S02]  /*c120*/  UIADD3 UR24, UPT, UPT, -UR21, URZ, URZ ;  /* 0x000000ff15187290 */ /* 0x000fe4000fffe1ff */
[----:B------:R-:W-:Y:S02]  /*c130*/  ULOP3.LUT UR11, UR9, 0x3, URZ, 0xc0, !UPT ;  /* 0x00000003090b7892 */ /* 0x000fe4000f8ec0ff */
[--C-:B------:R-:W-:Y:S01]  /*c140*/  IMAD.IADD R38, R42, 0x1, R37.reuse ;  /* 0x000000012a267824 */ /* 0x100fe200078e0225 */
[----:B-1----:R-:W-:Y:S01]  /*c150*/  USHF.R.U32.HI UR18, URZ, UR6, UR4 ;  /* 0x00000006ff127299 */ /* 0x002fe20008011604 */
[----:B------:R-:W-:Y:S01]  /*c160*/  IMAD.IADD R37, R41, 0x1, R37 ;  /* 0x0000000129257824 */ /* 0x000fe200078e0225 */
[----:B------:R-:W1:Y:S02]  /*c170*/  LDCU UR6, c[0x0][0x618] ;  /* 0x0000c300ff0677ac */ /* 0x000e640008000800 */
[----:B------:R-:W-:-:S02]  /*c180*/  UIADD3 UR4, UPT, UPT, -UR18, URZ, URZ ;  /* 0x000000ff12047290 */ /* 0x000fc4000fffe1ff */
[----:B------:R-:W-:Y:S02]  /*c190*/  USHF.L.U32 UR23, UR23, 0x7, URZ ;  /* 0x0000000717177899 */ /* 0x000fe400080006ff */
[----:B------:R-:W-:Y:S01]  /*c1a0*/  UIADD3 UR12, UPT, UPT, UR11, 0x7, URZ ;  /* 0x000000070b0c7890 */ /* 0x000fe2000fffe0ff */
[----:B------:R-:W4:Y:S01]  /*c1b0*/  LDCU.64 UR26, c[0x0][0x358] ;  /* 0x00006b00ff1a77ac */ /* 0x000f220008000a00 */
[----:B--2---:R-:W-:Y:S02]  /*c1c0*/  UIMAD UR10, UR5, UR10, UR8 ;  /* 0x0000000a050a72a4 */ /* 0x004fe4000f8e0208 */
[----:B------:R-:W-:Y:S02]  /*c1d0*/  UIADD3 UR11, UPT, UPT, UR11, 0x3, URZ ;  /* 0x000000030b0b7890 */ /* 0x000fe4000fffe0ff */
[----:B------:R-:W-:Y:S02]  /*c1e0*/  ULOP3.LUT UR23, UR23, 0x80, URZ, 0xc0, !UPT ;  /* 0x0000008017177892 */ /* 0x000fe4000f8ec0ff */
[----:B-1----:R-:W-:Y:S01]  /*c1f0*/  UIMAD UR15, UR6, UR4, UR15 ;  /* 0x00000004060f72a4 */ /* 0x002fe2000f8e020f */
[----:B------:R-:W-:Y:S01]  /*c200*/  UMOV UR20, URZ ;  /* 0x000000ff00147c82 */ /* 0x000fe20008000000 */
[----:B---3--:R-:W-:-:S10]  /*c210*/  UMOV UR19, 0x1 ;  /* 0x0000000100137882 */ /* 0x008fd40000000000 */
.L_x_97:
[----:B------:R-:W-:Y:S01]  /*c220*/  MOV R5, UR11 ;  /* 0x0000000b00057c02 */ /* 0x000fe20008000f00 */
[----:B------:R-:W-:Y:S01]  /*c230*/  HFMA2 R3, -RZ, RZ, 0, 5.9604644775390625e-08 ;  /* 0x00000001ff037431 */ /* 0x000fe200000001ff */
[----:B------:R-:W-:Y:S01]  /*c240*/  MOV R4, UR12 ;  /* 0x0000000c00047c02 */ /* 0x000fe20008000f00 */
[----:B------:R-:W-:Y:S02]  /*c250*/  UISETP.GE.AND UP0, UPT, UR21, 0x1, UPT ;  /* 0x000000011500788c */ /* 0x000fe4000bf06270 */
[----:B------:R1:W-:Y:S06]  /*c260*/  BAR.SYNC.DEFER_BLOCKING R5, 0x40 ;  /* 0x000100050000751d */ /* 0x0003ec0000010000 */
[----:B------:R1:W-:Y:S02]  /*c270*/  SYNCS.ARRIVE.TRANS64.ART0 RZ, [UR7+0x170], R3 ;  /* 0x00017003ffff79a7 */ /* 0x0003e40008500007 */
[----:B------:R1:W-:Y:S06]  /*c280*/  BAR.SYNC.DEFER_BLOCKING R4, 0x40 ;  /* 0x000100040000751d */ /* 0x0003ec0000010000 */
[----:B------:R-:W-:Y:S05]  /*c290*/  BRA.U !UP0, `(.L_x_89) ;  /* 0x0000000908007547 */ /* 0x000fea000b800000 */
[----:B------:R-:W-:Y:S01]  /*c2a0*/  UMOV UR6, UR24 ;  /* 0x0000001800067c82 */ /* 0x000fe20008000000 */
.L_x_92:
[----:B-1----:R-:W-:-:S05]  /*c2b0*/  IMAD.U32 R5, RZ, RZ, UR11 ;  /* 0x0000000bff057e24 */ /* 0x002fca000f8e00ff */
[----:B------:R1:W-:Y:S06]  /*c2c0*/  BAR.SYNC.DEFER_BLOCKING R5, 0x40 ;  /* 0x000100050000751d */ /* 0x0003ec0000010000 */
[----:B--2---:R-:W2:Y:S02]  /*c2d0*/  LDS R43, [R39+0x1cc] ;  /* 0x0001cc00272b7984 */ /* 0x004ea40000000800 */
[----:B--2---:R-:W-:-:S13]  /*c2e0*/  FSETP.GEU.AND P0, PT, R43, 1, PT ;  /* 0x3f8000002b00780b */ /* 0x004fda0003f0e000 */
[----:B------:R-:W-:-:S04]  /*c2f0*/  VOTE.ANY R4, PT, !P0 ;  /* 0x0000000000047806 */ /* 0x000fc800040e0100 */
[----:B------:R-:W-:-:S13]  /*c300*/  ISETP.NE.AND P0, PT, R4, RZ, PT ;  /* 0x000000ff0400720c */ /* 0x000fda0003f05270 */
[----:B-1----:R-:W-:Y:S05]  /*c310*/  @!P0 BRA `(.L_x_90) ;  /* 0x0000000000d48947 */ /* 0x002fea0003800000 */
[C---:B------:R-:W-:Y:S02]  /*c320*/  R2UR UR5, R40.reuse ;  /* 0x00000000280572ca */ /* 0x040fe400000e0000 */
[----:B------:R-:W-:-:S11]  /*c330*/  R2UR UR4, R40 ;  /* 0x00000000280472ca */ /* 0x000fd600000e0000 */
[----:B------:R-:W1:Y:S02]  /*c340*/  LDTM.x16 R4, tmem[UR5+0x100] ;  /* 0x00010005000479ee */ /* 0x000e640008240000 */
[-C--:B-1----:R-:W-:Y:S02]  /*c350*/  FMUL2 R4, R4.F32x2.HI_LO, R43.reuse.F32 ;  /* 0x0000002b0404724a */ /* 0x082fe40001000000 */
[-C--:B------:R-:W-:Y:S02]  /*c360*/  FMUL2 R6, R6.F32x2.HI_LO, R43.reuse.F32 ;  /* 0x0000002b0606724a */ /* 0x080fe40001000000 */
[-C--:B------:R-:W-:Y:S02]  /*c370*/  FMUL2 R8, R8.F32x2.HI_LO, R43.reuse.F32 ;  /* 0x0000002b0808724a */ /* 0x080fe40001000000 */
[-C--:B------:R-:W-:Y:S02]  /*c380*/  FMUL2 R10, R10.F32x2.HI_LO, R43.reuse.F32 ;  /* 0x0000002b0a0a724a */ /* 0x080fe40001000000 */
[----:B------:R-:W-:-:S02]  /*c390*/  FMUL2 R12, R12.F32x2.HI_LO, R43.F32 ;  /* 0x0000002b0c0c724a */ /* 0x000fc40001000000 */
[-C--:B------:R-:W-:Y:S02]  /*c3a0*/  FMUL2 R14, R14.F32x2.HI_LO, R43.reuse.F32 ;  /* 0x0000002b0e0e724a */ /* 0x080fe40001000000 */
[-C--:B------:R-:W-:Y:S02]  /*c3b0*/  FMUL2 R16, R16.F32x2.HI_LO, R43.reuse.F32 ;  /* 0x0000002b1010724a */ /* 0x080fe40001000000 */
[----:B------:R-:W-:-:S04]  /*c3c0*/  FMUL2 R18, R18.F32x2.HI_LO, R43.F32 ;  /* 0x0000002b1212724a */ /* 0x000fc80001000000 */
[----:B------:R-:W-:Y:S01]  /*c3d0*/  STTM.x16 tmem[UR4+0x100], R4 ;  /* 0x00010004000079ed */ /* 0x000fe20008240004 */
        /* <DEDUP_REMOVED lines=39> */
[----:B------:R1:W-:Y:S01]  /*c650*/  STTM.x16 tmem[UR4+0x140], R4 ;  /* 0x00014004000079ed */ /* 0x0003e20008240004 */
[----:B------:R-:W2:Y:S02]  /*c660*/  FENCE.VIEW.ASYNC.T ;  /* 0x00000000000073c6 */ /* 0x000ea40000000200 */
.L_x_90:
[----:B-1----:R-:W-:Y:S01]  /*c670*/  IMAD.U32 R5, RZ, RZ, UR12 ;  /* 0x0000000cff057e24 */ /* 0x002fe2000f8e00ff */
[----:B--2---:R1:W-:Y:S01]  /*c680*/  SYNCS.ARRIVE.TRANS64.RED.ART0 RZ, [UR14], R3 ;  /* 0x00000003ffff79a7 */ /* 0x0043e2000850040e */
[----:B------:R-:W-:-:S04]  /*c690*/  UIADD3 UR6, UPT, UPT, UR6, 0x1, URZ ;  /* 0x0000000106067890 */ /* 0x000fc8000fffe0ff */
[----:B------:R-:W-:Y:S01]  /*c6a0*/  UISETP.NE.AND UP0, UPT, UR6, URZ, UPT ;  /* 0x000000ff0600728c */ /* 0x000fe2000bf05270 */
[----:B------:R1:W-:Y:S01]  /*c6b0*/  SYNCS.ARRIVE.TRANS64.ART0 RZ, [UR7+0x178], R3 ;  /* 0x00017803ffff79a7 */ /* 0x0003e20008500007 */
[----:B------:R1:W-:Y:S06]  /*c6c0*/  BAR.SYNC.DEFER_BLOCKING R5, 0x40 ;  /* 0x000100050000751d */ /* 0x0003ec0000010000 */
[----:B------:R-:W2:Y:S02]  /*c6d0*/  LDS R43, [R39+0x3cc] ;  /* 0x0003cc00272b7984 */ /* 0x000ea40000000800 */
        /* <DEDUP_REMOVED lines=57> */
.L_x_91:
[----:B--2---:R2:W-:Y:S01]  /*ca70*/  SYNCS.ARRIVE.TRANS64.RED.ART0 RZ, [UR13], R3 ;  /* 0x00000003ffff79a7 */ /* 0x0045e2000850040d */
[----:B------:R2:W-:Y:S01]  /*ca80*/  SYNCS.ARRIVE.TRANS64.ART0 RZ, [UR7+0x170], R3 ;  /* 0x00017003ffff79a7 */ /* 0x0005e20008500007 */
[----:B------:R-:W-:Y:S05]  /*ca90*/  BRA.U UP0, `(.L_x_92) ;  /* 0xfffffff900047547 */ /* 0x000fea000b83ffff */
.L_x_89:
[----:B-1----:R-:W-:Y:S01]  /*caa0*/  MOV R6, UR11 ;  /* 0x0000000b00067c02 */ /* 0x002fe20008000f00 */
[----:B------:R1:W-:Y:S01]  /*cab0*/  SYNCS.ARRIVE.TRANS64.ART0 RZ, [UR7+0x178], R3 ;  /* 0x00017803ffff79a7 */ /* 0x0003e20008500007 */
[----:B------:R-:W-:Y:S02]  /*cac0*/  USHF.L.U32 UR4, UR20, 0x1f, URZ ;  /* 0x0000001f14047899 */ /* 0x000fe400080006ff */
[----:B------:R-:W-:Y:S01]  /*cad0*/  USHF.L.U32 UR5, UR19, 0x1f, URZ ;  /* 0x0000001f13057899 */ /* 0x000fe200080006ff */
[----:B------:R1:W-:Y:S03]  /*cae0*/  BAR.SYNC.DEFER_BLOCKING R6, 0x40 ;  /* 0x000100060000751d */ /* 0x0003e60000010000 */
[----:B------:R-:W-:Y:S02]  /*caf0*/  MOV R5, UR4 ;  /* 0x0000000400057c02 */ /* 0x000fe40008000f00 */
[----:B------:R-:W-:Y:S01]  /*cb00*/  MOV R4, UR5 ;  /* 0x0000000500047c02 */ /* 0x000fe20008000f00 */
[----:B------:R1:W3:Y:S04]  /*cb10*/  LDS R27, [R39+0x1cc] ;  /* 0x0001cc00271b7984 */ /* 0x0002e80000000800 */
[----:B------:R1:W5:Y:S01]  /*cb20*/  LDS R24, [R39+0x5cc] ;  /* 0x0005cc0027187984 */ /* 0x0003620000000800 */
[----:B------:R1:W-:Y:S01]  /*cb30*/  SYNCS.ARRIVE.TRANS64.ART0 RZ, [UR7+0x170], R3 ;  /* 0x00017003ffff79a7 */ /* 0x0003e20008500007 */
[----:B------:R-:W2:Y:S02]  /*cb40*/  SYNCS.PHASECHK.TRANS64.TRYWAIT P0, [UR7+0x140], R5 ;  /* 0x00014005ff0075a7 */ /* 0x000ea40008001107 */
[----:B-123-5:R-:W-:Y:S05]  /*cb50*/  @!P0 BRA `(.L_x_93) ;  /* 0x0000002400608947 */ /* 0x02efea0003800000 */
.L_x_168:
[----:B------:R-:W2:Y:S01]  /*cb60*/  SYNCS.PHASECHK.TRANS64.TRYWAIT P1, [UR7+0x190], R4 ;  /* 0x00019004ff0075a7 */ /* 0x000ea20008021107 */
[C---:B------:R-:W-:Y:S02]  /*cb70*/  FSETP.NE.AND P0, PT, R27.reuse, RZ, PT ;  /* 0x000000ff1b00720b */ /* 0x040fe40003f05000 */
[----:B------:R-:W-:Y:S02]  /*cb80*/  R2UR UR6, R40 ;  /* 0x00000000280672ca */ /* 0x000fe400000e0000 */
[----:B------:R-:W-:-:S06]  /*cb90*/  FSEL R25, R27, 1, P0 ;  /* 0x3f8000001b197808 */ /* 0x000fcc0000000000 */
[----:B------:R-:W3:Y:S02]  /*cba0*/  MUFU.RCP R25, R25 ;  /* 0x0000001900197308 */ /* 0x000ee40000001000 */
[----:B--23--:R-:W-:Y:S05]  /*cbb0*/  @!P1 BRA `(.L_x_94) ;  /* 0x0000002400689947 */ /* 0x00cfea0003800000 */
.L_x_170:
[----:B-1----:R-:W1:Y:S01]  /*cbc0*/  LDTM.x16 R4, tmem[UR6+0x100] ;  /* 0x00010006000479ee */ /* 0x002e620008240000 */
[----:B------:R-:W-:Y:S01]  /*cbd0*/  R2UR UR6, R40 ;  /* 0x00000000280672ca */ /* 0x000fe200000e0000 */
[-C--:B-1----:R-:W-:Y:S02]  /*cbe0*/  FMUL2 R10, R10.F32x2.HI_LO, R25.reuse.F32 ;  /* 0x000000190a0a724a */ /* 0x082fe40001000000 */
[-C--:B------:R-:W-:Y:S02]  /*cbf0*/  FMUL2 R8, R8.F32x2.HI_LO, R25.reuse.F32 ;  /* 0x000000190808724a */ /* 0x080fe40001000000 */
[-C--:B------:R-:W-:Y:S01]  /*cc00*/  FMUL2 R6, R6.F32x2.HI_LO, R25.reuse.F32 ;  /* 0x000000190606724a */ /* 0x080fe20001000000 */
[----:B------:R-:W-:Y:S01]  /*cc10*/  F2FP.BF16.F32.PACK_AB R11, R11, R10 ;  /* 0x0000000a0b0b723e */ /* 0x000fe200000010ff */
        /* <DEDUP_REMOVED lines=8> */
[----:B------:R-:W-:Y:S01]  /*cca0*/  FMUL2 R12, R12.F32x2.HI_LO, R25.F32 ;  /* 0x000000190c0c724a */ /* 0x000fe20001000000 */
[----:B------:R-:W-:Y:S01]  /*ccb0*/  F2FP.BF16.F32.PACK_AB R22, R17, R16 ;  /* 0x000000101116723e */ /* 0x000fe200000010ff */
[----:B------:R1:W-:Y:S01]  /*ccc0*/  STS.128 [R42], R8 ;  /* 0x000000082a007388 */ /* 0x0003e20000000c00 */
[----:B------:R-:W-:-:S02]  /*ccd0*/  F2FP.BF16.F32.PACK_AB R21, R15, R14 ;  /* 0x0000000e0f15723e */ /* 0x000fc400000010ff */
[----:B------:R-:W-:-:S05]  /*cce0*/  F2FP.BF16.F32.PACK_AB R20, R13, R12 ;  /* 0x0000000c0d14723e */ /* 0x000fca00000010ff */
[----:B------:R2:W-:Y:S01]  /*ccf0*/  STS.128 [R38], R20 ;  /* 0x0000001426007388 */ /* 0x0005e20000000c00 */
[----:B-1----:R-:W1:Y:S02]  /*cd00*/  LDTM.x16 R4, tmem[UR6+0x110] ;  /* 0x00011006000479ee */ /* 0x002e640008240000 */
        /* <DEDUP_REMOVED lines=11> */
[----:B--2---:R-:W-:Y:S01]  /*cdc0*/  F2FP.BF16.F32.PACK_AB R23, R19, R18 ;  /* 0x000000121317723e */ /* 0x004fe200000010ff */
[----:B------:R-:W-:Y:S01]  /*cdd0*/  FMUL2 R12, R12.F32x2.HI_LO, R25.F32 ;  /* 0x000000190c0c724a */ /* 0x000fe20001000000 */
[----:B------:R-:W-:Y:S01]  /*cde0*/  F2FP.BF16.F32.PACK_AB R22, R17, R16 ;  /* 0x000000101116723e */ /* 0x000fe200000010ff */
[----:B------:R1:W-:Y:S01]  /*cdf0*/  STS.128 [R42+0x1000], R8 ;  /* 0x001000082a007388 */ /* 0x0003e20000000c00 */
[----:B------:R-:W-:-:S02]  /*ce00*/  F2FP.BF16.F32.PACK_AB R21, R15, R14 ;  /* 0x0000000e0f15723e */ /* 0x000fc400000010ff */
[----:B------:R-:W-:-:S05]  /*ce10*/  F2FP.BF16.F32.PACK_AB R20, R13, R12 ;  /* 0x0000000c0d14723e */ /* 0x000fca00000010ff */
[----:B------:R2:W-:Y:S01]  /*ce20*/  STS.128 [R38+0x1000], R20 ;  /* 0x0010001426007388 */ /* 0x0005e20000000c00 */
        /* <DEDUP_REMOVED lines=37> */
[----:B------:R-:W-:Y:S01]  /*d080*/  STS.128 [R38+0x3000], R20 ;  /* 0x0030001426007388 */ /* 0x000fe20000000c00 */
        /* <DEDUP_REMOVED lines=15> */
[----:B------:R1:W-:Y:S01]  /*d180*/  STS.128 [R42+0x4000], R8 ;  /* 0x004000082a007388 */ /* 0x0003e20000000c00 */
[----:B------:R-:W-:Y:S01]  /*d190*/  F2FP.BF16.F32.PACK_AB R6, R17, R16 ;  /* 0x000000101106723e */ /* 0x000fe200000010ff */
[----:B------:R-:W-:Y:S01]  /*d1a0*/  IMAD.U32 R12, RZ, RZ, UR12 ;  /* 0x0000000cff0c7e24 */ /* 0x000fe2000f8e00ff */
[----:B------:R-:W-:-:S05]  /*d1b0*/  F2FP.BF16.F32.PACK_AB R7, R19, R18 ;  /* 0x000000121307723e */ /* 0x000fca00000010ff */
[----:B------:R2:W-:Y:S01]  /*d1c0*/  STS.128 [R38+0x4000], R4 ;  /* 0x0040000426007388 */ /* 0x0005e20000000c00 */
[----:B------:R3:W-:Y:S06]  /*d1d0*/  MEMBAR.ALL.CTA ;  /* 0x0000000000007992 */ /* 0x0007ec0000008000 */
[----:B---3--:R-:W3:Y:S01]  /*d1e0*/  FENCE.VIEW.ASYNC.S ;  /* 0x00000000000073c6 */ /* 0x008ee20000000000 */
[----:B-1----:R-:W-:Y:S01]  /*d1f0*/  MOV R8, UR4 ;  /* 0x0000000400087c02 */ /* 0x002fe20008000f00 */
[----:B---3--:R1:W-:Y:S01]  /*d200*/  SYNCS.ARRIVE.TRANS64.RED.ART0 RZ, [UR14], R3 ;  /* 0x00000003ffff79a7 */ /* 0x0083e2000850040e */
[----:B--2---:R-:W-:Y:S01]  /*d210*/  IMAD.U32 R4, RZ, RZ, UR5 ;  /* 0x00000005ff047e24 */ /* 0x004fe2000f8e00ff */
[----:B------:R1:W-:Y:S01]  /*d220*/  SYNCS.ARRIVE.TRANS64.ART0 RZ, [UR7+0x180], R3 ;  /* 0x00018003ffff79a7 */ /* 0x0003e20008500007 */
[----:B------:R1:W-:Y:S06]  /*d230*/  BAR.SYNC.DEFER_BLOCKING R12, 0x40 ;  /* 0x0001000c0000751d */ /* 0x0003ec0000010000 */
[----:B------:R1:W2:Y:S04]  /*d240*/  LDS R26, [R39+0x3cc] ;  /* 0x0003cc00271a7984 */ /* 0x0002a80000000800 */
[----:B------:R1:W3:Y:S01]  /*d250*/  LDS R25, [R39+0x7cc] ;  /* 0x0007cc0027197984 */ /* 0x0002e20000000800 */
[----:B------:R1:W-:Y:S01]  /*d260*/  SYNCS.ARRIVE.TRANS64.ART0 RZ, [UR7+0x178], R3 ;  /* 0x00017803ffff79a7 */ /* 0x0003e20008500007 */
[----:B------:R-:W5:Y:S02]  /*d270*/  SYNCS.PHASECHK.TRANS64.TRYWAIT P1, [UR7+0x148], R8 ;  /* 0x00014808ff0075a7 */ /* 0x000f640008021107 */
[----:B-123-5:R-:W-:Y:S05]  /*d280*/  @!P1 BRA `(.L_x_95) ;  /* 0x0000001c00d49947 */ /* 0x02efea0003800000 */
.L_x_172:
[----:B------:R-:W2:Y:S01]  /*d290*/  SYNCS.PHASECHK.TRANS64.TRYWAIT P1, [UR7+0x198], R4 ;  /* 0x00019804ff0075a7 */ /* 0x000ea20008021107 */
[----:B------:R-:W-:-:S04]  /*d2a0*/  FSETP.NE.AND P4, PT, R26, RZ, PT ;  /* 0x000000ff1a00720b */ /* 0x000fc80003f85000 */
[----:B------:R-:W-:-:S06]  /*d2b0*/  FSEL R28, R26, 1, P4 ;  /* 0x3f8000001a1c7808 */ /* 0x000fcc0002000000 */
[----:B------:R-:W3:Y:S02]  /*d2c0*/  MUFU.RCP R28, R28 ;  /* 0x0000001c001c7308 */ /* 0x000ee40000001000 */
[----:B--23--:R-:W-:Y:S05]  /*d2d0*/  @!P1 BRA `(.L_x_96) ;  /* 0x0000001c00e09947 */ /* 0x00cfea0003800000 */
.L_x_174:
[----:B-1----:R-:W1:Y:S01]  /*d2e0*/  @P0 LDC R5, c[0x0][0x600] ;  /* 0x00018000ff050b82 */ /* 0x002e620000000800 */
[----:B------:R-:W1:Y:S01]  /*d2f0*/  @P0 MUFU.LG2 R27, R27 ;  /* 0x0000001b001b0308 */ /* 0x000e620000000c00 */
[----:B------:R-:W-:Y:S01]  /*d300*/  R2UR UR4, R40 ;  /* 0x00000000280472ca */ /* 0x000fe200000e0000 */
[----:B------:R-:W2:Y:S01]  /*d310*/  LDCU UR22, c[0x0][0x380] ;  /* 0x00007000ff1677ac */ /* 0x000ea20008000800 */
[----:B------:R-:W-:Y:S01]  /*d320*/  R2UR UR28, R2 ;  /* 0x00000000021c72ca */ /* 0x000fe200000e0000 */
[----:B------:R-:W3:Y:S03]  /*d330*/  LDCU.64 UR8, c[0x0][0x3c8] ;  /* 0x00007900ff0877ac */ /* 0x000ee60008000a00 */
[----:B------:R-:W5:Y:S01]  /*d340*/  @P4 LDC R2, c[0x0][0x600] ;  /* 0x00018000ff024b82 */ /* 0x000f620000000800 */
[----:B------:R-:W5:Y:S01]  /*d350*/  @P4 MUFU.LG2 R26, R26 ;  /* 0x0000001a001a4308 */ /* 0x000f620000000c00 */
[----:B------:R-:W-:Y:S01]  /*d360*/  ULEA UR10, UR10, UR23, 0x9 ;  /* 0x000000170a0a7291 */ /* 0x000fe2000f8e48ff */
[----:B------:R-:W4:Y:S01]  /*d370*/  LDCU.64 UR16, c[0x0][0x3d0] ;  /* 0x00007a00ff1077ac */ /* 0x000f220008000a00 */
[----:B------:R-:W1:Y:S02]  /*d380*/  LDCU.U8 UR30, c[0x0][0x614] ;  /* 0x0000c280ff1e77ac */ /* 0x000e640008000000 */
[----:B--2---:R-:W-:-:S03]  /*d390*/  UIADD3 UR5, UPT, UPT, -UR10, UR22, URZ ;  /* 0x000000160a057290 */ /* 0x004fc6000fffe1ff */
[----:B------:R-:W-:Y:S01]  /*d3a0*/  UIADD3 UR28, UPT, UPT, UR25, UR28, URZ ;  /* 0x0000001c191c7290 */ /* 0x000fe2000fffe0ff */
[----:B-1----:R-:W-:Y:S01]  /*d3b0*/  @P0 FFMA R5, R24, R5, R27 ;  /* 0x0000000518050223 */ /* 0x002fe2000000001b */
[----:B------:R-:W-:Y:S01]  /*d3c0*/  IMAD.MOV.U32 R24, RZ, RZ, -0x800000 ;  /* 0xff800000ff187424 */ /* 0x000fe200078e00ff */
[----:B------:R-:W1:Y:S01]  /*d3d0*/  LDCU.U8 UR29, c[0x0][0x615] ;  /* 0x0000c2a0ff1d77ac */ /* 0x000e620008000000 */
[----:B------:R-:W-:Y:S01]  /*d3e0*/  ISETP.LT.AND P3, PT, R36, UR5, PT ;  /* 0x0000000524007c0c */ /* 0x000fe2000bf61270 */
[----:B------:R-:W-:Y:S02]  /*d3f0*/  @P0 FMUL R24, R5, 0.69314718246459960938 ;  /* 0x3f31721805180820 */ /* 0x000fe40000400000 */
[----:B------:R-:W2:Y:S01]  /*d400*/  LDTM.x16 R4, tmem[UR4+0x150] ;  /* 0x00015004000479ee */ /* 0x000ea20008240000 */
[----:B------:R-:W-:Y:S01]  /*d410*/  ULOP3.LUT UR19, UR19, 0x1, URZ, 0x3c, !UPT ;  /* 0x0000000113137892 */ /* 0x000fe2000f8e3cff */
[----:B-----5:R-:W-:Y:S01]  /*d420*/  @P4 FFMA R25, R25, R2, R26 ;  /* 0x0000000219194223 */ /* 0x020fe2000000001a */
[----:B------:R-:W-:Y:S01]  /*d430*/  ULOP3.LUT UR20, UR20, 0x1, URZ, 0x3c, !UPT ;  /* 0x0000000114147892 */ /* 0x000fe2000f8e3cff */
[----:B--2---:R-:W-:-:S02]  /*d440*/  FMUL2 R10, R10.F32x2.HI_LO, R28.F32 ;  /* 0x0000001c0a0a724a */ /* 0x004fc40001000000 */
[-C--:B------:R-:W-:Y:S02]  /*d450*/  FMUL2 R8, R8.F32x2.HI_LO, R28.reuse.F32 ;  /* 0x0000001c0808724a */ /* 0x080fe40001000000 */
[----:B------:R-:W-:Y:S01]  /*d460*/  FMUL2 R6, R6.F32x2.HI_LO, R28.F32 ;  /* 0x0000001c0606724a */ /* 0x000fe20001000000 */
[----:B------:R-:W-:Y:S01]  /*d470*/  F2FP.BF16.F32.PACK_AB R11, R11, R10 ;  /* 0x0000000a0b0b723e */ /* 0x000fe200000010ff */
        /* <DEDUP_REMOVED lines=10> */
[----:B------:R2:W-:Y:S01]  /*d520*/  STS.128 [R41], R8 ;  /* 0x0000000829007388 */ /* 0x0005e20000000c00 */
[----:B------:R-:W-:-:S02]  /*d530*/  F2FP.BF16.F32.PACK_AB R21, R15, R14 ;  /* 0x0000000e0f15723e */ /* 0x000fc400000010ff */
[----:B------:R-:W-:-:S05]  /*d540*/  F2FP.BF16.F32.PACK_AB R20, R13, R12 ;  /* 0x0000000c0d14723e */ /* 0x000fca00000010ff */
[----:B------:R5:W-:Y:S01]  /*d550*/  STS.128 [R37], R20 ;  /* 0x0000001425007388 */ /* 0x000be20000000c00 */
[----:B--2---:R-:W2:Y:S02]  /*d560*/  LDTM.x16 R4, tmem[UR4+0x160] ;  /* 0x00016004000479ee */ /* 0x004ea40008240000 */
[-C--:B--2---:R-:W-:Y:S02]  /*d570*/  FMUL2 R10, R10.F32x2.HI_LO, R28.reuse.F32 ;  /* 0x0000001c0a0a724a */ /* 0x084fe40001000000 */
        /* <DEDUP_REMOVED lines=10> */
[----:B-----5:R-:W-:Y:S01]  /*d620*/  F2FP.BF16.F32.PACK_AB R23, R19, R18 ;  /* 0x000000121317723e */ /* 0x020fe200000010ff */
[----:B------:R-:W-:Y:S01]  /*d630*/  FMUL2 R12, R12.F32x2.HI_LO, R28.F32 ;  /* 0x0000001c0c0c724a */ /* 0x000fe20001000000 */
[----:B------:R-:W-:Y:S01]  /*d640*/  F2FP.BF16.F32.PACK_AB R22, R17, R16 ;  /* 0x000000101116723e */ /* 0x000fe200000010ff */
[----:B------:R2:W-:Y:S01]  /*d650*/  STS.128 [R41+0x1000], R8 ;  /* 0x0010000829007388 */ /* 0x0005e20000000c00 */
[----:B------:R-:W-:-:S02]  /*d660*/  F2FP.BF16.F32.PACK_AB R21, R15, R14 ;  /* 0x0000000e0f15723e */ /* 0x000fc400000010ff */
[----:B------:R-:W-:-:S05]  /*d670*/  F2FP.BF16.F32.PACK_AB R20, R13, R12 ;  /* 0x0000000c0d14723e */ /* 0x000fca00000010ff */
[----:B------:R5:W-:Y:S01]  /*d680*/  STS.128 [R37+0x1000], R20 ;  /* 0x0010001425007388 */ /* 0x000be20000000c00 */
        /* <DEDUP_REMOVED lines=37> */
[----:B------:R-:W-:Y:S01]  /*d8e0*/  STS.128 [R37+0x3000], R20 ;  /* 0x0030001425007388 */ /* 0x000fe20000000c00 */
[----:B--2---:R-:W2:Y:S01]  /*d8f0*/  LDTM.x16 R4, tmem[UR4+0x190] ;  /* 0x00019004000479ee */ /* 0x004ea20008240000 */
[----:B------:R-:W-:-:S04]  /*d900*/  USHF.R.S32.HI UR4, URZ, 0x1f, UR15 ;  /* 0x0000001fff047899 */ /* 0x000fc8000801140f */
[----:B---3--:R-:W-:Y:S02]  /*d910*/  UIMAD UR6, UR4, UR8, URZ ;  /* 0x00000008040672a4 */ /* 0x008fe4000f8e02ff */
[----:B------:R-:W-:Y:S02]  /*d920*/  UIMAD.WIDE.U32 UR4, UR15, UR8, URZ ;  /* 0x000000080f0472a5 */ /* 0x000fe4000f8e00ff */
[----:B------:R-:W-:Y:S02]  /*d930*/  UIMAD UR9, UR15, UR9, UR6 ;  /* 0x000000090f0972a4 */ /* 0x000fe4000f8e0206 */
[----:B------:R-:W-:Y:S02]  /*d940*/  USHF.R.S32.HI UR6, URZ, 0x1f, UR18 ;  /* 0x0000001fff067899 */ /* 0x000fe40008011412 */
[----:B------:R-:W-:Y:S02]  /*d950*/  UIADD3 UR5, UPT, UPT, UR5, UR9, URZ ;  /* 0x0000000905057290 */ /* 0x000fe4000fffe0ff */
[----:B------:R-:W-:-:S02]  /*d960*/  UIADD3 UR8, UPT, UPT, UR10, 0x100, URZ ;  /* 0x000001000a087890 */ /* 0x000fc4000fffe0ff */
[----:B----4-:R-:W-:Y:S02]  /*d970*/  UIMAD.WIDE.U32 UR4, UR18, UR16, UR4 ;  /* 0x00000010120472a5 */ /* 0x010fe4000f8e0004 */
[----:B------:R-:W-:Y:S02]  /*d980*/  UIMAD UR6, UR6, UR16, URZ ;  /* 0x00000010060672a4 */ /* 0x000fe4000f8e02ff */
[----:B------:R-:W-:Y:S01]  /*d990*/  UIADD3 UR15, UPT, UPT, -UR8, UR22, URZ ;  /* 0x00000016080f7290 */ /* 0x000fe2000fffe1ff */
[----:B------:R-:W-:Y:S01]  /*d9a0*/  IMAD.U32 R2, RZ, RZ, UR8 ;  /* 0x00000008ff027e24 */ /* 0x000fe2000f8e00ff */
[----:B------:R-:W-:Y:S01]  /*d9b0*/  UIMAD UR6, UR18, UR17, UR6 ;  /* 0x00000011120672a4 */ /* 0x000fe2000f8e0206 */
[-C--:B--2---:R-:W-:Y:S02]  /*d9c0*/  FMUL2 R10, R10.F32x2.HI_LO, R28.reuse.F32 ;  /* 0x0000001c0a0a724a */ /* 0x084fe40001000000 */
[-C--:B------:R-:W-:Y:S01]  /*d9d0*/  FMUL2 R8, R8.F32x2.HI_LO, R28.reuse.F32 ;  /* 0x0000001c0808724a */ /* 0x080fe20001000000 */
[----:B------:R-:W-:Y:S01]  /*d9e0*/  ISETP.LT.AND P2, PT, R36, UR15, PT ;  /* 0x0000000f24007c0c */ /* 0x000fe2000bf41270 */
        /* <DEDUP_REMOVED lines=12> */
[----:B------:R2:W-:Y:S01]  /*dab0*/  STS.128 [R41+0x4000], R8 ;  /* 0x0040000829007388 */ /* 0x0005e20000000c00 */
[----:B------:R-:W-:Y:S01]  /*dac0*/  F2FP.BF16.F32.PACK_AB R6, R17, R16 ;  /* 0x000000101106723e */ /* 0x000fe200000010ff */
[----:B------:R-:W-:Y:S01]  /*dad0*/  UIADD3 UR6, UPT, UPT, UR5, UR6, URZ ;  /* 0x0000000605067290 */ /* 0x000fe2000fffe0ff */
[----:B------:R-:W-:-:S02]  /*dae0*/  F2FP.BF16.F32.PACK_AB R7, R19, R18 ;  /* 0x000000121307723e */ /* 0x000fc400000010ff */
[----:B------:R-:W-:-:S03]  /*daf0*/  @P2 SHF.R.S32.HI R2, RZ, 0x1f, R2 ;  /* 0x0000001fff022819 */ /* 0x000fc60000011402 */
[----:B------:R3:W-:Y:S01]  /*db00*/  STS.128 [R37+0x4000], R4 ;  /* 0x0040000425007388 */ /* 0x0007e20000000c00 */
[----:B------:R4:W-:Y:S06]  /*db10*/  MEMBAR.ALL.CTA ;  /* 0x0000000000007992 */ /* 0x0009ec0000008000 */
[----:B----4-:R-:W4:Y:S01]  /*db20*/  FENCE.VIEW.ASYNC.S ;  /* 0x00000000000073c6 */ /* 0x010f220000000000 */
[----:B--2---:R-:W-:Y:S01]  /*db30*/  IMAD.U32 R10, RZ, RZ, UR4 ;  /* 0x00000004ff0a7e24 */ /* 0x004fe2000f8e00ff */
[----:B------:R-:W2:Y:S01]  /*db40*/  LDCU UR4, c[0x0][0x610] ;  /* 0x0000c200ff0477ac */ /* 0x000ea20008000800 */
[----:B------:R-:W-:-:S02]  /*db50*/  IMAD.U32 R8, RZ, RZ, UR10 ;  /* 0x0000000aff087e24 */ /* 0x000fc4000f8e00ff */
[----:B------:R-:W-:Y:S01]  /*db60*/  IMAD.U32 R11, RZ, RZ, UR5 ;  /* 0x00000005ff0b7e24 */ /* 0x000fe2000f8e00ff */
[----:B------:R-:W-:Y:S01]  /*db70*/  @P3 IADD3 R9, P1, P0, R10, UR10, R36 ;  /* 0x0000000a0a093c10 */ /* 0x000fe2000f83e024 */
[----:B----4-:R-:W-:Y:S01]  /*db80*/  SYNCS.ARRIVE.TRANS64.RED.ART0 RZ, [UR13], R3 ;  /* 0x00000003ffff79a7 */ /* 0x010fe2000850040d */
[----:B------:R-:W-:Y:S01]  /*db90*/  @P3 SHF.R.S32.HI R8, RZ, 0x1f, R8 ;  /* 0x0000001fff083819 */ /* 0x000fe20000011408 */
[----:B------:R-:W4:Y:S03]  /*dba0*/  LDCU UR10, c[0x0][0x60c] ;  /* 0x0000c180ff0a77ac */ /* 0x000f260008000800 */
[----:B------:R-:W-:Y:S01]  /*dbb0*/  @P3 IADD3.X R8, PT, PT, R8, UR6, RZ, P1, P0 ;  /* 0x0000000608083c10 */ /* 0x000fe20008fe04ff */
[----:B---3--:R-:W3:Y:S01]  /*dbc0*/  @P3 LDC.64 R4, c[0x0][0x3b0] ;  /* 0x0000ec00ff043b82 */ /* 0x008ee20000000a00 */
[----:B--2---:R-:W-:-:S07]  /*dbd0*/  UIMAD.WIDE.U32 UR4, UR28, UR4, URZ ;  /* 0x000000041c0472a5 */ /* 0x004fce000f8e00ff */
[----:B------:R-:W2:Y:S01]  /*dbe0*/  @P2 LDC.64 R6, c[0x0][0x3b0] ;  /* 0x0000ec00ff062b82 */ /* 0x000ea20000000a00 */
[----:B------:R-:W-:-:S04]  /*dbf0*/  UIADD3 UR4, UPT, UPT, UR28, -UR5, URZ ;  /* 0x800000051c047290 */ /* 0x000fc8000fffe0ff */
[----:B------:R-:W-:Y:S01]  /*dc00*/  USHF.R.U32.HI UR4, URZ, UR30, UR4 ;  /* 0x0000001eff047299 */ /* 0x000fe20008011604 */
[----:B------:R5:W-:Y:S03]  /*dc10*/  SYNCS.ARRIVE.TRANS64.ART0 RZ, [UR7+0x188], R3 ;  /* 0x00018803ffff79a7 */ /* 0x000be60008500007 */
[----:B------:R-:W-:Y:S01]  /*dc20*/  UIADD3 UR4, UPT, UPT, UR5, UR4, URZ ;  /* 0x0000000405047290 */ /* 0x000fe2000fffe0ff */
[----:B---3--:R-:W-:-:S04]  /*dc30*/  @P3 LEA R4, P0, R9, R4, 0x2 ;  /* 0x0000000409043211 */ /* 0x008fc800078010ff */
[----:B------:R-:W-:Y:S02]  /*dc40*/  @P3 LEA.HI.X R5, R9, R5, R8, 0x2, P0 ;  /* 0x0000000509053211 */ /* 0x000fe400000f1408 */
[----:B------:R-:W-:Y:S01]  /*dc50*/  @P2 IADD3 R10, P1, P0, R10, UR8, R36 ;  /* 0x000000080a0a2c10 */ /* 0x000fe2000f83e024 */
[----:B------:R-:W3:Y:S02]  /*dc60*/  LDCU.64 UR8, c[0x0][0x618] ;  /* 0x0000c300ff0877ac */ /* 0x000ee40008000a00 */
[----:B------:R4:W-:Y:S01]  /*dc70*/  @P3 STG.E desc[UR26][R4.64], R24 ;  /* 0x0000001804003986 */ /* 0x0009e2000c10191a */
[----:B------:R-:W-:Y:S01]  /*dc80*/  @P2 IADD3.X R2, PT, PT, R2, UR6, RZ, P1, P0 ;  /* 0x0000000602022c10 */ /* 0x000fe20008fe04ff */
[----:B-1----:R-:W-:Y:S01]  /*dc90*/  USHF.R.U32.HI UR6, URZ, UR29, UR4 ;  /* 0x0000001dff067299 */ /* 0x002fe20008011604 */
[----:B--2---:R-:W-:Y:S01]  /*dca0*/  @P2 LEA R6, P0, R10, R6, 0x2 ;  /* 0x000000060a062211 */ /* 0x004fe200078010ff */
[----:B------:R-:W1:Y:S01]  /*dcb0*/  LDCU.U8 UR29, c[0x0][0x620] ;  /* 0x0000c400ff1d77ac */ /* 0x000e620008000000 */
[----:B-----5:R-:W-:-:S02]  /*dcc0*/  IMAD.MOV.U32 R3, RZ, RZ, -0x800000 ;  /* 0xff800000ff037424 */ /* 0x020fc400078e00ff */
[----:B------:R-:W-:Y:S01]  /*dcd0*/  @P2 LEA.HI.X R7, R10, R7, R2, 0x2, P0 ;  /* 0x000000070a072211 */ /* 0x000fe200000f1402 */
[----:B------:R-:W-:Y:S01]  /*dce0*/  @P4 FMUL R3, R25, 0.69314718246459960938 ;  /* 0x3f31721819034820 */ /* 0x000fe20000400000 */
[----:B------:R-:W-:-:S04]  /*dcf0*/  IMAD.U32 R2, RZ, RZ, UR28 ;  /* 0x0000001cff027e24 */ /* 0x000fc8000f8e00ff */
[----:B------:R2:W-:Y:S01]  /*dd00*/  @P2 STG.E desc[UR26][R6.64], R3 ;  /* 0x0000000306002986 */ /* 0x0005e2000c10191a */
[----:B---3--:R-:W-:Y:S01]  /*dd10*/  UIMAD.WIDE.U32 UR4, UR6, UR9, URZ ;  /* 0x00000009060472a5 */ /* 0x008fe2000f8e00ff */
[----:B------:R-:W3:Y:S03]  /*dd20*/  LDCU UR9, c[0x0][0x624] ;  /* 0x0000c480ff0977ac */ /* 0x000ee60008000800 */
[----:B------:R-:W-:-:S04]  /*dd30*/  UIADD3 UR4, UPT, UPT, UR6, -UR5, URZ ;  /* 0x8000000506047290 */ /* 0x000fc8000fffe0ff */
[----:B-1----:R-:W-:Y:S01]  /*dd40*/  USHF.R.U32.HI UR4, URZ, UR29, UR4 ;  /* 0x0000001dff047299 */ /* 0x002fe20008011604 */
[----:B------:R-:W1:Y:S03]  /*dd50*/  LDCU.U8 UR29, c[0x0][0x621] ;  /* 0x0000c420ff1d77ac */ /* 0x000e660008000000 */
[----:B------:R-:W-:Y:S02]  /*dd60*/  UIADD3 UR4, UPT, UPT, UR5, UR4, URZ ;  /* 0x0000000405047290 */ /* 0x000fe4000fffe0ff */
[----:B---3--:R-:W-:Y:S02]  /*dd70*/  UISETP.GE.AND UP0, UPT, UR28, UR9, UPT ;  /* 0x000000091c00728c */ /* 0x008fe4000bf06270 */
[----:B-1----:R-:W-:-:S04]  /*dd80*/  USHF.R.U32.HI UR18, URZ, UR29, UR4 ;  /* 0x0000001dff127299 */ /* 0x002fc80008011604 */
[----:B------:R-:W-:-:S04]  /*dd90*/  UIADD3 UR4, UPT, UPT, -UR18, URZ, URZ ;  /* 0x000000ff12047290 */ /* 0x000fc8000fffe1ff */
[----:B------:R-:W-:Y:S02]  /*dda0*/  UIMAD UR15, UR8, UR4, UR6 ;  /* 0x00000004080f72a4 */ /* 0x000fe4000f8e0206 */
[----:B------:R-:W-:-:S04]  /*ddb0*/  UIADD3 UR4, UPT, UPT, -UR6, URZ, URZ ;  /* 0x000000ff06047290 */ /* 0x000fc8000fffe1ff */
[----:B----4-:R-:W-:Y:S01]  /*ddc0*/  UIMAD UR10, UR10, UR4, UR28 ;  /* 0x000000040a0a72a4 */ /* 0x010fe2000f8e021c */
[----:B--2---:R-:W-:Y:S11]  /*ddd0*/  BRA.U !UP0, `(.L_x_97) ;  /* 0xffffffe508107547 */ /* 0x004ff6000b83ffff */
.L_x_88:
[----:B------:R-:W-:-:S06]  /*dde0*/  USHF.L.U32 UR4, UR19, 0x1f, URZ ;  /* 0x0000001f13047899 */ /* 0x000fcc00080006ff */
[----:B------:R-:W-:-:S04]  /*ddf0*/  MOV R2, UR4 ;  /* 0x0000000400027c02 */ /* 0x000fc80008000f00 */
[----:B------:R-:W1:Y:S02]  /*de00*/  SYNCS.PHASECHK.TRANS64.TRYWAIT P0, [UR7+0x198], R2 ;  /* 0x00019802ff0075a7 */ /* 0x000e640008001107 */
[----:B-1----:R-:W-:Y:S05]  /*de10*/  @!P0 BRA `(.L_x_98) ;  /* 0x0000001400308947 */ /* 0x002fea0003800000 */
.L_x_176:
[----:B------:R-:W-:Y:S06]  /*de20*/  BAR.ARV 0x2, 0x1a0 ;  /* 0x0086800000007b1d */ /* 0x000fec0000002000 */
[----:B------:R-:W-:Y:S05]  /*de30*/  BRA `(.L_x_99) ;  /* 0x0000000000347947 */ /* 0x000fea0003800000 */
.L_x_87:
[----:B------:R-:W-:Y:S05]  /*de40*/  BRA.U UP0, `(.L_x_100) ;  /* 0x00000001002c7547 */ /* 0x000fea000b800000 */
[----:B---3--:R-:W3:Y:S01]  /*de50*/  S2UR UR4, SR_CgaCtaId ;  /* 0x00000000000479c3 */ /* 0x008ee20000008800 */
        /* <DEDUP_REMOVED lines=8> */
[----:B---3--:R3:W1:Y:S01]  /*dee0*/  SYNCS.EXCH.64 URZ, [UR6+0x1c0], UR4 ;  /* 0x0001c00406ff75b2 */ /* 0x0086620008000100 */
[----:B------:R-:W-:Y:S01]  /*def0*/  NOP ;  /* 0x0000000000007918 */ /* 0x000fe20000000000 */
.L_x_100:
[----:B------:R-:W-:Y:S01]  /*df00*/  NOP ;  /* 0x0000000000007918 */ /* 0x000fe20000000000 */
.L_x_99:
[----:B---3--:R-:W-:-:S13]  /*df10*/  R2UR UR4, R0 ;  /* 0x00000000000472ca */ /* 0x008fda00000e0000 */
        /* <DEDUP_REMOVED lines=13> */
.L_x_101:
[----:B------:R-:W-:Y:S01]  /*dff0*/  NOP ;  /* 0x0000000000007918 */ /* 0x000fe20000000000 */
[----:B---3--:R-:W-:Y:S05]  /*e000*/  EXIT ;  /* 0x000000000000794d */ /* 0x008fea0003800000 */
.L_x_14:
[----:B------:R-:W-:Y:S02]  /*e010*/  MOV R10, UR6 ;  /* 0x00000006000a7c02 */ /* 0x000fe40008000f00 */
[----:B------:R-:W-:Y:S02]  /*e020*/  MOV R11, UR6 ;  /* 0x00000006000b7c02 */ /* 0x000fe40008000f00 */
[----:B------:R-:W-:-:S07]  /*e030*/  MOV R4, UR4 ;  /* 0x0000000400047c02 */ /* 0x000fce0008000f00 */
.L_x_102:
[----:B-1----:R1:W2:Y:S02]  /*e040*/  SYNCS.PHASECHK.TRANS64.TRYWAIT P0, [R4+URZ+0x90], R11 ;  /* 0x0000900b040075a7 */ /* 0x0022a400080011ff */
[----:B--2---:R-:W-:Y:S05]  /*e050*/  @!P0 NANOSLEEP.SYNCS 0x989680 ;  /* 0x009896800000895d */ /* 0x004fea0003900000 */
[----:B------:R-:W2:Y:S02]  /*e060*/  @!P0 SYNCS.PHASECHK.TRANS64 P0, [R4+URZ+0x90], R11 ;  /* 0x0000900b040085a7 */ /* 0x000ea400080010ff */
[----:B--2---:R-:W-:Y:S05]  /*e070*/  @!P0 BRA `(.L_x_102) ;  /* 0xfffffffc00f08947 */ /* 0x004fea000383ffff */
[----:B------:R-:W-:Y:S05]  /*e080*/  BRA `(.L_x_103) ;  /* 0xffffff3000c07947 */ /* 0x000fea000383ffff */
.L_x_16:
[----:B------:R-:W-:Y:S02]  /*e090*/  MOV R12, UR14 ;  /* 0x0000000e000c7c02 */ /* 0x000fe40008000f00 */
[----:B------:R-:W-:Y:S02]  /*e0a0*/  MOV R13, UR14 ;  /* 0x0000000e000d7c02 */ /* 0x000fe40008000f00 */
[----:B------:R-:W-:-:S07]  /*e0b0*/  MOV R4, UR7 ;  /* 0x0000000700047c02 */ /* 0x000fce0008000f00 */
.L_x_104:
[----:B-1----:R1:W2:Y:S02]  /*e0c0*/  SYNCS.PHASECHK.TRANS64.TRYWAIT P0, [R4+URZ+0x10], R13 ;  /* 0x0000100d040075a7 */ /* 0x0022a400080011ff */
[----:B--2---:R-:W-:Y:S05]  /*e0d0*/  @!P0 NANOSLEEP.SYNCS 0x989680 ;  /* 0x009896800000895d */ /* 0x004fea0003900000 */
[----:B------:R-:W2:Y:S02]  /*e0e0*/  @!P0 SYNCS.PHASECHK.TRANS64 P0, [R4+URZ+0x10], R13 ;  /* 0x0000100d040085a7 */ /* 0x000ea400080010ff */
[----:B--2---:R-:W-:Y:S05]  /*e0f0*/  @!P0 BRA `(.L_x_104) ;  /* 0xfffffffc00f08947 */ /* 0x004fea000383ffff */
[----:B------:R-:W-:Y:S05]  /*e100*/  BRA `(.L_x_105) ;  /* 0xffffff3400a07947 */ /* 0x000fea000383ffff */
.L_x_18:
[----:B------:R-:W-:Y:S02]  /*e110*/  MOV R12, UR14 ;  /* 0x0000000e000c7c02 */ /* 0x000fe40008000f00 */
[----:B------:R-:W-:Y:S02]  /*e120*/  MOV R13, UR14 ;  /* 0x0000000e000d7c02 */ /* 0x000fe40008000f00 */
[----:B------:R-:W-:-:S07]  /*e130*/  MOV R4, UR7 ;  /* 0x0000000700047c02 */ /* 0x000fce0008000f00 */
.L_x_106:
[----:B-1----:R1:W2:Y:S02]  /*e140*/  SYNCS.PHASECHK.TRANS64.TRYWAIT P0, [R4+URZ+0x18], R13 ;  /* 0x0000180d040075a7 */ /* 0x0022a400080011ff */
[----:B--2---:R-:W-:Y:S05]  /*e150*/  @!P0 NANOSLEEP.SYNCS 0x989680 ;  /* 0x009896800000895d */ /* 0x004fea0003900000 */
[----:B------:R-:W2:Y:S02]  /*e160*/  @!P0 SYNCS.PHASECHK.TRANS64 P0, [R4+URZ+0x18], R13 ;  /* 0x0000180d040085a7 */ /* 0x000ea400080010ff */
[----:B--2---:R-:W-:Y:S05]  /*e170*/  @!P0 BRA `(.L_x_106) ;  /* 0xfffffffc00f08947 */ /* 0x004fea000383ffff */
[----:B------:R-:W-:Y:S05]  /*e180*/  BRA `(.L_x_107) ;  /* 0xffffff3800a87947 */ /* 0x000fea000383ffff */
.L_x_20:
[----:B------:R-:W-:Y:S02]  /*e190*/  MOV R36, UR39 ;  /* 0x0000002700247c02 */ /* 0x000fe40008000f00 */
[----:B------:R-:W-:Y:S02]  /*e1a0*/  MOV R37, UR39 ;  /* 0x0000002700257c02 */ /* 0x000fe40008000f00 */
[----:B------:R-:W-:-:S07]  /*e1b0*/  MOV R4, UR14 ;  /* 0x0000000e00047c02 */ /* 0x000fce0008000f00 */
.L_x_108:
[----:B-1----:R1:W2:Y:S02]  /*e1c0*/  SYNCS.PHASECHK.TRANS64.TRYWAIT P0, [R4+URZ+0x90], R37 ;  /* 0x00009025040075a7 */ /* 0x0022a400080011ff */
[----:B--2---:R-:W-:Y:S05]  /*e1d0*/  @!P0 NANOSLEEP.SYNCS 0x989680 ;  /* 0x009896800000895d */ /* 0x004fea0003900000 */
[----:B------:R-:W2:Y:S02]  /*e1e0*/  @!P0 SYNCS.PHASECHK.TRANS64 P0, [R4+URZ+0x90], R37 ;  /* 0x00009025040085a7 */ /* 0x000ea400080010ff */
[----:B--2---:R-:W-:Y:S05]  /*e1f0*/  @!P0 BRA `(.L_x_108) ;  /* 0xfffffffc00f08947 */ /* 0x004fea000383ffff */
[----:B------:R-:W-:Y:S05]  /*e200*/  BRA `(.L_x_109) ;  /* 0xffffff3c00e47947 */ /* 0x000fea000383ffff */
.L_x_23:
[----:B------:R-:W-:Y:S02]  /*e210*/  MOV R14, UR6 ;  /* 0x00000006000e7c02 */ /* 0x000fe40008000f00 */
[----:B------:R-:W-:Y:S02]  /*e220*/  MOV R15, UR6 ;  /* 0x00000006000f7c02 */ /* 0x000fe40008000f00 */
[----:B------:R-:W-:-:S07]  /*e230*/  MOV R4, UR4 ;  /* 0x0000000400047c02 */ /* 0x000fce0008000f00 */
.L_x_110:
[----:B-1----:R1:W2:Y:S02]  /*e240*/  SYNCS.PHASECHK.TRANS64.TRYWAIT P0, [R4+URZ+0x90], R15 ;  /* 0x0000900f040075a7 */ /* 0x0022a400080011ff */
[----:B--2---:R-:W-:Y:S05]  /*e250*/  @!P0 NANOSLEEP.SYNCS 0x989680 ;  /* 0x009896800000895d */ /* 0x004fea0003900000 */
[----:B------:R-:W2:Y:S02]  /*e260*/  @!P0 SYNCS.PHASECHK.TRANS64 P0, [R4+URZ+0x90], R15 ;  /* 0x0000900f040085a7 */ /* 0x000ea400080010ff */
[----:B--2---:R-:W-:Y:S05]  /*e270*/  @!P0 BRA `(.L_x_110) ;  /* 0xfffffffc00f08947 */ /* 0x004fea000383ffff */
[----:B------:R-:W-:Y:S05]  /*e280*/  BRA `(.L_x_111) ;  /* 0xffffff4400547947 */ /* 0x000fea000383ffff */
.L_x_25:
[----:B------:R-:W-:Y:S02]  /*e290*/  MOV R14, UR6 ;  /* 0x00000006000e7c02 */ /* 0x000fe40008000f00 */
[----:B------:R-:W-:Y:S02]  /*e2a0*/  MOV R15, UR6 ;  /* 0x00000006000f7c02 */ /* 0x000fe40008000f00 */
[----:B------:R-:W-:-:S07]  /*e2b0*/  MOV R4, UR4 ;  /* 0x0000000400047c02 */ /* 0x000fce0008000f00 */
.L_x_112:
[----:B-1----:R1:W2:Y:S02]  /*e2c0*/  SYNCS.PHASECHK.TRANS64.TRYWAIT P0, [R4+URZ+0x90], R15 ;  /* 0x0000900f040075a7 */ /* 0x0022a400080011ff */
[----:B--2---:R-:W-:Y:S05]  /*e2d0*/  @!P0 NANOSLEEP.SYNCS 0x989680 ;  /* 0x009896800000895d */ /* 0x004fea0003900000 */
[----:B------:R-:W2:Y:S02]  /*e2e0*/  @!P0 SYNCS.PHASECHK.TRANS64 P0, [R4+URZ+0x90], R15 ;  /* 0x0000900f040085a7 */ /* 0x000ea400080010ff */
[----:B--2---:R-:W-:Y:S05]  /*e2f0*/  @!P0 BRA `(.L_x_112) ;  /* 0xfffffffc00f08947 */ /* 0x004fea000383ffff */
[----:B------:R-:W-:Y:S05]  /*e300*/  BRA `(.L_x_113) ;  /* 0xffffff4400d47947 */ /* 0x000fea000383ffff */
.L_x_29:
[----:B------:R-:W-:Y:S01]  /*e310*/  MOV R4, UR5 ;  /* 0x0000000500047c02 */ /* 0x000fe20008000f00 */
[----:B------:R-:W-:-:S06]  /*e320*/  UMOV UR7, UR6 ;  /* 0x0000000600077c82 */ /* 0x000fcc0008000000 */
.L_x_114:
[----:B------:R-:W-:Y:S02]  /*e330*/  MOV R8, UR6 ;  /* 0x0000000600087c02 */ /* 0x000fe40008000f00 */
[----:B-1----:R-:W-:-:S04]  /*e340*/  MOV R9, UR7 ;  /* 0x0000000700097c02 */ /* 0x002fc80008000f00 */
[----:B------:R1:W2:Y:S03]  /*e350*/  SYNCS.PHASECHK.TRANS64.TRYWAIT P0, [R4+URZ+0x90], R9 ;  /* 0x00009009040075a7 */ /* 0x0002a600080011ff */
[----:B--2---:R-:W-:Y:S05]  /*e360*/  @!P0 NANOSLEEP.SYNCS 0x989680 ;  /* 0x009896800000895d */ /* 0x004fea0003900000 */
[----:B------:R-:W2:Y:S02]  /*e370*/  @!P0 SYNCS.PHASECHK.TRANS64 P0, [R4+URZ+0x90], R9 ;  /* 0x00009009040085a7 */ /* 0x000ea400080010ff */
[----:B--2---:R-:W-:Y:S05]  /*e380*/  @!P0 BRA `(.L_x_114) ;  /* 0xfffffffc00e88947 */ /* 0x004fea000383ffff */
[----:B------:R-:W-:Y:S05]  /*e390*/  BRA `(.L_x_115) ;  /* 0xffffff4c00f47947 */ /* 0x000fea000383ffff */
.L_x_31:
[----:B------:R-:W-:Y:S02]  /*e3a0*/  MOV R8, UR6 ;  /* 0x0000000600087c02 */ /* 0x000fe40008000f00 */
[----:B------:R-:W-:Y:S02]  /*e3b0*/  MOV R9, UR6 ;  /* 0x0000000600097c02 */ /* 0x000fe40008000f00 */
[----:B------:R-:W-:-:S07]  /*e3c0*/  MOV R4, UR4 ;  /* 0x0000000400047c02 */ /* 0x000fce0008000f00 */
.L_x_116:
[----:B-1----:R1:W2:Y:S02]  /*e3d0*/  SYNCS.PHASECHK.TRANS64.TRYWAIT P0, [R4+URZ+0x18], R9 ;  /* 0x00001809040075a7 */ /* 0x0022a400080011ff */
[----:B--2---:R-:W-:Y:S05]  /*e3e0*/  @!P0 NANOSLEEP.SYNCS 0x989680 ;  /* 0x009896800000895d */ /* 0x004fea0003900000 */
[----:B------:R-:W2:Y:S02]  /*e3f0*/  @!P0 SYNCS.PHASECHK.TRANS64 P0, [R4+URZ+0x18], R9 ;  /* 0x00001809040085a7 */ /* 0x000ea400080010ff */
[----:B--2---:R-:W-:Y:S05]  /*e400*/  @!P0 BRA `(.L_x_116) ;  /* 0xfffffffc00f08947 */ /* 0x004fea000383ffff */
[----:B------:R-:W-:Y:S05]  /*e410*/  BRA `(.L_x_117) ;  /* 0xffffff4c00fc7947 */ /* 0x000fea000383ffff */
.L_x_33:
[----:B------:R-:W-:Y:S01]  /*e420*/  MOV R4, UR4 ;  /* 0x0000000400047c02 */ /* 0x000fe20008000f00 */
[----:B------:R-:W-:-:S06]  /*e430*/  UMOV UR4, UR5 ;  /* 0x0000000500047c82 */ /* 0x000fcc0008000000 */
.L_x_118:
[----:B------:R-:W-:Y:S02]  /*e440*/  MOV R8, UR4 ;  /* 0x0000000400087c02 */ /* 0x000fe40008000f00 */
[----:B-1----:R-:W-:-:S04]  /*e450*/  MOV R9, UR5 ;  /* 0x0000000500097c02 */ /* 0x002fc80008000f00 */
[----:B------:R1:W2:Y:S03]  /*e460*/  SYNCS.PHASECHK.TRANS64.TRYWAIT P0, [R4+URZ+0x18], R9 ;  /* 0x00001809040075a7 */ /* 0x0002a600080011ff */
[----:B--2---:R-:W-:Y:S05]  /*e470*/  @!P0 NANOSLEEP.SYNCS 0x989680 ;  /* 0x009896800000895d */ /* 0x004fea0003900000 */
[----:B------:R-:W2:Y:S02]  /*e480*/  @!P0 SYNCS.PHASECHK.TRANS64 P0, [R4+URZ+0x18], R9 ;  /* 0x00001809040085a7 */ /* 0x000ea400080010ff */
[----:B--2---:R-:W-:Y:S05]  /*e490*/  @!P0 BRA `(.L_x_118) ;  /* 0xfffffffc00e88947 */ /* 0x004fea000383ffff */
[----:B------:R-:W-:Y:S05]  /*e4a0*/  BRA `(.L_x_32) ;  /* 0xffffff5000007947 */ /* 0x000fea000383ffff */
.L_x_40:
[----:B------:R-:W-:-:S07]  /*e4b0*/  MOV R5, R4 ;  /* 0x0000000400057202 */ /* 0x000fce0000000f00 */
.L_x_119:
[----:B-1----:R1:W2:Y:S02]  /*e4c0*/  SYNCS.PHASECHK.TRANS64.TRYWAIT P0, [R8+URZ], R5 ;  /* 0x00000005080075a7 */ /* 0x0022a400080011ff */
[----:B--2---:R-:W-:Y:S05]  /*e4d0*/  @!P0 NANOSLEEP.SYNCS 0x989680 ;  /* 0x009896800000895d */ /* 0x004fea0003900000 */
[----:B------:R-:W2:Y:S02]  /*e4e0*/  @!P0 SYNCS.PHASECHK.TRANS64 P0, [R8+URZ], R5 ;  /* 0x00000005080085a7 */ /* 0x000ea400080010ff */
[----:B--2---:R-:W-:Y:S05]  /*e4f0*/  @!P0 BRA `(.L_x_119) ;  /* 0xfffffffc00f08947 */ /* 0x004fea000383ffff */
[----:B------:R-:W-:Y:S05]  /*e500*/  BRA `(.L_x_39) ;  /* 0xffffff5000d07947 */ /* 0x000fea000383ffff */
.L_x_43:
[----:B------:R-:W-:-:S07]  /*e510*/  MOV R11, R10 ;  /* 0x0000000a000b7202 */ /* 0x000fce0000000f00 */
.L_x_120:
[----:B-1----:R1:W2:Y:S02]  /*e520*/  SYNCS.PHASECHK.TRANS64.TRYWAIT P0, [R5+URZ], R11 ;  /* 0x0000000b050075a7 */ /* 0x0022a400080011ff */
[----:B--2---:R-:W-:Y:S05]  /*e530*/  @!P0 NANOSLEEP.SYNCS 0x989680 ;  /* 0x009896800000895d */ /* 0x004fea0003900000 */
[----:B------:R-:W2:Y:S02]  /*e540*/  @!P0 SYNCS.PHASECHK.TRANS64 P0, [R5+URZ], R11 ;  /* 0x0000000b050085a7 */ /* 0x000ea400080010ff */
[----:B--2---:R-:W-:Y:S05]  /*e550*/  @!P0 BRA `(.L_x_120) ;  /* 0xfffffffc00f08947 */ /* 0x004fea000383ffff */
[----:B------:R-:W-:Y:S05]  /*e560*/  BRA `(.L_x_42) ;  /* 0xffffff54004c7947 */ /* 0x000fea000383ffff */
.L_x_46:
[----:B------:R-:W-:Y:S02]  /*e570*/  MOV R8, UR5 ;  /* 0x0000000500087c02 */ /* 0x000fe40008000f00 */
[----:B------:R-:W-:Y:S02]  /*e580*/  MOV R9, UR5 ;  /* 0x0000000500097c02 */ /* 0x000fe40008000f00 */
[----:B------:R-:W-:-:S07]  /*e590*/  MOV R6, UR4 ;  /* 0x0000000400067c02 */ /* 0x000fce0008000f00 */
.L_x_121:
[----:B-1----:R1:W2:Y:S02]  /*e5a0*/  SYNCS.PHASECHK.TRANS64.TRYWAIT P0, [R6+URZ], R9 ;  /* 0x00000009060075a7 */ /* 0x0022a400080011ff */
[----:B--2---:R-:W-:Y:S05]  /*e5b0*/  @!P0 NANOSLEEP.SYNCS 0x989680 ;  /* 0x009896800000895d */ /* 0x004fea0003900000 */
[----:B------:R-:W2:Y:S02]  /*e5c0*/  @!P0 SYNCS.PHASECHK.TRANS64 P0, [R6+URZ], R9 ;  /* 0x00000009060085a7 */ /* 0x000ea400080010ff */
[----:B--2---:R-:W-:Y:S05]  /*e5d0*/  @!P0 BRA `(.L_x_121) ;  /* 0xfffffffc00f08947 */ /* 0x004fea000383ffff */
[----:B------:R-:W-:Y:S05]  /*e5e0*/  BRA `(.L_x_122) ;  /* 0xffffff5c00187947 */ /* 0x000fea000383ffff */
.L_x_47:
[----:B------:R-:W-:Y:S02]  /*e5f0*/  MOV R8, UR6 ;  /* 0x0000000600087c02 */ /* 0x000fe40008000f00 */
[----:B------:R-:W-:Y:S02]  /*e600*/  MOV R9, UR6 ;  /* 0x0000000600097c02 */ /* 0x000fe40008000f00 */
[----:B------:R-:W-:-:S07]  /*e610*/  MOV R6, UR23 ;  /* 0x0000001700067c02 */ /* 0x000fce0008000f00 */
.L_x_123:
[----:B-1----:R1:W2:Y:S02]  /*e620*/  SYNCS.PHASECHK.TRANS64.TRYWAIT P0, [R6+URZ+0x20], R9 ;  /* 0x00002009060075a7 */ /* 0x0022a400080011ff */
[----:B--2---:R-:W-:Y:S05]  /*e630*/  @!P0 NANOSLEEP.SYNCS 0x989680 ;  /* 0x009896800000895d */ /* 0x004fea0003900000 */
[----:B------:R-:W2:Y:S02]  /*e640*/  @!P0 SYNCS.PHASECHK.TRANS64 P0, [R6+URZ+0x20], R9 ;  /* 0x00002009060085a7 */ /* 0x000ea400080010ff */
[----:B--2---:R-:W-:Y:S05]  /*e650*/  @!P0 BRA `(.L_x_123) ;  /* 0xfffffffc00f08947 */ /* 0x004fea000383ffff */
[----:B------:R-:W-:Y:S05]  /*e660*/  BRA `(.L_x_124) ;  /* 0xffffff5c000c7947 */ /* 0x000fea000383ffff */
.L_x_48:
[----:B------:R-:W-:Y:S02]  /*e670*/  MOV R8, UR5 ;  /* 0x0000000500087c02 */ /* 0x000fe40008000f00 */
[----:B------:R-:W-:Y:S02]  /*e680*/  MOV R9, UR5 ;  /* 0x0000000500097c02 */ /* 0x000fe40008000f00 */
[----:B------:R-:W-:-:S07]  /*e690*/  MOV R6, UR4 ;  /* 0x0000000400067c02 */ /* 0x000fce0008000f00 */
.L_x_125:
[----:B-1----:R1:W2:Y:S02]  /*e6a0*/  SYNCS.PHASECHK.TRANS64.TRYWAIT P0, [R6+URZ+0x8], R9 ;  /* 0x00000809060075a7 */ /* 0x0022a400080011ff */
[----:B--2---:R-:W-:Y:S05]  /*e6b0*/  @!P0 NANOSLEEP.SYNCS 0x989680 ;  /* 0x009896800000895d */ /* 0x004fea0003900000 */
[----:B------:R-:W2:Y:S02]  /*e6c0*/  @!P0 SYNCS.PHASECHK.TRANS64 P0, [R6+URZ+0x8], R9 ;  /* 0x00000809060085a7 */ /* 0x000ea400080010ff */
[----:B--2---:R-:W-:Y:S05]  /*e6d0*/  @!P0 BRA `(.L_x_125) ;  /* 0xfffffffc00f08947 */ /* 0x004fea000383ffff */
[----:B------:R-:W-:Y:S05]  /*e6e0*/  BRA `(.L_x_126) ;  /* 0xffffff5c00ac7947 */ /* 0x000fea000383ffff */
.L_x_50:
[----:B------:R-:W-:Y:S02]  /*e6f0*/  MOV R30, UR5 ;  /* 0x00000005001e7c02 */ /* 0x000fe40008000f00 */
[----:B------:R-:W-:Y:S02]  /*e700*/  MOV R31, UR5 ;  /* 0x00000005001f7c02 */ /* 0x000fe40008000f00 */
[----:B------:R-:W-:Y:S07]  /*e710*/  MOV R16, UR40 ;  /* 0x0000002800107c02 */ /* 0x000fee0008000f00 */
.L_x_127:
[----:B-1----:R1:W2:Y:S02]  /*e720*/  SYNCS.PHASECHK.TRANS64.TRYWAIT P0, [R16+URZ], R31 ;  /* 0x0000001f100075a7 */ /* 0x0022a400080011ff */
[----:B--2---:R-:W-:Y:S05]  /*e730*/  @!P0 NANOSLEEP.SYNCS 0x989680 ;  /* 0x009896800000895d */ /* 0x004fea0003900000 */
[----:B------:R-:W2:Y:S02]  /*e740*/  @!P0 SYNCS.PHASECHK.TRANS64 P0, [R16+URZ], R31 ;  /* 0x0000001f100085a7 */ /* 0x000ea400080010ff */
[----:B--2---:R-:W-:Y:S05]  /*e750*/  @!P0 BRA `(.L_x_127) ;  /* 0xfffffffc00f08947 */ /* 0x004fea000383ffff */
[----:B------:R-:W-:Y:S05]  /*e760*/  BRA `(.L_x_128) ;  /* 0xffffff6000547947 */ /* 0x000fea000383ffff */
.L_x_51:
[----:B------:R-:W-:Y:S02]  /*e770*/  MOV R30, UR7 ;  /* 0x00000007001e7c02 */ /* 0x000fe40008000f00 */
[----:B------:R-:W-:Y:S02]  /*e780*/  MOV R31, UR7 ;  /* 0x00000007001f7c02 */ /* 0x000fe40008000f00 */
[----:B------:R-:W-:Y:S07]  /*e790*/  MOV R16, UR4 ;  /* 0x0000000400107c02 */ /* 0x000fee0008000f00 */
.L_x_129:
[----:B-1----:R1:W2:Y:S02]  /*e7a0*/  SYNCS.PHASECHK.TRANS64.TRYWAIT P0, [R16+URZ+0x110], R31 ;  /* 0x0001101f100075a7 */ /* 0x0022a400080011ff */
[----:B--2---:R-:W-:Y:S05]  /*e7b0*/  @!P0 NANOSLEEP.SYNCS 0x989680 ;  /* 0x009896800000895d */ /* 0x004fea0003900000 */
[----:B------:R-:W2:Y:S02]  /*e7c0*/  @!P0 SYNCS.PHASECHK.TRANS64 P0, [R16+URZ+0x110], R31 ;  /* 0x0001101f100085a7 */ /* 0x000ea400080010ff */
[----:B--2---:R-:W-:Y:S05]  /*e7d0*/  @!P0 BRA `(.L_x_129) ;  /* 0xfffffffc00f08947 */ /* 0x004fea000383ffff */
[----:B------:R-:W-:Y:S05]  /*e7e0*/  BRA `(.L_x_130) ;  /* 0xffffff6000547947 */ /* 0x000fea000383ffff */
.L_x_52:
[----:B------:R-:W-:Y:S02]  /*e7f0*/  MOV R30, UR7 ;  /* 0x00000007001e7c02 */ /* 0x000fe40008000f00 */
[----:B------:R-:W-:Y:S02]  /*e800*/  MOV R31, UR7 ;  /* 0x00000007001f7c02 */ /* 0x000fe40008000f00 */
[----:B------:R-:W-:Y:S07]  /*e810*/  MOV R16, UR4 ;  /* 0x0000000400107c02 */ /* 0x000fee0008000f00 */
.L_x_131:
[----:B-1----:R1:W2:Y:S02]  /*e820*/  SYNCS.PHASECHK.TRANS64.TRYWAIT P0, [R16+URZ+0x120], R31 ;  /* 0x0001201f100075a7 */ /* 0x0022a400080011ff */
[----:B--2---:R-:W-:Y:S05]  /*e830*/  @!P0 NANOSLEEP.SYNCS 0x989680 ;  /* 0x009896800000895d */ /* 0x004fea0003900000 */
[----:B------:R-:W2:Y:S02]  /*e840*/  @!P0 SYNCS.PHASECHK.TRANS64 P0, [R16+URZ+0x120], R31 ;  /* 0x0001201f100085a7 */ /* 0x000ea400080010ff */
[----:B--2---:R-:W-:Y:S05]  /*e850*/  @!P0 BRA `(.L_x_131) ;  /* 0xfffffffc00f08947 */ /* 0x004fea000383ffff */
[----:B------:R-:W-:Y:S05]  /*e860*/  BRA `(.L_x_132) ;  /* 0xffffff6400007947 */ /* 0x000fea000383ffff */
.L_x_53:
[----:B------:R-:W-:Y:S02]  /*e870*/  MOV R30, UR5 ;  /* 0x00000005001e7c02 */ /* 0x000fe40008000f00 */
[----:B------:R-:W-:Y:S02]  /*e880*/  MOV R31, UR5 ;  /* 0x00000005001f7c02 */ /* 0x000fe40008000f00 */
[----:B------:R-:W-:Y:S07]  /*e890*/  MOV R16, UR38 ;  /* 0x0000002600107c02 */ /* 0x000fee0008000f00 */
.L_x_133:
[----:B-1----:R1:W2:Y:S02]  /*e8a0*/  SYNCS.PHASECHK.TRANS64.TRYWAIT P0, [R16+URZ], R31 ;  /* 0x0000001f100075a7 */ /* 0x0022a400080011ff */
[----:B--2---:R-:W-:Y:S05]  /*e8b0*/  @!P0 NANOSLEEP.SYNCS 0x989680 ;  /* 0x009896800000895d */ /* 0x004fea0003900000 */
[----:B------:R-:W2:Y:S02]  /*e8c0*/  @!P0 SYNCS.PHASECHK.TRANS64 P0, [R16+URZ], R31 ;  /* 0x0000001f100085a7 */ /* 0x000ea400080010ff */
[----:B--2---:R-:W-:Y:S05]  /*e8d0*/  @!P0 BRA `(.L_x_133) ;  /* 0xfffffffc00f08947 */ /* 0x004fea000383ffff */
[----:B------:R-:W-:Y:S05]  /*e8e0*/  BRA `(.L_x_134) ;  /* 0xffffff6400547947 */ /* 0x000fea000383ffff */
.L_x_54:
[----:B------:R-:W-:Y:S02]  /*e8f0*/  MOV R30, UR7 ;  /* 0x00000007001e7c02 */ /* 0x000fe40008000f00 */
[----:B------:R-:W-:Y:S02]  /*e900*/  MOV R31, UR7 ;  /* 0x00000007001f7c02 */ /* 0x000fe40008000f00 */
[----:B------:R-:W-:Y:S07]  /*e910*/  MOV R16, UR4 ;  /* 0x0000000400107c02 */ /* 0x000fee0008000f00 */
.L_x_135:
[----:B-1----:R1:W2:Y:S02]  /*e920*/  SYNCS.PHASECHK.TRANS64.TRYWAIT P0, [R16+URZ+0x118], R31 ;  /* 0x0001181f100075a7 */ /* 0x0022a400080011ff */
[----:B--2---:R-:W-:Y:S05]  /*e930*/  @!P0 NANOSLEEP.SYNCS 0x989680 ;  /* 0x009896800000895d */ /* 0x004fea0003900000 */
[----:B------:R-:W2:Y:S02]  /*e940*/  @!P0 SYNCS.PHASECHK.TRANS64 P0, [R16+URZ+0x118], R31 ;  /* 0x0001181f100085a7 */ /* 0x000ea400080010ff */
[----:B--2---:R-:W-:Y:S05]  /*e950*/  @!P0 BRA `(.L_x_135) ;  /* 0xfffffffc00f08947 */ /* 0x004fea000383ffff */
[----:B------:R-:W-:Y:S05]  /*e960*/  BRA `(.L_x_136) ;  /* 0xffffff6400f07947 */ /* 0x000fea000383ffff */
.L_x_55:
[----:B------:R-:W-:Y:S02]  /*e970*/  MOV R30, UR7 ;  /* 0x00000007001e7c02 */ /* 0x000fe40008000f00 */
[----:B------:R-:W-:Y:S02]  /*e980*/  MOV R31, UR7 ;  /* 0x00000007001f7c02 */ /* 0x000fe40008000f00 */
[----:B------:R-:W-:Y:S07]  /*e990*/  MOV R16, UR4 ;  /* 0x0000000400107c02 */ /* 0x000fee0008000f00 */
.L_x_137:
[----:B-1----:R1:W2:Y:S02]  /*e9a0*/  SYNCS.PHASECHK.TRANS64.TRYWAIT P0, [R16+URZ+0x128], R31 ;  /* 0x0001281f100075a7 */ /* 0x0022a400080011ff */
[----:B--2---:R-:W-:Y:S05]  /*e9b0*/  @!P0 NANOSLEEP.SYNCS 0x989680 ;  /* 0x009896800000895d */ /* 0x004fea0003900000 */
[----:B------:R-:W2:Y:S02]  /*e9c0*/  @!P0 SYNCS.PHASECHK.TRANS64 P0, [R16+URZ+0x128], R31 ;  /* 0x0001281f100085a7 */ /* 0x000ea400080010ff */
[----:B--2---:R-:W-:Y:S05]  /*e9d0*/  @!P0 BRA `(.L_x_137) ;  /* 0xfffffffc00f08947 */ /* 0x004fea000383ffff */
[----:B------:R-:W-:Y:S05]  /*e9e0*/  BRA `(.L_x_138) ;  /* 0xffffff6800887947 */ /* 0x000fea000383ffff */
.L_x_57:
[----:B------:R-:W-:Y:S02]  /*e9f0*/  MOV R8, UR5 ;  /* 0x0000000500087c02 */ /* 0x000fe40008000f00 */
[----:B------:R-:W-:Y:S02]  /*ea00*/  MOV R9, UR5 ;  /* 0x0000000500097c02 */ /* 0x000fe40008000f00 */
[----:B------:R-:W-:-:S07]  /*ea10*/  MOV R6, UR17 ;  /* 0x0000001100067c02 */ /* 0x000fce0008000f00 */
.L_x_139:
[----:B-1----:R1:W2:Y:S02]  /*ea20*/  SYNCS.PHASECHK.TRANS64.TRYWAIT P0, [R6+URZ+0x20], R9 ;  /* 0x00002009060075a7 */ /* 0x0022a400080011ff */
[----:B--2---:R-:W-:Y:S05]  /*ea30*/  @!P0 NANOSLEEP.SYNCS 0x989680 ;  /* 0x009896800000895d */ /* 0x004fea0003900000 */
[----:B------:R-:W2:Y:S02]  /*ea40*/  @!P0 SYNCS.PHASECHK.TRANS64 P0, [R6+URZ+0x20], R9 ;  /* 0x00002009060085a7 */ /* 0x000ea400080010ff */
[----:B--2---:R-:W-:Y:S05]  /*ea50*/  @!P0 BRA `(.L_x_139) ;  /* 0xfffffffc00f08947 */ /* 0x004fea000383ffff */
[----:B------:R-:W-:Y:S05]  /*ea60*/  BRA `(.L_x_140) ;  /* 0xffffff6c00187947 */ /* 0x000fea000383ffff */
.L_x_58:
[----:B------:R-:W-:Y:S02]  /*ea70*/  MOV R10, UR5 ;  /* 0x00000005000a7c02 */ /* 0x000fe40008000f00 */
[----:B------:R-:W-:Y:S02]  /*ea80*/  MOV R11, UR5 ;  /* 0x00000005000b7c02 */ /* 0x000fe40008000f00 */
[----:B------:R-:W-:-:S07]  /*ea90*/  MOV R9, UR4 ;  /* 0x0000000400097c02 */ /* 0x000fce0008000f00 */
.L_x_141:
[----:B-1----:R1:W2:Y:S02]  /*eaa0*/  SYNCS.PHASECHK.TRANS64.TRYWAIT P0, [R9+URZ+0x110], R11 ;  /* 0x0001100b090075a7 */ /* 0x0022a400080011ff */
[----:B--2---:R-:W-:Y:S05]  /*eab0*/  @!P0 NANOSLEEP.SYNCS 0x989680 ;  /* 0x009896800000895d */ /* 0x004fea0003900000 */
[----:B------:R-:W2:Y:S02]  /*eac0*/  @!P0 SYNCS.PHASECHK.TRANS64 P0, [R9+URZ+0x110], R11 ;  /* 0x0001100b090085a7 */ /* 0x000ea400080010ff */
[----:B--2---:R-:W-:Y:S05]  /*ead0*/  @!P0 BRA `(.L_x_141) ;  /* 0xfffffffc00f08947 */ /* 0x004fea000383ffff */
[----:B------:R-:W-:Y:S05]  /*eae0*/  BRA `(.L_x_142) ;  /* 0xffffff6c00247947 */ /* 0x000fea000383ffff */
.L_x_59:
[----:B------:R-:W-:Y:S02]  /*eaf0*/  MOV R10, UR5 ;  /* 0x00000005000a7c02 */ /* 0x000fe40008000f00 */
[----:B------:R-:W-:Y:S02]  /*eb00*/  MOV R11, UR5 ;  /* 0x00000005000b7c02 */ /* 0x000fe40008000f00 */
[----:B------:R-:W-:-:S07]  /*eb10*/  MOV R9, UR4 ;  /* 0x0000000400097c02 */ /* 0x000fce0008000f00 */
.L_x_143:
[----:B-1----:R1:W2:Y:S02]  /*eb20*/  SYNCS.PHASECHK.TRANS64.TRYWAIT P0, [R9+URZ+0x120], R11 ;  /* 0x0001200b090075a7 */ /* 0x0022a400080011ff */
[----:B--2---:R-:W-:Y:S05]  /*eb30*/  @!P0 NANOSLEEP.SYNCS 0x989680 ;  /* 0x009896800000895d */ /* 0x004fea0003900000 */
[----:B------:R-:W2:Y:S02]  /*eb40*/  @!P0 SYNCS.PHASECHK.TRANS64 P0, [R9+URZ+0x120], R11 ;  /* 0x0001200b090085a7 */ /* 0x000ea400080010ff */
[----:B--2---:R-:W-:Y:S05]  /*eb50*/  @!P0 BRA `(.L_x_143) ;  /* 0xfffffffc00f08947 */ /* 0x004fea000383ffff */
[----:B------:R-:W-:Y:S05]  /*eb60*/  BRA `(.L_x_144) ;  /* 0xffffff6c00ac7947 */ /* 0x000fea000383ffff */
.L_x_60:
[----:B------:R-:W-:Y:S02]  /*eb70*/  MOV R10, UR5 ;  /* 0x00000005000a7c02 */ /* 0x000fe40008000f00 */
[----:B------:R-:W-:Y:S02]  /*eb80*/  MOV R11, UR5 ;  /* 0x00000005000b7c02 */ /* 0x000fe40008000f00 */
[----:B------:R-:W-:-:S07]  /*eb90*/  MOV R9, UR4 ;  /* 0x0000000400097c02 */ /* 0x000fce0008000f00 */
.L_x_145:
[----:B-1----:R1:W2:Y:S02]  /*eba0*/  SYNCS.PHASECHK.TRANS64.TRYWAIT P0, [R9+URZ+0x118], R11 ;  /* 0x0001180b090075a7 */ /* 0x0022a400080011ff */
[----:B--2---:R-:W-:Y:S05]  /*ebb0*/  @!P0 NANOSLEEP.SYNCS 0x989680 ;  /* 0x009896800000895d */ /* 0x004fea0003900000 */
[----:B------:R-:W2:Y:S02]  /*ebc0*/  @!P0 SYNCS.PHASECHK.TRANS64 P0, [R9+URZ+0x118], R11 ;  /* 0x0001180b090085a7 */ /* 0x000ea400080010ff */
[----:B--2---:R-:W-:Y:S05]  /*ebd0*/  @!P0 BRA `(.L_x_145) ;  /* 0xfffffffc00f08947 */ /* 0x004fea000383ffff */
[----:B------:R-:W-:Y:S05]  /*ebe0*/  BRA `(.L_x_146) ;  /* 0xffffff6c00e47947 */ /* 0x000fea000383ffff */
.L_x_61:
[----:B------:R-:W-:Y:S02]  /*ebf0*/  MOV R8, UR5 ;  /* 0x0000000500087c02 */ /* 0x000fe40008000f00 */
[----:B-1----:R-:W-:Y:S02]  /*ec00*/  MOV R9, UR5 ;  /* 0x0000000500097c02 */ /* 0x002fe40008000f00 */
[----:B------:R-:W-:-:S07]  /*ec10*/  MOV R6, UR4 ;  /* 0x0000000400067c02 */ /* 0x000fce0008000f00 */
.L_x_147:
[----:B-1----:R1:W2:Y:S02]  /*ec20*/  SYNCS.PHASECHK.TRANS64.TRYWAIT P0, [R6+URZ+0x128], R9 ;  /* 0x00012809060075a7 */ /* 0x0022a400080011ff */
[----:B--2---:R-:W-:Y:S05]  /*ec30*/  @!P0 NANOSLEEP.SYNCS 0x989680 ;  /* 0x009896800000895d */ /* 0x004fea0003900000 */
[----:B------:R-:W2:Y:S02]  /*ec40*/  @!P0 SYNCS.PHASECHK.TRANS64 P0, [R6+URZ+0x128], R9 ;  /* 0x00012809060085a7 */ /* 0x000ea400080010ff */
[----:B--2---:R-:W-:Y:S05]  /*ec50*/  @!P0 BRA `(.L_x_147) ;  /* 0xfffffffc00f08947 */ /* 0x004fea000383ffff */
[----:B------:R-:W-:Y:S05]  /*ec60*/  BRA `(.L_x_148) ;  /* 0xffffff7000407947 */ /* 0x000fea000383ffff */
.L_x_63:
[----:B------:R-:W-:-:S07]  /*ec70*/  MOV R4, UR4 ;  /* 0x0000000400047c02 */ /* 0x000fce0008000f00 */
.L_x_149:
[----:B--2---:R2:W3:Y:S02]  /*ec80*/  SYNCS.PHASECHK.TRANS64.TRYWAIT P0, [R4+URZ+0x1c0], RZ ;  /* 0x0001c0ff040075a7 */ /* 0x0044e400080011ff */
[----:B---3--:R-:W-:Y:S05]  /*ec90*/  @!P0 NANOSLEEP.SYNCS 0x989680 ;  /* 0x009896800000895d */ /* 0x008fea0003900000 */
[----:B------:R-:W3:Y:S02]  /*eca0*/  @!P0 SYNCS.PHASECHK.TRANS64 P0, [R4+URZ+0x1c0], RZ ;  /* 0x0001c0ff040085a7 */ /* 0x000ee400080010ff */
[----:B---3--:R-:W-:Y:S05]  /*ecb0*/  @!P0 BRA `(.L_x_149) ;  /* 0xfffffffc00f08947 */ /* 0x008fea000383ffff */
[----:B------:R-:W-:Y:S05]  /*ecc0*/  BRA `(.L_x_150) ;  /* 0xffffff7000f07947 */ /* 0x000fea000383ffff */
.L_x_69:
[----:B------:R-:W-:Y:S02]  /*ecd0*/  MOV R11, UR14 ;  /* 0x0000000e000b7c02 */ /* 0x000fe40008000f00 */
[-C--:B------:R-:W-:Y:S02]  /*ece0*/  MOV R12, R5.reuse ;  /* 0x00000005000c7202 */ /* 0x080fe40000000f00 */
[----:B------:R-:W-:-:S07]  /*ecf0*/  MOV R13, R5 ;  /* 0x00000005000d7202 */ /* 0x000fce0000000f00 */
.L_x_151:
[----:B-1----:R1:W2:Y:S02]  /*ed00*/  SYNCS.PHASECHK.TRANS64.TRYWAIT P0, [R11+URZ+0x180], R13 ;  /* 0x0001800d0b0075a7 */ /* 0x0022a400080011ff */
[----:B--2---:R-:W-:Y:S05]  /*ed10*/  @!P0 NANOSLEEP.SYNCS 0x989680 ;  /* 0x009896800000895d */ /* 0x004fea0003900000 */
[----:B------:R-:W2:Y:S02]  /*ed20*/  @!P0 SYNCS.PHASECHK.TRANS64 P0, [R11+URZ+0x180], R13 ;  /* 0x0001800d0b0085a7 */ /* 0x000ea400080010ff */
[----:B--2---:R-:W-:Y:S05]  /*ed30*/  @!P0 BRA `(.L_x_151) ;  /* 0xfffffffc00f08947 */ /* 0x004fea000383ffff */
[----:B------:R-:W-:Y:S05]  /*ed40*/  BRA `(.L_x_152) ;  /* 0xffffff7800fc7947 */ /* 0x000fea000383ffff */
.L_x_70:
[----:B------:R-:W-:Y:S02]  /*ed50*/  MOV R11, UR14 ;  /* 0x0000000e000b7c02 */ /* 0x000fe40008000f00 */
[-C--:B------:R-:W-:Y:S02]  /*ed60*/  MOV R12, R5.reuse ;  /* 0x00000005000c7202 */ /* 0x080fe40000000f00 */
[----:B------:R-:W-:-:S07]  /*ed70*/  MOV R13, R5 ;  /* 0x00000005000d7202 */ /* 0x000fce0000000f00 */
.L_x_153:
[----:B-1----:R1:W2:Y:S02]  /*ed80*/  SYNCS.PHASECHK.TRANS64.TRYWAIT P0, [R11+URZ+0x188], R13 ;  /* 0x0001880d0b0075a7 */ /* 0x0022a400080011ff */
[----:B--2---:R-:W-:Y:S05]  /*ed90*/  @!P0 NANOSLEEP.SYNCS 0x989680 ;  /* 0x009896800000895d */ /* 0x004fea0003900000 */
[----:B------:R-:W2:Y:S02]  /*eda0*/  @!P0 SYNCS.PHASECHK.TRANS64 P0, [R11+URZ+0x188], R13 ;  /* 0x0001880d0b0085a7 */ /* 0x000ea400080010ff */
[----:B--2---:R-:W-:Y:S05]  /*edb0*/  @!P0 BRA `(.L_x_153) ;  /* 0xfffffffc00f08947 */ /* 0x004fea000383ffff */
[----:B------:R-:W-:Y:S05]  /*edc0*/  BRA `(.L_x_154) ;  /* 0xffffff7c00307947 */ /* 0x000fea000383ffff */
.L_x_75:
[----:B------:R-:W-:Y:S02]  /*edd0*/  MOV R6, UR6 ;  /* 0x0000000600067c02 */ /* 0x000fe40008000f00 */
[----:B------:R-:W-:-:S07]  /*ede0*/  MOV R7, UR6 ;  /* 0x0000000600077c02 */ /* 0x000fce0008000f00 */
.L_x_155:
[----:B---3--:R3:W4:Y:S02]  /*edf0*/  SYNCS.PHASECHK.TRANS64.TRYWAIT P0, [UR7], R7 ;  /* 0x00000007ff0075a7 */ /* 0x0087240008001107 */
[----:B----4-:R-:W-:Y:S05]  /*ee00*/  @!P0 NANOSLEEP.SYNCS 0x989680 ;  /* 0x009896800000895d */ /* 0x010fea0003900000 */
[----:B------:R-:W4:Y:S02]  /*ee10*/  @!P0 SYNCS.PHASECHK.TRANS64 P0, [UR7], R7 ;  /* 0x00000007ff0085a7 */ /* 0x000f240008001007 */
[----:B----4-:R-:W-:Y:S05]  /*ee20*/  @!P0 BRA `(.L_x_155) ;  /* 0xfffffffc00f08947 */ /* 0x010fea000383ffff */
[----:B------:R-:W-:Y:S05]  /*ee30*/  BRA `(.L_x_156) ;  /* 0xffffff8400587947 */ /* 0x000fea000383ffff */
.L_x_76:
[----:B------:R-:W-:Y:S01]  /*ee40*/  UIADD3 UR4, UPT, UPT, UR4, 0x100, URZ ;  /* 0x0000010004047890 */ /* 0x000fe2000fffe0ff */
[----:B------:R-:W-:Y:S02]  /*ee50*/  MOV R6, UR5 ;  /* 0x0000000500067c02 */ /* 0x000fe40008000f00 */
[----:B---3--:R-:W-:-:S03]  /*ee60*/  MOV R7, UR5 ;  /* 0x0000000500077c02 */ /* 0x008fc60008000f00 */
[----:B------:R-:W-:-:S07]  /*ee70*/  MOV R4, UR4 ;  /* 0x0000000400047c02 */ /* 0x000fce0008000f00 */
.L_x_157:
[----:B---3--:R3:W4:Y:S02]  /*ee80*/  SYNCS.PHASECHK.TRANS64.TRYWAIT P0, [R4+URZ], R7 ;  /* 0x00000007040075a7 */ /* 0x00872400080011ff */
[----:B----4-:R-:W-:Y:S05]  /*ee90*/  @!P0 NANOSLEEP.SYNCS 0x989680 ;  /* 0x009896800000895d */ /* 0x010fea0003900000 */
[----:B------:R-:W4:Y:S02]  /*eea0*/  @!P0 SYNCS.PHASECHK.TRANS64 P0, [R4+URZ], R7 ;  /* 0x00000007040085a7 */ /* 0x000f2400080010ff */
[----:B----4-:R-:W-:Y:S05]  /*eeb0*/  @!P0 BRA `(.L_x_157) ;  /* 0xfffffffc00f08947 */ /* 0x010fea000383ffff */
[----:B------:R-:W-:Y:S05]  /*eec0*/  BRA `(.L_x_158) ;  /* 0xffffff8400507947 */ /* 0x000fea000383ffff */
.L_x_77:
[----:B------:R-:W-:Y:S02]  /*eed0*/  MOV R4, UR4 ;  /* 0x0000000400047c02 */ /* 0x000fe40008000f00 */
[----:B------:R-:W-:-:S07]  /*eee0*/  MOV R5, UR4 ;  /* 0x0000000400057c02 */ /* 0x000fce0008000f00 */
.L_x_159:
[----:B-1----:R1:W3:Y:S02]  /*eef0*/  SYNCS.PHASECHK.TRANS64.TRYWAIT P0, [UR7], R5 ;  /* 0x00000005ff0075a7 */ /* 0x0022e40008001107 */
[----:B---3--:R-:W-:Y:S05]  /*ef00*/  @!P0 NANOSLEEP.SYNCS 0x989680 ;  /* 0x009896800000895d */ /* 0x008fea0003900000 */
[----:B------:R-:W3:Y:S02]  /*ef10*/  @!P0 SYNCS.PHASECHK.TRANS64 P0, [UR7], R5 ;  /* 0x00000005ff0085a7 */ /* 0x000ee40008001007 */
[----:B---3--:R-:W-:Y:S05]  /*ef20*/  @!P0 BRA `(.L_x_159) ;  /* 0xfffffffc00f08947 */ /* 0x008fea000383ffff */
[----:B------:R-:W-:Y:S05]  /*ef30*/  BRA `(.L_x_160) ;  /* 0xffffffa800787947 */ /* 0x000fea000383ffff */
.L_x_79:
[----:B------:R-:W-:Y:S01]  /*ef40*/  UIADD3 UR8, UPT, UPT, UR7, 0x100, URZ ;  /* 0x0000010007087890 */ /* 0x000fe2000fffe0ff */
[----:B------:R-:W-:Y:S02]  /*ef50*/  MOV R6, UR4 ;  /* 0x0000000400067c02 */ /* 0x000fe40008000f00 */
[----:B------:R-:W-:-:S03]  /*ef60*/  MOV R7, UR4 ;  /* 0x0000000400077c02 */ /* 0x000fc60008000f00 */
[----:B------:R-:W-:-:S07]  /*ef70*/  MOV R4, UR8 ;  /* 0x0000000800047c02 */ /* 0x000fce0008000f00 */
.L_x_161:
[----:B----4-:R4:W5:Y:S02]  /*ef80*/  SYNCS.PHASECHK.TRANS64.TRYWAIT P0, [R4+URZ], R7 ;  /* 0x00000007040075a7 */ /* 0x01096400080011ff */
[----:B-----5:R-:W-:Y:S05]  /*ef90*/  @!P0 NANOSLEEP.SYNCS 0x989680 ;  /* 0x009896800000895d */ /* 0x020fea0003900000 */
[----:B------:R-:W5:Y:S02]  /*efa0*/  @!P0 SYNCS.PHASECHK.TRANS64 P0, [R4+URZ], R7 ;  /* 0x00000007040085a7 */ /* 0x000f6400080010ff */
[----:B-----5:R-:W-:Y:S05]  /*efb0*/  @!P0 BRA `(.L_x_161) ;  /* 0xfffffffc00f08947 */ /* 0x020fea000383ffff */
[----:B------:R-:W-:Y:S05]  /*efc0*/  BRA `(.L_x_162) ;  /* 0xffffffa800847947 */ /* 0x000fea000383ffff */
.L_x_80:
[----:B------:R-:W-:Y:S01]  /*efd0*/  MOV R4, UR4 ;  /* 0x0000000400047c02 */ /* 0x000fe20008000f00 */
[----:B------:R-:W-:Y:S01]  /*efe0*/  UIADD3 UR6, UPT, UPT, UR7, 0x170, URZ ;  /* 0x0000017007067890 */ /* 0x000fe2000fffe0ff */
[----:B------:R-:W-:-:S11]  /*eff0*/  MOV R5, UR4 ;  /* 0x0000000400057c02 */ /* 0x000fd60008000f00 */
.L_x_163:
[----:B-1----:R1:W2:Y:S02]  /*f000*/  SYNCS.PHASECHK.TRANS64.TRYWAIT P0, [UR6], R5 ;  /* 0x00000005ff0075a7 */ /* 0x0022a40008001106 */
[----:B--2---:R-:W-:Y:S05]  /*f010*/  @!P0 NANOSLEEP.SYNCS 0x989680 ;  /* 0x009896800000895d */ /* 0x004fea0003900000 */
[----:B------:R-:W2:Y:S02]  /*f020*/  @!P0 SYNCS.PHASECHK.TRANS64 P0, [UR6], R5 ;  /* 0x00000005ff0085a7 */ /* 0x000ea40008001006 */
[----:B--2---:R-:W-:Y:S05]  /*f030*/  @!P0 BRA `(.L_x_163) ;  /* 0xfffffffc00f08947 */ /* 0x004fea000383ffff */
[----:B------:R-:W-:Y:S05]  /*f040*/  BRA `(.L_x_164) ;  /* 0xffffffc400187947 */ /* 0x000fea000383ffff */
.L_x_83:
[----:B------:R-:W-:Y:S01]  /*f050*/  UIADD3 UR4, UPT, UPT, UR12, 0x170, URZ ;  /* 0x000001700c047890 */ /* 0x000fe2000fffe0ff */
[----:B------:R-:W-:Y:S02]  /*f060*/  MOV R6, UR9 ;  /* 0x0000000900067c02 */ /* 0x000fe40008000f00 */
[----:B------:R-:W-:-:S03]  /*f070*/  MOV R7, UR9 ;  /* 0x0000000900077c02 */ /* 0x000fc60008000f00 */
[----:B------:R-:W-:-:S07]  /*f080*/  MOV R4, UR4 ;  /* 0x0000000400047c02 */ /* 0x000fce0008000f00 */
.L_x_165:
[----:B--2---:R2:W3:Y:S02]  /*f090*/  SYNCS.PHASECHK.TRANS64.TRYWAIT P0, [R4+URZ], R7 ;  /* 0x00000007040075a7 */ /* 0x0044e400080011ff */
[----:B---3--:R-:W-:Y:S05]  /*f0a0*/  @!P0 NANOSLEEP.SYNCS 0x989680 ;  /* 0x009896800000895d */ /* 0x008fea0003900000 */
[----:B------:R-:W3:Y:S02]  /*f0b0*/  @!P0 SYNCS.PHASECHK.TRANS64 P0, [R4+URZ], R7 ;  /* 0x00000007040085a7 */ /* 0x000ee400080010ff */
[----:B---3--:R-:W-:Y:S05]  /*f0c0*/  @!P0 BRA `(.L_x_165) ;  /* 0xfffffffc00f08947 */ /* 0x008fea000383ffff */
[----:B------:R-:W-:Y:S05]  /*f0d0*/  BRA `(.L_x_166) ;  /* 0xffffffc800647947 */ /* 0x000fea000383ffff */
.L_x_93:
[----:B------:R-:W-:Y:S02]  /*f0e0*/  MOV R6, UR4 ;  /* 0x0000000400067c02 */ /* 0x000fe40008000f00 */
[----:B------:R-:W-:Y:S02]  /*f0f0*/  MOV R7, UR4 ;  /* 0x0000000400077c02 */ /* 0x000fe40008000f00 */
[----:B------:R-:W-:-:S07]  /*f100*/  MOV R5, UR7 ;  /* 0x0000000700057c02 */ /* 0x000fce0008000f00 */
.L_x_167:
[----:B-1----:R1:W2:Y:S02]  /*f110*/  SYNCS.PHASECHK.TRANS64.TRYWAIT P0, [R5+URZ+0x140], R7 ;  /* 0x00014007050075a7 */ /* 0x0022a400080011ff */
[----:B--2---:R-:W-:Y:S05]  /*f120*/  @!P0 NANOSLEEP.SYNCS 0x989680 ;  /* 0x009896800000895d */ /* 0x004fea0003900000 */
[----:B------:R-:W2:Y:S02]  /*f130*/  @!P0 SYNCS.PHASECHK.TRANS64 P0, [R5+URZ+0x140], R7 ;  /* 0x00014007050085a7 */ /* 0x000ea400080010ff */
[----:B--2---:R-:W-:Y:S05]  /*f140*/  @!P0 BRA `(.L_x_167) ;  /* 0xfffffffc00f08947 */ /* 0x004fea000383ffff */
[----:B------:R-:W-:Y:S05]  /*f150*/  BRA `(.L_x_168) ;  /* 0xffffffd800807947 */ /* 0x000fea000383ffff */
.L_x_94:
[----:B------:R-:W-:Y:S02]  /*f160*/  MOV R6, UR5 ;  /* 0x0000000500067c02 */ /* 0x000fe40008000f00 */
[----:B-1----:R-:W-:Y:S02]  /*f170*/  MOV R7, UR5 ;  /* 0x0000000500077c02 */ /* 0x002fe40008000f00 */
[----:B------:R-:W-:-:S07]  /*f180*/  MOV R4, UR7 ;  /* 0x0000000700047c02 */ /* 0x000fce0008000f00 */
.L_x_169:
[----:B-1----:R1:W2:Y:S02]  /*f190*/  SYNCS.PHASECHK.TRANS64.TRYWAIT P1, [R4+URZ+0x190], R7 ;  /* 0x00019007040075a7 */ /* 0x0022a400080211ff */
[----:B--2---:R-:W-:Y:S05]  /*f1a0*/  @!P1 NANOSLEEP.SYNCS 0x989680 ;  /* 0x009896800000995d */ /* 0x004fea0003900000 */
[----:B------:R-:W2:Y:S02]  /*f1b0*/  @!P1 SYNCS.PHASECHK.TRANS64 P1, [R4+URZ+0x190], R7 ;  /* 0x00019007040095a7 */ /* 0x000ea400080210ff */
[----:B--2---:R-:W-:Y:S05]  /*f1c0*/  @!P1 BRA `(.L_x_169) ;  /* 0xfffffffc00f09947 */ /* 0x004fea000383ffff */
[----:B------:R-:W-:Y:S05]  /*f1d0*/  BRA `(.L_x_170) ;  /* 0xffffffd800787947 */ /* 0x000fea000383ffff */
.L_x_95:
[----:B------:R-:W-:Y:S02]  /*f1e0*/  MOV R6, UR4 ;  /* 0x0000000400067c02 */ /* 0x000fe40008000f00 */
[----:B------:R-:W-:Y:S02]  /*f1f0*/  MOV R7, UR4 ;  /* 0x0000000400077c02 */ /* 0x000fe40008000f00 */
[----:B------:R-:W-:-:S07]  /*f200*/  MOV R5, UR7 ;  /* 0x0000000700057c02 */ /* 0x000fce0008000f00 */
.L_x_171:
[----:B-1----:R1:W2:Y:S02]  /*f210*/  SYNCS.PHASECHK.TRANS64.TRYWAIT P1, [R5+URZ+0x148], R7 ;  /* 0x00014807050075a7 */ /* 0x0022a400080211ff */
[----:B--2---:R-:W-:Y:S05]  /*f220*/  @!P1 NANOSLEEP.SYNCS 0x989680 ;  /* 0x009896800000995d */ /* 0x004fea0003900000 */
[----:B------:R-:W2:Y:S02]  /*f230*/  @!P1 SYNCS.PHASECHK.TRANS64 P1, [R5+URZ+0x148], R7 ;  /* 0x00014807050095a7 */ /* 0x000ea400080210ff */
[----:B--2---:R-:W-:Y:S05]  /*f240*/  @!P1 BRA `(.L_x_171) ;  /* 0xfffffffc00f09947 */ /* 0x004fea000383ffff */
[----:B------:R-:W-:Y:S05]  /*f250*/  BRA `(.L_x_172) ;  /* 0xffffffe0000c7947 */ /* 0x000fea000383ffff */
.L_x_96:
[----:B------:R-:W-:Y:S02]  /*f260*/  MOV R6, UR5 ;  /* 0x0000000500067c02 */ /* 0x000fe40008000f00 */
[----:B-1----:R-:W-:Y:S02]  /*f270*/  MOV R7, UR5 ;  /* 0x0000000500077c02 */ /* 0x002fe40008000f00 */
[----:B------:R-:W-:-:S07]  /*f280*/  MOV R4, UR7 ;  /* 0x0000000700047c02 */ /* 0x000fce0008000f00 */
.L_x_173:
[----:B-1----:R1:W2:Y:S02]  /*f290*/  SYNCS.PHASECHK.TRANS64.TRYWAIT P1, [R4+URZ+0x198], R7 ;  /* 0x00019807040075a7 */ /* 0x0022a400080211ff */
[----:B--2---:R-:W-:Y:S05]  /*f2a0*/  @!P1 NANOSLEEP.SYNCS 0x989680 ;  /* 0x009896800000995d */ /* 0x004fea0003900000 */
[----:B------:R-:W2:Y:S02]  /*f2b0*/  @!P1 SYNCS.PHASECHK.TRANS64 P1, [R4+URZ+0x198], R7 ;  /* 0x00019807040095a7 */ /* 0x000ea400080210ff */
[----:B--2---:R-:W-:Y:S05]  /*f2c0*/  @!P1 BRA `(.L_x_173) ;  /* 0xfffffffc00f09947 */ /* 0x004fea000383ffff */
[----:B------:R-:W-:Y:S05]  /*f2d0*/  BRA `(.L_x_174) ;  /* 0xffffffe000007947 */ /* 0x000fea000383ffff */
.L_x_98:
[----:B------:R-:W-:Y:S02]  /*f2e0*/  MOV R4, UR4 ;  /* 0x0000000400047c02 */ /* 0x000fe40008000f00 */
[----:B------:R-:W-:Y:S02]  /*f2f0*/  MOV R5, UR4 ;  /* 0x0000000400057c02 */ /* 0x000fe40008000f00 */
[----:B------:R-:W-:-:S07]  /*f300*/  MOV R2, UR7 ;  /* 0x0000000700027c02 */ /* 0x000fce0008000f00 */
.L_x_175:
[----:B-1----:R1:W2:Y:S02]  /*f310*/  SYNCS.PHASECHK.TRANS64.TRYWAIT P0, [R2+URZ+0x198], R5 ;  /* 0x00019805020075a7 */ /* 0x0022a400080011ff */
[----:B--2---:R-:W-:Y:S05]  /*f320*/  @!P0 NANOSLEEP.SYNCS 0x989680 ;  /* 0x009896800000895d */ /* 0x004fea0003900000 */
[----:B------:R-:W2:Y:S02]  /*f330*/  @!P0 SYNCS.PHASECHK.TRANS64 P0, [R2+URZ+0x198], R5 ;  /* 0x00019805020085a7 */ /* 0x000ea400080010ff */
[----:B--2---:R-:W-:Y:S05]  /*f340*/  @!P0 BRA `(.L_x_175) ;  /* 0xfffffffc00f08947 */ /* 0x004fea000383ffff */
[----:B------:R-:W-:Y:S05]  /*f350*/  BRA `(.L_x_176) ;  /* 0xffffffe800b07947 */ /* 0x000fea000383ffff */
        .weak           $__internal_0_$__cuda_sm10x_tcgen05_guardrail_trap_col_being_dealloced_not_returned_by_alloc
        .type           $__internal_0_$__cuda_sm10x_tcgen05_guardrail_trap_col_being_dealloced_not_returned_by_alloc,@function
        .size           $__internal_0_$__cuda_sm10x_tcgen05_guardrail_trap_col_being_dealloced_not_returned_by_alloc,($__internal_1_$__cuda_sm10x_tcgen05_guardrail_trap_phase_invalid_during_alloc - $__internal_0_$__cuda_sm10x_tcgen05_guardrail_trap_col_being_dealloced_not_returned_by_alloc)
$__internal_0_$__cuda_sm10x_tcgen05_guardrail_trap_col_being_dealloced_not_returned_by_alloc:
[----:B------:R-:W-:Y:S05]  /*f360*/  BPT.TRAP 0x1 ;  /* 0x000000040000795c */ /* 0x000fea0000300000 */
[----:B------:R-:W-:-:S04]  /*f370*/  HFMA2 R5, -RZ, RZ, 0, 0 ;  /* 0x00000000ff057431 */ /* 0x000fc800000001ff */
[----:B------:R-:W-:Y:S05]  /*f380*/  RET.REL.NODEC R4 `(kernel_cutlass_kernel_flash_attncuteflash_fwd_sm100FlashAttentionForwardSm100_object_at__tensor0000o8011101213_tensor0000o8011101213_tensor0000o8010111213_tensor0000o8011101213_tensorptrf_0) ;  /* 0xffffff0c041c7950 */ /* 0x000fea0003c3ffff */
        .weak           $__internal_1_$__cuda_sm10x_tcgen05_guardrail_trap_phase_invalid_during_alloc
        .type           $__internal_1_$__cuda_sm10x_tcgen05_guardrail_trap_phase_invalid_during_alloc,@function
        .size           $__internal_1_$__cuda_sm10x_tcgen05_guardrail_trap_phase_invalid_during_alloc,($__internal_2_$__cuda_sm10x_tcgen05_guardrail_trap_unallocated_columns_being_dealloced - $__internal_1_$__cuda_sm10x_tcgen05_guardrail_trap_phase_invalid_during_alloc)
$__internal_1_$__cuda_sm10x_tcgen05_guardrail_trap_phase_invalid_during_alloc:
[----:B------:R-:W-:Y:S05]  /*f390*/  BPT.TRAP 0x1 ;  /* 0x000000040000795c */ /* 0x000fea0000300000 */
[----:B------:R-:W-:-:S04]  /*f3a0*/  MOV R5, 0x0 ;  /* 0x0000000000057802 */ /* 0x000fc80000000f00 */
[----:B------:R-:W-:Y:S05]  /*f3b0*/  RET.REL.NODEC R4 `(kernel_cutlass_kernel_flash_attncuteflash_fwd_sm100FlashAttentionForwardSm100_object_at__tensor0000o8011101213_tensor0000o8011101213_tensor0000o8010111213_tensor0000o8011101213_tensorptrf_0) ;  /* 0xffffff0c04107950 */ /* 0x000fea0003c3ffff */
        .weak           $__internal_2_$__cuda_sm10x_tcgen05_guardrail_trap_unallocated_columns_being_dealloced
        .type           $__internal_2_$__cuda_sm10x_tcgen05_guardrail_trap_unallocated_columns_being_dealloced,@function
        .size           $__internal_2_$__cuda_sm10x_tcgen05_guardrail_trap_unallocated_columns_being_dealloced,(.L_x_180 - $__internal_2_$__cuda_sm10x_tcgen05_guardrail_trap_unallocated_columns_being_dealloced)
$__internal_2_$__cuda_sm10x_tcgen05_guardrail_trap_unallocated_columns_being_dealloced:
[----:B------:R-:W-:Y:S05]  /*f3c0*/  BPT.TRAP 0x1 ;  /* 0x000000040000795c */ /* 0x000fea0000300000 */
[----:B------:R-:W-:-:S04]  /*f3d0*/  HFMA2 R5, -RZ, RZ, 0, 0 ;  /* 0x00000000ff057431 */ /* 0x000fc800000001ff */
[----:B------:R-:W-:Y:S05]  /*f3e0*/  RET.REL.NODEC R4 `(kernel_cutlass_kernel_flash_attncuteflash_fwd_sm100FlashAttentionForwardSm100_object_at__tensor0000o8011101213_tensor0000o8011101213_tensor0000o8010111213_tensor0000o8011101213_tensorptrf_0) ;  /* 0xffffff0c04047950 */ /* 0x000fea0003c3ffff */
.L_x_177:
[----:B------:R-:W-:-:S00]  /*f3f0*/  BRA `(.L_x_177) ;  /* 0xfffffffc00fc7947 */ /* 0x000fc0000383ffff */
[----:B------:R-:W-:-:S00]  /*f400*/  NOP ;  /* 0x0000000000007918 */ /* 0x000fc00000000000 */
[----:B------:R-:W-:-:S00]  /*f410*/  NOP ;  /* 0x0000000000007918 */ /* 0x000fc00000000000 */
[----:B------:R-:W-:-:S00]  /*f420*/  NOP ;  /* 0x0000000000007918 */ /* 0x000fc00000000000 */
[----:B------:R-:W-:-:S00]  /*f430*/  NOP ;  /* 0x0000000000007918 */ /* 0x000fc00000000000 */
[----:B------:R-:W-:-:S00]  /*f440*/  NOP ;  /* 0x0000000000007918 */ /* 0x000fc00000000000 */
[----:B------:R-:W-:-:S00]  /*f450*/  NOP ;  /* 0x0000000000007918 */ /* 0x000fc00000000000 */
[----:B------:R-:W-:-:S00]  /*f460*/  NOP ;  /* 0x0000000000007918 */ /* 0x000fc00000000000 */
[----:B------:R-:W-:-:S00]  /*f470*/  NOP ;  /* 0x0000000000007918 */ /* 0x000fc00000000000 */
.L_x_180:


//--------------------- .nv.shared.kernel_cutlass_kernel_flash_attncuteflash_fwd_sm100FlashAttentionForwardSm100_object_at__tensor0000o8011101213_tensor0000o8011101213_tensor0000o8010111213_tensor0000o8011101213_tensorptrf_0 --------------------------
	.section	.nv.shared.kernel_cutlass_kernel_flash_attncuteflash_fwd_sm100FlashAttentionForwardSm100_object_at__tensor0000o8011101213_tensor0000o8011101213_tensor0000o8010111213_tensor0000o8011101213_tensorptrf_0,"aw",@nobits
	.sectionflags	@""
	.align	1024
	.zero		1024


//--------------------- .nv.shared.reserved.0     --------------------------
	.section	.nv.shared.reserved.0,"aw",@nobits
	.align	8
	.weak		__nv_reservedSMEM_offset_0_alias
	.size		__nv_reservedSMEM_offset_0_alias, 0, 64
	.other		__nv_reservedSMEM_offset_0_alias,@"STO_CUDA_RESERVED_SHARED STV_DEFAULT"
__nv_reservedSMEM_offset_0_alias:
	.zero		0
.nv.shared.reserved.0:
	.zero		64
	.weak		__nv_reservedSMEM_allocation_phase
	.type		__nv_reservedSMEM_allocation_phase,@object
	.size		__nv_reservedSMEM_allocation_phase,(.L_0 - __nv_reservedSMEM_allocation_phase)
__nv_reservedSMEM_allocation_phase:
	.zero		1
.L_0:
	.zero		7
	.weak		__nv_reservedSMEM_devtool_atexit_pc
	.type		__nv_reservedSMEM_devtool_atexit_pc,@object
	.size		__nv_reservedSMEM_devtool_atexit_pc,(__nv_reservedSMEM_allocation_mask - __nv_reservedSMEM_devtool_atexit_pc)
__nv_reservedSMEM_devtool_atexit_pc:
	.zero		8
	.weak		__nv_reservedSMEM_allocation_mask
	.type		__nv_reservedSMEM_allocation_mask,@object
	.size		__nv_reservedSMEM_allocation_mask,(.L_2 - __nv_reservedSMEM_allocation_mask)
__nv_reservedSMEM_allocation_mask:
	.zero		4
.L_2:
	.zero		4
	.weak		__nv_reservedSMEM_tmem_allocation_pipeline_mbarrier
	.type		__nv_reservedSMEM_tmem_allocation_pipeline_mbarrier,@object
	.size		__nv_reservedSMEM_tmem_allocation_pipeline_mbarrier,(__nv_reservedSMEM_tmem_allocation_pipeline_mbarrier_parity - __nv_reservedSMEM_tmem_allocation_pipeline_mbarrier)
__nv_reservedSMEM_tmem_allocation_pipeline_mbarrier:
	.zero		8
	.weak		__nv_reservedSMEM_tmem_allocation_pipeline_mbarrier_parity
	.type		__nv_reservedSMEM_tmem_allocation_pipeline_mbarrier_parity,@object
	.size		__nv_reservedSMEM_tmem_allocation_pipeline_mbarrier_parity,(.L_4 - __nv_reservedSMEM_tmem_allocation_pipeline_mbarrier_parity)
__nv_reservedSMEM_tmem_allocation_pipeline_mbarrier_parity:
	.zero		4
.L_4:


//--------------------- .nv.constant0.kernel_cutlass_kernel_flash_attncuteflash_fwd_sm100FlashAttentionForwardSm100_object_at__tensor0000o8011101213_tensor0000o8011101213_tensor0000o8010111213_tensor0000o8011101213_tensorptrf_0 --------------------------
	.section	.nv.constant0.kernel_cutlass_kernel_flash_attncuteflash_fwd_sm100FlashAttentionForwardSm100_object_at__tensor0000o8011101213_tensor0000o8011101213_tensor0000o8010111213_tensor0000o8011101213_tensorptrf_0,"a",@progbits
	.sectionflags	@""
	.align	4
.nv.constant0.kernel_cutlass_kernel_flash_attncuteflash_fwd_sm100FlashAttentionForwardSm100_object_at__tensor0000o8011101213_tensor0000o8011101213_tensor0000o8010111213_tensor0000o8011101213_tensorptrf_0:
	.zero		1580


//--------------------- SYMBOLS --------------------------

	.type		.nv.reservedSmem.offset0,@object
	.size		.nv.reservedSmem.offset0,0x4
	.type		.nv.reservedSmem.cap,@object
	.size		.nv.reservedSmem.cap,0x4
